	.target	sm_100a

	.elftype	@"ET_EXEC"


//--------------------- .note.nv.tkinfo           --------------------------
	.section	.note.nv.tkinfo,"",@"SHT_NOTE"
	.sectionflags	@"SHF_NOTE_NV_TKINFO"
	.tkinfo
        /*0018*/ 	.word	0x00000002
        /*0030*/ 	.string	""
        /*0030*/ 	.string	"ptxas"
        /*0030*/ 	.string	"Cuda compilation tools, release 13.0, V13.0.88"
        /*0030*/ 	.string	"Build cuda_13.0.r13.0/compiler.36424714_0"
        /*0030*/ 	.string	"-arch sm_100a -m 64 "



//--------------------- .note.nv.cuinfo           --------------------------
	.section	.note.nv.cuinfo,"",@"SHT_NOTE"
	.sectionflags	@"SHF_NOTE_NV_CUINFO"
        /*0018*/ 	.short	0x0002
        /*001a*/ 	.short	0x0064
        /*001c*/ 	.short	0x0082
	.zero		2


//--------------------- .nv.info                  --------------------------
	.section	.nv.info,"",@"SHT_CUDA_INFO"
	.align	4


	//----- nvinfo : EIATTR_REGCOUNT
	.align		4
        /*0000*/ 	.byte	0x04, 0x2f
        /*0002*/ 	.short	(.L_19 - .L_18)
	.align		4
.L_18:
        /*0004*/ 	.word	index@(_ZN7cutlass13device_kernelINS_4gemm6kernel13GemmUniversalIN4cute5tupleIJiiiiEEENS1_10collective13CollectiveMmaINS1_35MainloopSm100TmaUmmaWarpSpecializedILi32ELi2ELi4ENS5_IJNS4_1CILi8EEENSA_ILi1EEESC_EEEEENS5_IJNSA_ILi256EEENSA_ILi128EEENSA_ILi32EEEEEEaNS5_IJlSC_lEEEaSJ_NS4_8TiledMMAINS4_8MMA_AtomIJNS4_21SM100_MMA_S8_2x1SM_SSIaaiLi256ELi128ELNS4_4UMMA5MajorE0ELSO_0ELNSN_8SaturateE0EEEEEENS4_6LayoutINS5_IJSC_SC_SC_EEENS5_IJNSA_ILi0EEESU_SU_EEEEENS5_IJNS4_10UnderscoreESX_SX_EEEEENS4_18SM100_TMA_2SM_LOADENS4_14ComposedLayoutINS4_7SwizzleILi1ELi4ELi3EEENS4_18smem_ptr_flag_bitsILi8EEENSS_INS5_IJSB_SH_EEENS5_IJSH_SC_EEEEEEEvNS4_8identityENS4_28SM100_TMA_2SM_LOAD_MULTICASTES19_vS1A_EENS_8epilogue10collective18CollectiveEpilogueINS1D_23Sm100TmaWarpSpecializedILi2ELi2ELi64ELb0ELb0EEEJNS5_IJSG_SG_SH_EEENS5_IJNSS_ISG_SC_EENSS_INSA_ILi64EEESC_EEEEEaSJ_aSJ_NS1D_6fusion15FusionCallbacksIS1H_NS1N_17LinearCombinationIaiaiLNS_15FloatRoundStyleE2EEES1I_S1M_JEEENS4_5SM1004TMEM4LOAD26SM100_TMEM_LOAD_32dp32b64xENS4_13SM90_TMA_LOADENS11_INS12_ILi2ELi4ELi3EEES15_NSS_INS5_IJSB_S1K_EEENS5_IJS1K_SC_EEEEEEENS4_39AutoVectorizingCopyWithAssumedAlignmentILi128EEENS4_14SM90_TMA_STOREES22_S24_S24_EEEvvEEEEvNT_6ParamsE)
        /*0008*/ 	.word	0x000000a2


	//----- nvinfo : EIATTR_FRAME_SIZE
	.align		4
.L_19:
        /*000c*/ 	.byte	0x04, 0x11
        /*000e*/ 	.short	(.L_21 - .L_20)
	.align		4
.L_20:
        /*0010*/ 	.word	index@($__internal_2_$__cuda_sm10x_tcgen05_guardrail_trap_unallocated_columns_being_dealloced)
        /*0014*/ 	.word	0x00000000


	//----- nvinfo : EIATTR_FRAME_SIZE
	.align		4
.L_21:
        /*0018*/ 	.byte	0x04, 0x11
        /*001a*/ 	.short	(.L_23 - .L_22)
	.align		4
.L_22:
        /*001c*/ 	.word	index@($__internal_1_$__cuda_sm10x_tcgen05_guardrail_trap_phase_invalid_during_alloc)
        /*0020*/ 	.word	0x00000000


	//----- nvinfo : EIATTR_FRAME_SIZE
	.align		4
.L_23:
        /*0024*/ 	.byte	0x04, 0x11
        /*0026*/ 	.short	(.L_25 - .L_24)
	.align		4
.L_24:
        /*0028*/ 	.word	index@($__internal_0_$__cuda_sm10x_tcgen05_guardrail_trap_col_being_dealloced_not_returned_by_alloc)
        /*002c*/ 	.word	0x00000000


	//----- nvinfo : EIATTR_FRAME_SIZE
	.align		4
.L_25:
        /*0030*/ 	.byte	0x04, 0x11
        /*0032*/ 	.short	(.L_27 - .L_26)
	.align		4
.L_26:
        /*0034*/ 	.word	index@(_ZN7cutlass13device_kernelINS_4gemm6kernel13GemmUniversalIN4cute5tupleIJiiiiEEENS1_10collective13CollectiveMmaINS1_35MainloopSm100TmaUmmaWarpSpecializedILi32ELi2ELi4ENS5_IJNS4_1CILi8EEENSA_ILi1EEESC_EEEEENS5_IJNSA_ILi256EEENSA_ILi128EEENSA_ILi32EEEEEEaNS5_IJlSC_lEEEaSJ_NS4_8TiledMMAINS4_8MMA_AtomIJNS4_21SM100_MMA_S8_2x1SM_SSIaaiLi256ELi128ELNS4_4UMMA5MajorE0ELSO_0ELNSN_8SaturateE0EEEEEENS4_6LayoutINS5_IJSC_SC_SC_EEENS5_IJNSA_ILi0EEESU_SU_EEEEENS5_IJNS4_10UnderscoreESX_SX_EEEEENS4_18SM100_TMA_2SM_LOADENS4_14ComposedLayoutINS4_7SwizzleILi1ELi4ELi3EEENS4_18smem_ptr_flag_bitsILi8EEENSS_INS5_IJSB_SH_EEENS5_IJSH_SC_EEEEEEEvNS4_8identityENS4_28SM100_TMA_2SM_LOAD_MULTICASTES19_vS1A_EENS_8epilogue10collective18CollectiveEpilogueINS1D_23Sm100TmaWarpSpecializedILi2ELi2ELi64ELb0ELb0EEEJNS5_IJSG_SG_SH_EEENS5_IJNSS_ISG_SC_EENSS_INSA_ILi64EEESC_EEEEEaSJ_aSJ_NS1D_6fusion15FusionCallbacksIS1H_NS1N_17LinearCombinationIaiaiLNS_15FloatRoundStyleE2EEES1I_S1M_JEEENS4_5SM1004TMEM4LOAD26SM100_TMEM_LOAD_32dp32b64xENS4_13SM90_TMA_LOADENS11_INS12_ILi2ELi4ELi3EEES15_NSS_INS5_IJSB_S1K_EEENS5_IJS1K_SC_EEEEEEENS4_39AutoVectorizingCopyWithAssumedAlignmentILi128EEENS4_14SM90_TMA_STOREES22_S24_S24_EEEvvEEEEvNT_6ParamsE)
        /*0038*/ 	.word	0x00000000


	//----- nvinfo : EIATTR_MIN_STACK_SIZE
	.align		4
.L_27:
        /*003c*/ 	.byte	0x04, 0x12
        /*003e*/ 	.short	(.L_29 - .L_28)
	.align		4
.L_28:
        /*0040*/ 	.word	index@(_ZN7cutlass13device_kernelINS_4gemm6kernel13GemmUniversalIN4cute5tupleIJiiiiEEENS1_10collective13CollectiveMmaINS1_35MainloopSm100TmaUmmaWarpSpecializedILi32ELi2ELi4ENS5_IJNS4_1CILi8EEENSA_ILi1EEESC_EEEEENS5_IJNSA_ILi256EEENSA_ILi128EEENSA_ILi32EEEEEEaNS5_IJlSC_lEEEaSJ_NS4_8TiledMMAINS4_8MMA_AtomIJNS4_21SM100_MMA_S8_2x1SM_SSIaaiLi256ELi128ELNS4_4UMMA5MajorE0ELSO_0ELNSN_8SaturateE0EEEEEENS4_6LayoutINS5_IJSC_SC_SC_EEENS5_IJNSA_ILi0EEESU_SU_EEEEENS5_IJNS4_10UnderscoreESX_SX_EEEEENS4_18SM100_TMA_2SM_LOADENS4_14ComposedLayoutINS4_7SwizzleILi1ELi4ELi3EEENS4_18smem_ptr_flag_bitsILi8EEENSS_INS5_IJSB_SH_EEENS5_IJSH_SC_EEEEEEEvNS4_8identityENS4_28SM100_TMA_2SM_LOAD_MULTICASTES19_vS1A_EENS_8epilogue10collective18CollectiveEpilogueINS1D_23Sm100TmaWarpSpecializedILi2ELi2ELi64ELb0ELb0EEEJNS5_IJSG_SG_SH_EEENS5_IJNSS_ISG_SC_EENSS_INSA_ILi64EEESC_EEEEEaSJ_aSJ_NS1D_6fusion15FusionCallbacksIS1H_NS1N_17LinearCombinationIaiaiLNS_15FloatRoundStyleE2EEES1I_S1M_JEEENS4_5SM1004TMEM4LOAD26SM100_TMEM_LOAD_32dp32b64xENS4_13SM90_TMA_LOADENS11_INS12_ILi2ELi4ELi3EEES15_NSS_INS5_IJSB_S1K_EEENS5_IJS1K_SC_EEEEEEENS4_39AutoVectorizingCopyWithAssumedAlignmentILi128EEENS4_14SM90_TMA_STOREES22_S24_S24_EEEvvEEEEvNT_6ParamsE)
        /*0044*/ 	.word	0x00000000
.L_29:


//--------------------- .nv.compat                --------------------------
	.section	.nv.compat,"",@"SHT_CUDA_COMPAT_INFO"
	.align	4
        /*0000*/ 	.byte	0x02, 0x09, 0x01, 0x00, 0x02, 0x02, 0x03, 0x00, 0x02, 0x05, 0x06, 0x00, 0x03, 0x07, 0x01, 0x01
        /*0010*/ 	.byte	0x02, 0x03, 0x01, 0x00, 0x02, 0x06, 0x01, 0x00, 0x04, 0x0b, 0x08, 0x00, 0x01, 0x00, 0x00, 0x00
        /*0020*/ 	.byte	0x00, 0x00, 0x00, 0x00


//--------------------- .nv.info._ZN7cutlass13device_kernelINS_4gemm6kernel13GemmUniversalIN4cute5tupleIJiiiiEEENS1_10collective13CollectiveMmaINS1_35MainloopSm100TmaUmmaWarpSpecializedILi32ELi2ELi4ENS5_IJNS4_1CILi8EEENSA_ILi1EEESC_EEEEENS5_IJNSA_ILi256EEENSA_ILi128EEENSA_ILi32EEEEEEaNS5_IJlSC_lEEEaSJ_NS4_8TiledMMAINS4_8MMA_AtomIJNS4_21SM100_MMA_S8_2x1SM_SSIaaiLi256ELi128ELNS4_4UMMA5MajorE0ELSO_0ELNSN_8SaturateE0EEEEEENS4_6LayoutINS5_IJSC_SC_SC_EEENS5_IJNSA_ILi0EEESU_SU_EEEEENS5_IJNS4_10UnderscoreESX_SX_EEEEENS4_18SM100_TMA_2SM_LOADENS4_14ComposedLayoutINS4_7SwizzleILi1ELi4ELi3EEENS4_18smem_ptr_flag_bitsILi8EEENSS_INS5_IJSB_SH_EEENS5_IJSH_SC_EEEEEEEvNS4_8identityENS4_28SM100_TMA_2SM_LOAD_MULTICASTES19_vS1A_EENS_8epilogue10collective18CollectiveEpilogueINS1D_23Sm100TmaWarpSpecializedILi2ELi2ELi64ELb0ELb0EEEJNS5_IJSG_SG_SH_EEENS5_IJNSS_ISG_SC_EENSS_INSA_ILi64EEESC_EEEEEaSJ_aSJ_NS1D_6fusion15FusionCallbacksIS1H_NS1N_17LinearCombinationIaiaiLNS_15FloatRoundStyleE2EEES1I_S1M_JEEENS4_5SM1004TMEM4LOAD26SM100_TMEM_LOAD_32dp32b64xENS4_13SM90_TMA_LOADENS11_INS12_ILi2ELi4ELi3EEES15_NSS_INS5_IJSB_S1K_EEENS5_IJS1K_SC_EEEEEEENS4_39AutoVectorizingCopyWithAssumedAlignmentILi128EEENS4_14SM90_TMA_STOREES22_S24_S24_EEEvvEEEEvNT_6ParamsE --------------------------
	.section	.nv.info._ZN7cutlass13device_kernelINS_4gemm6kernel13GemmUniversalIN4cute5tupleIJiiiiEEENS1_10collective13CollectiveMmaINS1_35MainloopSm100TmaUmmaWarpSpecializedILi32ELi2ELi4ENS5_IJNS4_1CILi8EEENSA_ILi1EEESC_EEEEENS5_IJNSA_ILi256EEENSA_ILi128EEENSA_ILi32EEEEEEaNS5_IJlSC_lEEEaSJ_NS4_8TiledMMAINS4_8MMA_AtomIJNS4_21SM100_MMA_S8_2x1SM_SSIaaiLi256ELi128ELNS4_4UMMA5MajorE0ELSO_0ELNSN_8SaturateE0EEEEEENS4_6LayoutINS5_IJSC_SC_SC_EEENS5_IJNSA_ILi0EEESU_SU_EEEEENS5_IJNS4_10UnderscoreESX_SX_EEEEENS4_18SM100_TMA_2SM_LOADENS4_14ComposedLayoutINS4_7SwizzleILi1ELi4ELi3EEENS4_18smem_ptr_flag_bitsILi8EEENSS_INS5_IJSB_SH_EEENS5_IJSH_SC_EEEEEEEvNS4_8identityENS4_28SM100_TMA_2SM_LOAD_MULTICASTES19_vS1A_EENS_8epilogue10collective18CollectiveEpilogueINS1D_23Sm100TmaWarpSpecializedILi2ELi2ELi64ELb0ELb0EEEJNS5_IJSG_SG_SH_EEENS5_IJNSS_ISG_SC_EENSS_INSA_ILi64EEESC_EEEEEaSJ_aSJ_NS1D_6fusion15FusionCallbacksIS1H_NS1N_17LinearCombinationIaiaiLNS_15FloatRoundStyleE2EEES1I_S1M_JEEENS4_5SM1004TMEM4LOAD26SM100_TMEM_LOAD_32dp32b64xENS4_13SM90_TMA_LOADENS11_INS12_ILi2ELi4ELi3EEES15_NSS_INS5_IJSB_S1K_EEENS5_IJS1K_SC_EEEEEEENS4_39AutoVectorizingCopyWithAssumedAlignmentILi128EEENS4_14SM90_TMA_STOREES22_S24_S24_EEEvvEEEEvNT_6ParamsE,"",@"SHT_CUDA_INFO"
	.sectionflags	@""
	.align	4


	//----- nvinfo : EIATTR_CUDA_API_VERSION
	.align		4
        /*0000*/ 	.byte	0x04, 0x37
        /*0002*/ 	.short	(.L_31 - .L_30)
.L_30:
        /*0004*/ 	.word	0x00000082


	//----- nvinfo : EIATTR_KPARAM_INFO
	.align		4
.L_31:
        /*0008*/ 	.byte	0x04, 0x17
        /*000a*/ 	.short	(.L_33 - .L_32)
.L_32:
        /*000c*/ 	.word	0x00000000
        /*0010*/ 	.short	0x0000
        /*0012*/ 	.short	0x0000
        /*0014*/ 	.byte	0x00, 0xf0, 0x01, 0x20


	//----- nvinfo : EIATTR_AT_ENTRY_FRAGMENTS
	.align		4
.L_33:
        /*0018*/ 	.byte	0x04, 0x4f
        /*001a*/ 	.short	(.L_35 - .L_34)


	//   ....[0]....
.L_34:
        /*001c*/ 	.word	0x00000007


	//----- nvinfo : EIATTR_RESERVED_SMEM_USED
	.align		4
.L_35:
        /*0020*/ 	.byte	0x01, 0x41
	.zero		2


	//----- nvinfo : EIATTR_SPARSE_MMA_MASK
	.align		4
        /*0024*/ 	.byte	0x03, 0x50
        /*0026*/ 	.short	0x0000


	//----- nvinfo : EIATTR_TCGEN05_2CTA_USED
	.align		4
        /*0028*/ 	.byte	0x01, 0x52
	.zero		2


	//----- nvinfo : EIATTR_MAXREG_COUNT
	.align		4
        /*002c*/ 	.byte	0x03, 0x1b
        /*002e*/ 	.short	0x00ff


	//----- nvinfo : EIATTR_NUM_BARRIERS
	.align		4
        /*0030*/ 	.byte	0x02, 0x4c
        /*0032*/ 	.byte	0x07
	.zero		1


	//----- nvinfo : EIATTR_EXTERNS
	.align		4
        /*0034*/ 	.byte	0x04, 0x0f
        /*0036*/ 	.short	(.L_37 - .L_36)


	//   ....[0]....
	.align		4
.L_36:
        /*0038*/ 	.word	index@(__assertfail)


	//----- nvinfo : EIATTR_MERCURY_ISA_VERSION
	.align		4
.L_37:
        /*003c*/ 	.byte	0x03, 0x5f
        /*003e*/ 	.short	0x0101


	//----- nvinfo : EIATTR_INT_WARP_WIDE_INSTR_OFFSETS
	.align		4
        /*0040*/ 	.byte	0x04, 0x31
        /*0042*/ 	.short	(.L_39 - .L_38)


	//   ....[0]....
.L_38:
        /*0044*/ 	.word	0x000010e0


	//   ....[1]....
        /*0048*/ 	.word	0x00001180


	//   ....[2]....
        /*004c*/ 	.word	0x00005530


	//   ....[3]....
        /*0050*/ 	.word	0x00005550


	//   ....[4]....
        /*0054*/ 	.word	0x00005580


	//   ....[5]....
        /*0058*/ 	.word	0x00006120


	//   ....[6]....
        /*005c*/ 	.word	0x00006190


	//   ....[7]....
        /*0060*/ 	.word	0x00006290


	//   ....[8]....
        /*0064*/ 	.word	0x00006340


	//----- nvinfo : EIATTR_COOP_GROUP_MASK_REGIDS
	.align		4
.L_39:
        /*0068*/ 	.byte	0x04, 0x29
        /*006a*/ 	.short	(.L_41 - .L_40)


	//   ....[0]....
.L_40:
        /*006c*/ 	.word	0xffffffff


	//   ....[1]....
        /*0070*/ 	.word	0xffffffff


	//   ....[2]....
        /*0074*/ 	.word	0xffffffff


	//   ....[3]....
        /*0078*/ 	.word	0xffffffff


	//   ....[4]....
        /*007c*/ 	.word	0xffffffff


	//   ....[5]....
        /*0080*/ 	.word	0xffffffff


	//   ....[6]....
        /*0084*/ 	.word	0xffffffff


	//   ....[7]....
        /*0088*/ 	.word	0xffffffff


	//   ....[8]....
        /*008c*/ 	.word	0xffffffff


	//   ....[9]....
        /*0090*/ 	.word	0xffffffff


	//   ....[10]....
        /*0094*/ 	.word	0xffffffff


	//   ....[11]....
        /*0098*/ 	.word	0xffffffff


	//   ....[12]....
        /*009c*/ 	.word	0xffffffff


	//   ....[13]....
        /*00a0*/ 	.word	0xffffffff


	//----- nvinfo : EIATTR_COOP_GROUP_INSTR_OFFSETS
	.align		4
.L_41:
        /*00a4*/ 	.byte	0x04, 0x28
        /*00a6*/ 	.short	(.L_43 - .L_42)


	//   ....[0]....
.L_42:
        /*00a8*/ 	.word	0x000000b0


	//   ....[1]....
        /*00ac*/ 	.word	0x00000520


	//   ....[2]....
        /*00b0*/ 	.word	0x00000a90


	//   ....[3]....
        /*00b4*/ 	.word	0x00000be0


	//   ....[4]....
        /*00b8*/ 	.word	0x00000cd0


	//   ....[5]....
        /*00bc*/ 	.word	0x00000e30


	//   ....[6]....
        /*00c0*/ 	.word	0x00000fc0


	//   ....[7]....
        /*00c4*/ 	.word	0x00001200


	//   ....[8]....
        /*00c8*/ 	.word	0x000025f0


	//   ....[9]....
        /*00cc*/ 	.word	0x00004460


	//   ....[10]....
        /*00d0*/ 	.word	0x00004930


	//   ....[11]....
        /*00d4*/ 	.word	0x00004960


	//   ....[12]....
        /*00d8*/ 	.word	0x00005430


	//   ....[13]....
        /*00dc*/ 	.word	0x00005640


	//----- nvinfo : EIATTR_VRC_CTA_INIT_COUNT
	.align		4
.L_43:
        /*00e0*/ 	.byte	0x02, 0x4a
        /*00e2*/ 	.byte	0x80
	.zero		1


	//----- nvinfo : EIATTR_SYSCALL_OFFSETS
	.align		4
        /*00e4*/ 	.byte	0x04, 0x46
        /*00e6*/ 	.short	(.L_45 - .L_44)


	//   ....[0]....
.L_44:
        /*00e8*/ 	.word	0x00006f30


	//   ....[1]....
        /*00ec*/ 	.word	0x00007070


	//   ....[2]....
        /*00f0*/ 	.word	0x00007900


	//   ....[3]....
        /*00f4*/ 	.word	0x00008f00


	//----- nvinfo : EIATTR_MBARRIER_INSTR_OFFSETS
	.align		4
.L_45:
        /*00f8*/ 	.byte	0x04, 0x39
        /*00fa*/ 	.short	(.L_47 - .L_46)


	//   ....[0]....
.L_46:
        /*00fc*/ 	.word	0x00000670
        /*0100*/ 	.word	0x000000ff
        /*0104*/ 	.word	0x00000000
        /*0108*/ 	.short	0x0100
        /*010a*/ 	.byte	0x04
	.zero		1


	//   ....[1]....
        /*010c*/ 	.word	0x00000680
        /*0110*/ 	.word	0x000000ff
        /*0114*/ 	.word	0x00000100
        /*0118*/ 	.short	0x0100
        /*011a*/ 	.byte	0x04
	.zero		1


	//   ....[2]....
        /*011c*/ 	.word	0x00000690
        /*0120*/ 	.word	0x000000ff
        /*0124*/ 	.word	0x00000008
        /*0128*/ 	.short	0x0100
        /*012a*/ 	.byte	0x04
	.zero		1


	//   ....[3]....
        /*012c*/ 	.word	0x000006a0
        /*0130*/ 	.word	0x000000ff
        /*0134*/ 	.word	0x00000108
        /*0138*/ 	.short	0x0100
        /*013a*/ 	.byte	0x04
	.zero		1


	//   ....[4]....
        /*013c*/ 	.word	0x000006b0
        /*0140*/ 	.word	0x000000ff
        /*0144*/ 	.word	0x00000010
        /*0148*/ 	.short	0x0100
        /*014a*/ 	.byte	0x04
	.zero		1


	//   ....[5]....
        /*014c*/ 	.word	0x000006c0
        /*0150*/ 	.word	0x000000ff
        /*0154*/ 	.word	0x00000110
        /*0158*/ 	.short	0x0100
        /*015a*/ 	.byte	0x04
	.zero		1


	//   ....[6]....
        /*015c*/ 	.word	0x000006d0
        /*0160*/ 	.word	0x000000ff
        /*0164*/ 	.word	0x00000018
        /*0168*/ 	.short	0x0100
        /*016a*/ 	.byte	0x04
	.zero		1


	//   ....[7]....
        /*016c*/ 	.word	0x000006e0
        /*0170*/ 	.word	0x000000ff
        /*0174*/ 	.word	0x00000118
        /*0178*/ 	.short	0x0100
        /*017a*/ 	.byte	0x04
	.zero		1


	//   ....[8]....
        /*017c*/ 	.word	0x000006f0
        /*0180*/ 	.word	0x000000ff
        /*0184*/ 	.word	0x00000020
        /*0188*/ 	.short	0x0100
        /*018a*/ 	.byte	0x04
	.zero		1


	//   ....[9]....
        /*018c*/ 	.word	0x00000700
        /*0190*/ 	.word	0x000000ff
        /*0194*/ 	.word	0x00000120
        /*0198*/ 	.short	0x0100
        /*019a*/ 	.byte	0x04
	.zero		1


	//   ....[10]....
        /*019c*/ 	.word	0x00000710
        /*01a0*/ 	.word	0x000000ff
        /*01a4*/ 	.word	0x00000028
        /*01a8*/ 	.short	0x0100
        /*01aa*/ 	.byte	0x04
	.zero		1


	//   ....[11]....
        /*01ac*/ 	.word	0x00000720
        /*01b0*/ 	.word	0x000000ff
        /*01b4*/ 	.word	0x00000128
        /*01b8*/ 	.short	0x0100
        /*01ba*/ 	.byte	0x04
	.zero		1


	//   ....[12]....
        /*01bc*/ 	.word	0x00000730
        /*01c0*/ 	.word	0x000000ff
        /*01c4*/ 	.word	0x00000030
        /*01c8*/ 	.short	0x0100
        /*01ca*/ 	.byte	0x04
	.zero		1


	//   ....[13]....
        /*01cc*/ 	.word	0x00000740
        /*01d0*/ 	.word	0x000000ff
        /*01d4*/ 	.word	0x00000130
        /*01d8*/ 	.short	0x0100
        /*01da*/ 	.byte	0x04
	.zero		1


	//   ....[14]....
        /*01dc*/ 	.word	0x00000750
        /*01e0*/ 	.word	0x000000ff
        /*01e4*/ 	.word	0x00000038
        /*01e8*/ 	.short	0x0100
        /*01ea*/ 	.byte	0x04
	.zero		1


	//   ....[15]....
        /*01ec*/ 	.word	0x00000760
        /*01f0*/ 	.word	0x000000ff
        /*01f4*/ 	.word	0x00000138
        /*01f8*/ 	.short	0x0100
        /*01fa*/ 	.byte	0x04
	.zero		1


	//   ....[16]....
        /*01fc*/ 	.word	0x00000770
        /*0200*/ 	.word	0x000000ff
        /*0204*/ 	.word	0x00000040
        /*0208*/ 	.short	0x0100
        /*020a*/ 	.byte	0x04
	.zero		1


	//   ....[17]....
        /*020c*/ 	.word	0x00000780
        /*0210*/ 	.word	0x000000ff
        /*0214*/ 	.word	0x00000140
        /*0218*/ 	.short	0x0100
        /*021a*/ 	.byte	0x04
	.zero		1


	//   ....[18]....
        /*021c*/ 	.word	0x00000790
        /*0220*/ 	.word	0x000000ff
        /*0224*/ 	.word	0x00000048
        /*0228*/ 	.short	0x0100
        /*022a*/ 	.byte	0x04
	.zero		1


	//   ....[19]....
        /*022c*/ 	.word	0x000007a0
        /*0230*/ 	.word	0x000000ff
        /*0234*/ 	.word	0x00000148
        /*0238*/ 	.short	0x0100
        /*023a*/ 	.byte	0x04
	.zero		1


	//   ....[20]....
        /*023c*/ 	.word	0x000007b0
        /*0240*/ 	.word	0x000000ff
        /*0244*/ 	.word	0x00000050
        /*0248*/ 	.short	0x0100
        /*024a*/ 	.byte	0x04
	.zero		1


	//   ....[21]....
        /*024c*/ 	.word	0x000007c0
        /*0250*/ 	.word	0x000000ff
        /*0254*/ 	.word	0x00000150
        /*0258*/ 	.short	0x0100
        /*025a*/ 	.byte	0x04
	.zero		1


	//   ....[22]....
        /*025c*/ 	.word	0x000007d0
        /*0260*/ 	.word	0x000000ff
        /*0264*/ 	.word	0x00000058
        /*0268*/ 	.short	0x0100
        /*026a*/ 	.byte	0x04
	.zero		1


	//   ....[23]....
        /*026c*/ 	.word	0x000007e0
        /*0270*/ 	.word	0x000000ff
        /*0274*/ 	.word	0x00000158
        /*0278*/ 	.short	0x0100
        /*027a*/ 	.byte	0x04
	.zero		1


	//   ....[24]....
        /*027c*/ 	.word	0x000007f0
        /*0280*/ 	.word	0x000000ff
        /*0284*/ 	.word	0x00000060
        /*0288*/ 	.short	0x0100
        /*028a*/ 	.byte	0x04
	.zero		1


	//   ....[25]....
        /*028c*/ 	.word	0x00000800
        /*0290*/ 	.word	0x000000ff
        /*0294*/ 	.word	0x00000160
        /*0298*/ 	.short	0x0100
        /*029a*/ 	.byte	0x04
	.zero		1


	//   ....[26]....
        /*029c*/ 	.word	0x00000810
        /*02a0*/ 	.word	0x000000ff
        /*02a4*/ 	.word	0x00000068
        /*02a8*/ 	.short	0x0100
        /*02aa*/ 	.byte	0x04
	.zero		1


	//   ....[27]....
        /*02ac*/ 	.word	0x00000820
        /*02b0*/ 	.word	0x000000ff
        /*02b4*/ 	.word	0x00000168
        /*02b8*/ 	.short	0x0100
        /*02ba*/ 	.byte	0x04
	.zero		1


	//   ....[28]....
        /*02bc*/ 	.word	0x00000830
        /*02c0*/ 	.word	0x000000ff
        /*02c4*/ 	.word	0x00000070
        /*02c8*/ 	.short	0x0100
        /*02ca*/ 	.byte	0x04
	.zero		1


	//   ....[29]....
        /*02cc*/ 	.word	0x00000840
        /*02d0*/ 	.word	0x000000ff
        /*02d4*/ 	.word	0x00000170
        /*02d8*/ 	.short	0x0100
        /*02da*/ 	.byte	0x04
	.zero		1


	//   ....[30]....
        /*02dc*/ 	.word	0x00000850
        /*02e0*/ 	.word	0x000000ff
        /*02e4*/ 	.word	0x00000078
        /*02e8*/ 	.short	0x0100
        /*02ea*/ 	.byte	0x04
	.zero		1


	//   ....[31]....
        /*02ec*/ 	.word	0x00000860
        /*02f0*/ 	.word	0x000000ff
        /*02f4*/ 	.word	0x00000178
        /*02f8*/ 	.short	0x0100
        /*02fa*/ 	.byte	0x04
	.zero		1


	//   ....[32]....
        /*02fc*/ 	.word	0x00000870
        /*0300*/ 	.word	0x000000ff
        /*0304*/ 	.word	0x00000080
        /*0308*/ 	.short	0x0100
        /*030a*/ 	.byte	0x04
	.zero		1


	//   ....[33]....
        /*030c*/ 	.word	0x00000880
        /*0310*/ 	.word	0x000000ff
        /*0314*/ 	.word	0x00000180
        /*0318*/ 	.short	0x0100
        /*031a*/ 	.byte	0x04
	.zero		1


	//   ....[34]....
        /*031c*/ 	.word	0x00000890
        /*0320*/ 	.word	0x000000ff
        /*0324*/ 	.word	0x00000088
        /*0328*/ 	.short	0x0100
        /*032a*/ 	.byte	0x04
	.zero		1


	//   ....[35]....
        /*032c*/ 	.word	0x000008a0
        /*0330*/ 	.word	0x000000ff
        /*0334*/ 	.word	0x00000188
        /*0338*/ 	.short	0x0100
        /*033a*/ 	.byte	0x04
	.zero		1


	//   ....[36]....
        /*033c*/ 	.word	0x000008b0
        /*0340*/ 	.word	0x000000ff
        /*0344*/ 	.word	0x00000090
        /*0348*/ 	.short	0x0100
        /*034a*/ 	.byte	0x04
	.zero		1


	//   ....[37]....
        /*034c*/ 	.word	0x000008c0
        /*0350*/ 	.word	0x000000ff
        /*0354*/ 	.word	0x00000190
        /*0358*/ 	.short	0x0100
        /*035a*/ 	.byte	0x04
	.zero		1


	//   ....[38]....
        /*035c*/ 	.word	0x000008d0
        /*0360*/ 	.word	0x000000ff
        /*0364*/ 	.word	0x00000098
        /*0368*/ 	.short	0x0100
        /*036a*/ 	.byte	0x04
	.zero		1


	//   ....[39]....
        /*036c*/ 	.word	0x000008e0
        /*0370*/ 	.word	0x000000ff
        /*0374*/ 	.word	0x00000198
        /*0378*/ 	.short	0x0100
        /*037a*/ 	.byte	0x04
	.zero		1


	//   ....[40]....
        /*037c*/ 	.word	0x000008f0
        /*0380*/ 	.word	0x000000ff
        /*0384*/ 	.word	0x000000a0
        /*0388*/ 	.short	0x0100
        /*038a*/ 	.byte	0x04
	.zero		1


	//   ....[41]....
        /*038c*/ 	.word	0x00000900
        /*0390*/ 	.word	0x000000ff
        /*0394*/ 	.word	0x000001a0
        /*0398*/ 	.short	0x0100
        /*039a*/ 	.byte	0x04
	.zero		1


	//   ....[42]....
        /*039c*/ 	.word	0x00000910
        /*03a0*/ 	.word	0x000000ff
        /*03a4*/ 	.word	0x000000a8
        /*03a8*/ 	.short	0x0100
        /*03aa*/ 	.byte	0x04
	.zero		1


	//   ....[43]....
        /*03ac*/ 	.word	0x00000920
        /*03b0*/ 	.word	0x000000ff
        /*03b4*/ 	.word	0x000001a8
        /*03b8*/ 	.short	0x0100
        /*03ba*/ 	.byte	0x04
	.zero		1


	//   ....[44]....
        /*03bc*/ 	.word	0x00000930
        /*03c0*/ 	.word	0x000000ff
        /*03c4*/ 	.word	0x000000b0
        /*03c8*/ 	.short	0x0100
        /*03ca*/ 	.byte	0x04
	.zero		1


	//   ....[45]....
        /*03cc*/ 	.word	0x00000940
        /*03d0*/ 	.word	0x000000ff
        /*03d4*/ 	.word	0x000001b0
        /*03d8*/ 	.short	0x0100
        /*03da*/ 	.byte	0x04
	.zero		1


	//   ....[46]....
        /*03dc*/ 	.word	0x00000950
        /*03e0*/ 	.word	0x000000ff
        /*03e4*/ 	.word	0x000000b8
        /*03e8*/ 	.short	0x0100
        /*03ea*/ 	.byte	0x04
	.zero		1


	//   ....[47]....
        /*03ec*/ 	.word	0x00000960
        /*03f0*/ 	.word	0x000000ff
        /*03f4*/ 	.word	0x000001b8
        /*03f8*/ 	.short	0x0100
        /*03fa*/ 	.byte	0x04
	.zero		1


	//   ....[48]....
        /*03fc*/ 	.word	0x00000970
        /*0400*/ 	.word	0x000000ff
        /*0404*/ 	.word	0x000000c0
        /*0408*/ 	.short	0x0100
        /*040a*/ 	.byte	0x04
	.zero		1


	//   ....[49]....
        /*040c*/ 	.word	0x00000980
        /*0410*/ 	.word	0x000000ff
        /*0414*/ 	.word	0x000001c0
        /*0418*/ 	.short	0x0100
        /*041a*/ 	.byte	0x04
	.zero		1


	//   ....[50]....
        /*041c*/ 	.word	0x00000990
        /*0420*/ 	.word	0x000000ff
        /*0424*/ 	.word	0x000000c8
        /*0428*/ 	.short	0x0100
        /*042a*/ 	.byte	0x04
	.zero		1


	//   ....[51]....
        /*042c*/ 	.word	0x000009a0
        /*0430*/ 	.word	0x000000ff
        /*0434*/ 	.word	0x000001c8
        /*0438*/ 	.short	0x0100
        /*043a*/ 	.byte	0x04
	.zero		1


	//   ....[52]....
        /*043c*/ 	.word	0x000009b0
        /*0440*/ 	.word	0x000000ff
        /*0444*/ 	.word	0x000000d0
        /*0448*/ 	.short	0x0100
        /*044a*/ 	.byte	0x04
	.zero		1


	//   ....[53]....
        /*044c*/ 	.word	0x000009c0
        /*0450*/ 	.word	0x000000ff
        /*0454*/ 	.word	0x000001d0
        /*0458*/ 	.short	0x0100
        /*045a*/ 	.byte	0x04
	.zero		1


	//   ....[54]....
        /*045c*/ 	.word	0x000009d0
        /*0460*/ 	.word	0x000000ff
        /*0464*/ 	.word	0x000000d8
        /*0468*/ 	.short	0x0100
        /*046a*/ 	.byte	0x04
	.zero		1


	//   ....[55]....
        /*046c*/ 	.word	0x000009e0
        /*0470*/ 	.word	0x000000ff
        /*0474*/ 	.word	0x000001d8
        /*0478*/ 	.short	0x0100
        /*047a*/ 	.byte	0x04
	.zero		1


	//   ....[56]....
        /*047c*/ 	.word	0x000009f0
        /*0480*/ 	.word	0x000000ff
        /*0484*/ 	.word	0x000000e0
        /*0488*/ 	.short	0x0100
        /*048a*/ 	.byte	0x04
	.zero		1


	//   ....[57]....
        /*048c*/ 	.word	0x00000a00
        /*0490*/ 	.word	0x000000ff
        /*0494*/ 	.word	0x000001e0
        /*0498*/ 	.short	0x0100
        /*049a*/ 	.byte	0x04
	.zero		1


	//   ....[58]....
        /*049c*/ 	.word	0x00000a10
        /*04a0*/ 	.word	0x000000ff
        /*04a4*/ 	.word	0x000000e8
        /*04a8*/ 	.short	0x0100
        /*04aa*/ 	.byte	0x04
	.zero		1


	//   ....[59]....
        /*04ac*/ 	.word	0x00000a20
        /*04b0*/ 	.word	0x000000ff
        /*04b4*/ 	.word	0x000001e8
        /*04b8*/ 	.short	0x0100
        /*04ba*/ 	.byte	0x04
	.zero		1


	//   ....[60]....
        /*04bc*/ 	.word	0x00000a30
        /*04c0*/ 	.word	0x000000ff
        /*04c4*/ 	.word	0x000000f0
        /*04c8*/ 	.short	0x0100
        /*04ca*/ 	.byte	0x04
	.zero		1


	//   ....[61]....
        /*04cc*/ 	.word	0x00000a40
        /*04d0*/ 	.word	0x000000ff
        /*04d4*/ 	.word	0x000001f0
        /*04d8*/ 	.short	0x0100
        /*04da*/ 	.byte	0x04
	.zero		1


	//   ....[62]....
        /*04dc*/ 	.word	0x00000a50
        /*04e0*/ 	.word	0x000000ff
        /*04e4*/ 	.word	0x000000f8
        /*04e8*/ 	.short	0x0100
        /*04ea*/ 	.byte	0x04
	.zero		1


	//   ....[63]....
        /*04ec*/ 	.word	0x00000a60
        /*04f0*/ 	.word	0x000000ff
        /*04f4*/ 	.word	0x000001f8
        /*04f8*/ 	.short	0x0100
        /*04fa*/ 	.byte	0x04
	.zero		1


	//   ....[64]....
        /*04fc*/ 	.word	0x00000b90
        /*0500*/ 	.word	0x000000ff
        /*0504*/ 	.word	0x00000200
        /*0508*/ 	.short	0x0100
        /*050a*/ 	.byte	0x04
	.zero		1


	//   ....[65]....
        /*050c*/ 	.word	0x00000ba0
        /*0510*/ 	.word	0x000000ff
        /*0514*/ 	.word	0x00000210
        /*0518*/ 	.short	0x0100
        /*051a*/ 	.byte	0x04
	.zero		1


	//   ....[66]....
        /*051c*/ 	.word	0x00000bb0
        /*0520*/ 	.word	0x000000ff
        /*0524*/ 	.word	0x00000208
        /*0528*/ 	.short	0x0100
        /*052a*/ 	.byte	0x04
	.zero		1


	//   ....[67]....
        /*052c*/ 	.word	0x00000bc0
        /*0530*/ 	.word	0x000000ff
        /*0534*/ 	.word	0x00000218
        /*0538*/ 	.short	0x0100
        /*053a*/ 	.byte	0x04
	.zero		1


	//   ....[68]....
        /*053c*/ 	.word	0x00000ca0
        /*0540*/ 	.word	0x000000ff
        /*0544*/ 	.word	0x00000220
        /*0548*/ 	.short	0x0100
        /*054a*/ 	.byte	0x06
	.zero		1


	//   ....[69]....
        /*054c*/ 	.word	0x00000cb0
        /*0550*/ 	.word	0x000000ff
        /*0554*/ 	.word	0x00000228
        /*0558*/ 	.short	0x0100
        /*055a*/ 	.byte	0x06
	.zero		1


	//   ....[70]....
        /*055c*/ 	.word	0x00000de0
        /*0560*/ 	.word	0x000000ff
        /*0564*/ 	.word	0x00000230
        /*0568*/ 	.short	0x0100
        /*056a*/ 	.byte	0x06
	.zero		1


	//   ....[71]....
        /*056c*/ 	.word	0x00000df0
        /*0570*/ 	.word	0x000000ff
        /*0574*/ 	.word	0x00000240
        /*0578*/ 	.short	0x0100
        /*057a*/ 	.byte	0x06
	.zero		1


	//   ....[72]....
        /*057c*/ 	.word	0x00000e00
        /*0580*/ 	.word	0x000000ff
        /*0584*/ 	.word	0x00000238
        /*0588*/ 	.short	0x0100
        /*058a*/ 	.byte	0x06
	.zero		1


	//   ....[73]....
        /*058c*/ 	.word	0x00000e10
        /*0590*/ 	.word	0x000000ff
        /*0594*/ 	.word	0x00000248
        /*0598*/ 	.short	0x0100
        /*059a*/ 	.byte	0x06
	.zero		1


	//   ....[74]....
        /*059c*/ 	.word	0x00000f30
        /*05a0*/ 	.word	0x000000ff
        /*05a4*/ 	.word	0x00000250
        /*05a8*/ 	.short	0x0100
        /*05aa*/ 	.byte	0x04
	.zero		1


	//   ....[75]....
        /*05ac*/ 	.word	0x00000f40
        /*05b0*/ 	.word	0x000000ff
        /*05b4*/ 	.word	0x00000270
        /*05b8*/ 	.short	0x0100
        /*05ba*/ 	.byte	0x04
	.zero		1


	//   ....[76]....
        /*05bc*/ 	.word	0x00000f50
        /*05c0*/ 	.word	0x000000ff
        /*05c4*/ 	.word	0x00000258
        /*05c8*/ 	.short	0x0100
        /*05ca*/ 	.byte	0x04
	.zero		1


	//   ....[77]....
        /*05cc*/ 	.word	0x00000f60
        /*05d0*/ 	.word	0x000000ff
        /*05d4*/ 	.word	0x00000278
        /*05d8*/ 	.short	0x0100
        /*05da*/ 	.byte	0x04
	.zero		1


	//   ....[78]....
        /*05dc*/ 	.word	0x00000f70
        /*05e0*/ 	.word	0x000000ff
        /*05e4*/ 	.word	0x00000260
        /*05e8*/ 	.short	0x0100
        /*05ea*/ 	.byte	0x04
	.zero		1


	//   ....[79]....
        /*05ec*/ 	.word	0x00000f80
        /*05f0*/ 	.word	0x000000ff
        /*05f4*/ 	.word	0x00000280
        /*05f8*/ 	.short	0x0100
        /*05fa*/ 	.byte	0x04
	.zero		1


	//   ....[80]....
        /*05fc*/ 	.word	0x00000f90
        /*0600*/ 	.word	0x000000ff
        /*0604*/ 	.word	0x00000268
        /*0608*/ 	.short	0x0100
        /*060a*/ 	.byte	0x04
	.zero		1


	//   ....[81]....
        /*060c*/ 	.word	0x00000fa0
        /*0610*/ 	.word	0x000000ff
        /*0614*/ 	.word	0x00000288
        /*0618*/ 	.short	0x0100
        /*061a*/ 	.byte	0x04
	.zero		1


	//   ....[82]....
        /*061c*/ 	.word	0x00001090
        /*0620*/ 	.word	0x000000ff
        /*0624*/ 	.word	0x00000290
        /*0628*/ 	.short	0x0100
        /*062a*/ 	.byte	0x04
	.zero		1


	//   ....[83]....
        /*062c*/ 	.word	0x000010a0
        /*0630*/ 	.word	0x000000ff
        /*0634*/ 	.word	0x000002a0
        /*0638*/ 	.short	0x0100
        /*063a*/ 	.byte	0x04
	.zero		1


	//   ....[84]....
        /*063c*/ 	.word	0x000010b0
        /*0640*/ 	.word	0x000000ff
        /*0644*/ 	.word	0x00000298
        /*0648*/ 	.short	0x0100
        /*064a*/ 	.byte	0x04
	.zero		1


	//   ....[85]....
        /*064c*/ 	.word	0x000010c0
        /*0650*/ 	.word	0x000000ff
        /*0654*/ 	.word	0x000002a8
        /*0658*/ 	.short	0x0100
        /*065a*/ 	.byte	0x04
	.zero		1


	//   ....[86]....
        /*065c*/ 	.word	0x000011c0
        /*0660*/ 	.word	0x000000ff
        /*0664*/ 	.word	0x000002b0
        /*0668*/ 	.short	0x0100
        /*066a*/ 	.byte	0x06
	.zero		1


	//   ....[87]....
        /*066c*/ 	.word	0x00001e10
        /*0670*/ 	.word	0x00000003
        /*0674*/ 	.word	0x000002a0
        /*0678*/ 	.short	0x010a
        /*067a*/ 	.byte	0xff
	.zero		1


	//   ....[88]....
        /*067c*/ 	.word	0x00001e40
        /*0680*/ 	.word	0x00000003
        /*0684*/ 	.word	0x00000290
        /*0688*/ 	.short	0x0101
        /*068a*/ 	.byte	0xff
	.zero		1


	//   ....[89]....
        /*068c*/ 	.word	0x00001f00
        /*0690*/ 	.word	0x000000ff
        /*0694*/ 	.word	0x00000100
        /*0698*/ 	.short	0x010a
        /*069a*/ 	.byte	0x04
	.zero		1


	//   ....[90]....
        /*069c*/ 	.word	0x00001fd0
        /*06a0*/ 	.word	0x000000ff
        /*06a4*/ 	.word	0x00000100
        /*06a8*/ 	.short	0x010a
        /*06aa*/ 	.byte	0x21
	.zero		1


	//   ....[91]....
        /*06ac*/ 	.word	0x00002190
        /*06b0*/ 	.word	0x000000ff
        /*06b4*/ 	.word	0x00000100
        /*06b8*/ 	.short	0x010a
        /*06ba*/ 	.byte	0x07
	.zero		1


	//   ....[92]....
        /*06bc*/ 	.word	0x00002290
        /*06c0*/ 	.word	0x000000ff
        /*06c4*/ 	.word	0x00000228
        /*06c8*/ 	.short	0x0101
        /*06ca*/ 	.byte	0x06
	.zero		1


	//   ....[93]....
        /*06cc*/ 	.word	0x000022b0
        /*06d0*/ 	.word	0x000000ff
        /*06d4*/ 	.word	0x00000100
        /*06d8*/ 	.short	0x010a
        /*06da*/ 	.byte	0x04
	.zero		1


	//   ....[94]....
        /*06dc*/ 	.word	0x00002330
        /*06e0*/ 	.word	0x000000ff
        /*06e4*/ 	.word	0x00000100
        /*06e8*/ 	.short	0x010a
        /*06ea*/ 	.byte	0x11
	.zero		1


	//   ....[95]....
        /*06ec*/ 	.word	0x000024c0
        /*06f0*/ 	.word	0x000000ff
        /*06f4*/ 	.word	0x00000100
        /*06f8*/ 	.short	0x010a
        /*06fa*/ 	.byte	0x08
	.zero		1


	//   ....[96]....
        /*06fc*/ 	.word	0x00002620
        /*0700*/ 	.word	0x00000003
        /*0704*/ 	.word	0x00000230
        /*0708*/ 	.short	0x010a
        /*070a*/ 	.byte	0xff
	.zero		1


	//   ....[97]....
        /*070c*/ 	.word	0x00002770
        /*0710*/ 	.word	0x00000000
        /*0714*/ 	.word	0x00000000
        /*0718*/ 	.short	0x0101
        /*071a*/ 	.byte	0xff
	.zero		1


	//   ....[98]....
        /*071c*/ 	.word	0x00002d20
        /*0720*/ 	.word	0x000000ff
        /*0724*/ 	.word	0x00000000
        /*0728*/ 	.short	0x010a
        /*072a*/ 	.byte	0x04
	.zero		1


	//   ....[99]....
        /*072c*/ 	.word	0x00002db0
        /*0730*/ 	.word	0x000000ff
        /*0734*/ 	.word	0x00000000
        /*0738*/ 	.short	0x010a
        /*073a*/ 	.byte	0x05
	.zero		1


	//   ....[100]....
        /*073c*/ 	.word	0x00002e40
        /*0740*/ 	.word	0x000000ff
        /*0744*/ 	.word	0x00000000
        /*0748*/ 	.short	0x010a
        /*074a*/ 	.byte	0x05
	.zero		1


	//   ....[101]....
        /*074c*/ 	.word	0x00002ed0
        /*0750*/ 	.word	0x000000ff
        /*0754*/ 	.word	0x00000000
        /*0758*/ 	.short	0x010a
        /*075a*/ 	.byte	0x05
	.zero		1


	//   ....[102]....
        /*075c*/ 	.word	0x00002f60
        /*0760*/ 	.word	0x000000ff
        /*0764*/ 	.word	0x00000000
        /*0768*/ 	.short	0x010a
        /*076a*/ 	.byte	0x05
	.zero		1


	//   ....[103]....
        /*076c*/ 	.word	0x00002ff0
        /*0770*/ 	.word	0x000000ff
        /*0774*/ 	.word	0x00000000
        /*0778*/ 	.short	0x010a
        /*077a*/ 	.byte	0x05
	.zero		1


	//   ....[104]....
        /*077c*/ 	.word	0x00003080
        /*0780*/ 	.word	0x000000ff
        /*0784*/ 	.word	0x00000000
        /*0788*/ 	.short	0x010a
        /*078a*/ 	.byte	0x05
	.zero		1


	//   ....[105]....
        /*078c*/ 	.word	0x00003110
        /*0790*/ 	.word	0x000000ff
        /*0794*/ 	.word	0x00000000
        /*0798*/ 	.short	0x010a
        /*079a*/ 	.byte	0x05
	.zero		1


	//   ....[106]....
        /*079c*/ 	.word	0x000031a0
        /*07a0*/ 	.word	0x000000ff
        /*07a4*/ 	.word	0x00000000
        /*07a8*/ 	.short	0x010a
        /*07aa*/ 	.byte	0x05
	.zero		1


	//   ....[107]....
        /*07ac*/ 	.word	0x00003230
        /*07b0*/ 	.word	0x000000ff
        /*07b4*/ 	.word	0x00000000
        /*07b8*/ 	.short	0x010a
        /*07ba*/ 	.byte	0x05
	.zero		1


	//   ....[108]....
        /*07bc*/ 	.word	0x000032c0
        /*07c0*/ 	.word	0x000000ff
        /*07c4*/ 	.word	0x00000000
        /*07c8*/ 	.short	0x010a
        /*07ca*/ 	.byte	0x05
	.zero		1


	//   ....[109]....
        /*07cc*/ 	.word	0x00003350
        /*07d0*/ 	.word	0x000000ff
        /*07d4*/ 	.word	0x00000000
        /*07d8*/ 	.short	0x010a
        /*07da*/ 	.byte	0x05
	.zero		1


	//   ....[110]....
        /*07dc*/ 	.word	0x000033e0
        /*07e0*/ 	.word	0x000000ff
        /*07e4*/ 	.word	0x00000000
        /*07e8*/ 	.short	0x010a
        /*07ea*/ 	.byte	0x05
	.zero		1


	//   ....[111]....
        /*07ec*/ 	.word	0x00003470
        /*07f0*/ 	.word	0x000000ff
        /*07f4*/ 	.word	0x00000000
        /*07f8*/ 	.short	0x010a
        /*07fa*/ 	.byte	0x05
	.zero		1


	//   ....[112]....
        /*07fc*/ 	.word	0x00003500
        /*0800*/ 	.word	0x000000ff
        /*0804*/ 	.word	0x00000000
        /*0808*/ 	.short	0x010a
        /*080a*/ 	.byte	0x05
	.zero		1


	//   ....[113]....
        /*080c*/ 	.word	0x00003590
        /*0810*/ 	.word	0x000000ff
        /*0814*/ 	.word	0x00000000
        /*0818*/ 	.short	0x010a
        /*081a*/ 	.byte	0x05
	.zero		1


	//   ....[114]....
        /*081c*/ 	.word	0x00003620
        /*0820*/ 	.word	0x000000ff
        /*0824*/ 	.word	0x00000000
        /*0828*/ 	.short	0x010a
        /*082a*/ 	.byte	0x05
	.zero		1


	//   ....[115]....
        /*082c*/ 	.word	0x000036b0
        /*0830*/ 	.word	0x000000ff
        /*0834*/ 	.word	0x00000000
        /*0838*/ 	.short	0x010a
        /*083a*/ 	.byte	0x05
	.zero		1


	//   ....[116]....
        /*083c*/ 	.word	0x00003740
        /*0840*/ 	.word	0x000000ff
        /*0844*/ 	.word	0x00000000
        /*0848*/ 	.short	0x010a
        /*084a*/ 	.byte	0x05
	.zero		1


	//   ....[117]....
        /*084c*/ 	.word	0x000037d0
        /*0850*/ 	.word	0x000000ff
        /*0854*/ 	.word	0x00000000
        /*0858*/ 	.short	0x010a
        /*085a*/ 	.byte	0x05
	.zero		1


	//   ....[118]....
        /*085c*/ 	.word	0x00003860
        /*0860*/ 	.word	0x000000ff
        /*0864*/ 	.word	0x00000000
        /*0868*/ 	.short	0x010a
        /*086a*/ 	.byte	0x05
	.zero		1


	//   ....[119]....
        /*086c*/ 	.word	0x000038f0
        /*0870*/ 	.word	0x000000ff
        /*0874*/ 	.word	0x00000000
        /*0878*/ 	.short	0x010a
        /*087a*/ 	.byte	0x05
	.zero		1


	//   ....[120]....
        /*087c*/ 	.word	0x00003980
        /*0880*/ 	.word	0x000000ff
        /*0884*/ 	.word	0x00000000
        /*0888*/ 	.short	0x010a
        /*088a*/ 	.byte	0x05
	.zero		1


	//   ....[121]....
        /*088c*/ 	.word	0x00003a10
        /*0890*/ 	.word	0x000000ff
        /*0894*/ 	.word	0x00000000
        /*0898*/ 	.short	0x010a
        /*089a*/ 	.byte	0x05
	.zero		1


	//   ....[122]....
        /*089c*/ 	.word	0x00003aa0
        /*08a0*/ 	.word	0x000000ff
        /*08a4*/ 	.word	0x00000000
        /*08a8*/ 	.short	0x010a
        /*08aa*/ 	.byte	0x05
	.zero		1


	//   ....[123]....
        /*08ac*/ 	.word	0x00003b30
        /*08b0*/ 	.word	0x000000ff
        /*08b4*/ 	.word	0x00000000
        /*08b8*/ 	.short	0x010a
        /*08ba*/ 	.byte	0x05
	.zero		1


	//   ....[124]....
        /*08bc*/ 	.word	0x00003bc0
        /*08c0*/ 	.word	0x000000ff
        /*08c4*/ 	.word	0x00000000
        /*08c8*/ 	.short	0x010a
        /*08ca*/ 	.byte	0x05
	.zero		1


	//   ....[125]....
        /*08cc*/ 	.word	0x00003c50
        /*08d0*/ 	.word	0x000000ff
        /*08d4*/ 	.word	0x00000000
        /*08d8*/ 	.short	0x010a
        /*08da*/ 	.byte	0x05
	.zero		1


	//   ....[126]....
        /*08dc*/ 	.word	0x00003ce0
        /*08e0*/ 	.word	0x000000ff
        /*08e4*/ 	.word	0x00000000
        /*08e8*/ 	.short	0x010a
        /*08ea*/ 	.byte	0x05
	.zero		1


	//   ....[127]....
        /*08ec*/ 	.word	0x00003d70
        /*08f0*/ 	.word	0x000000ff
        /*08f4*/ 	.word	0x00000000
        /*08f8*/ 	.short	0x010a
        /*08fa*/ 	.byte	0x05
	.zero		1


	//   ....[128]....
        /*08fc*/ 	.word	0x00003e00
        /*0900*/ 	.word	0x000000ff
        /*0904*/ 	.word	0x00000000
        /*0908*/ 	.short	0x010a
        /*090a*/ 	.byte	0x05
	.zero		1


	//   ....[129]....
        /*090c*/ 	.word	0x00003ea0
        /*0910*/ 	.word	0x00000000
        /*0914*/ 	.word	0x00000000
        /*0918*/ 	.short	0x010a
        /*091a*/ 	.byte	0xff
	.zero		1


	//   ....[130]....
        /*091c*/ 	.word	0x00003fc0
        /*0920*/ 	.word	0x00000002
        /*0924*/ 	.word	0x00000290
        /*0928*/ 	.short	0x010a
        /*092a*/ 	.byte	0xff
	.zero		1


	//   ....[131]....
        /*092c*/ 	.word	0x00004020
        /*0930*/ 	.word	0x00000004
        /*0934*/ 	.word	0x00000000
        /*0938*/ 	.short	0x0101
        /*093a*/ 	.byte	0xff
	.zero		1


	//   ....[132]....
        /*093c*/ 	.word	0x00004040
        /*0940*/ 	.word	0x000000ff
        /*0944*/ 	.word	0x00000240
        /*0948*/ 	.short	0x010a
        /*094a*/ 	.byte	0x04
	.zero		1


	//   ....[133]....
        /*094c*/ 	.word	0x00004160
        /*0950*/ 	.word	0x00000002
        /*0954*/ 	.word	0x00000230
        /*0958*/ 	.short	0x010a
        /*095a*/ 	.byte	0xff
	.zero		1


	//   ....[134]....
        /*095c*/ 	.word	0x00004270
        /*0960*/ 	.word	0x00000002
        /*0964*/ 	.word	0x00000000
        /*0968*/ 	.short	0x0101
        /*096a*/ 	.byte	0xff
	.zero		1


	//   ....[135]....
        /*096c*/ 	.word	0x00004300
        /*0970*/ 	.word	0x000000ff
        /*0974*/ 	.word	0x00000240
        /*0978*/ 	.short	0x0106
        /*097a*/ 	.byte	0x04
	.zero		1


	//   ....[136]....
        /*097c*/ 	.word	0x00004320
        /*0980*/ 	.word	0x000000ff
        /*0984*/ 	.word	0x00000240
        /*0988*/ 	.short	0x010a
        /*098a*/ 	.byte	0x04
	.zero		1


	//   ....[137]....
        /*098c*/ 	.word	0x000043b0
        /*0990*/ 	.word	0x000000ff
        /*0994*/ 	.word	0x00000240
        /*0998*/ 	.short	0x0106
        /*099a*/ 	.byte	0x07
	.zero		1


	//   ....[138]....
        /*099c*/ 	.word	0x000043f0
        /*09a0*/ 	.word	0x00000000
        /*09a4*/ 	.word	0x00000240
        /*09a8*/ 	.short	0x010a
        /*09aa*/ 	.byte	0xff
	.zero		1


	//   ....[139]....
        /*09ac*/ 	.word	0x00004630
        /*09b0*/ 	.word	0x000000ff
        /*09b4*/ 	.word	0x00000008
        /*09b8*/ 	.short	0x010a
        /*09ba*/ 	.byte	0x05
	.zero		1


	//   ....[140]....
        /*09bc*/ 	.word	0x00004650
        /*09c0*/ 	.word	0x000000ff
        /*09c4*/ 	.word	0x00000008
        /*09c8*/ 	.short	0x010a
        /*09ca*/ 	.byte	0x05
	.zero		1


	//   ....[141]....
        /*09cc*/ 	.word	0x000047e0
        /*09d0*/ 	.word	0x000000ff
        /*09d4*/ 	.word	0x00000008
        /*09d8*/ 	.short	0x010a
        /*09da*/ 	.byte	0x05
	.zero		1


	//   ....[142]....
        /*09dc*/ 	.word	0x00004800
        /*09e0*/ 	.word	0x000000ff
        /*09e4*/ 	.word	0x00000008
        /*09e8*/ 	.short	0x010a
        /*09ea*/ 	.byte	0x05
	.zero		1


	//   ....[143]....
        /*09ec*/ 	.word	0x000048c0
        /*09f0*/ 	.word	0x000000ff
        /*09f4*/ 	.word	0x00000000
        /*09f8*/ 	.short	0x0101
        /*09fa*/ 	.byte	0x04
	.zero		1


	//   ....[144]....
        /*09fc*/ 	.word	0x00004ba0
        /*0a00*/ 	.word	0x00000000
        /*0a04*/ 	.word	0x00000230
        /*0a08*/ 	.short	0x010a
        /*0a0a*/ 	.byte	0xff
	.zero		1


	//   ....[145]....
        /*0a0c*/ 	.word	0x00004c60
        /*0a10*/ 	.word	0x00000000
        /*0a14*/ 	.word	0x00000000
        /*0a18*/ 	.short	0x0101
        /*0a1a*/ 	.byte	0xff
	.zero		1


	//   ....[146]....
        /*0a1c*/ 	.word	0x00004d10
        /*0a20*/ 	.word	0x000000ff
        /*0a24*/ 	.word	0x00000000
        /*0a28*/ 	.short	0x010a
        /*0a2a*/ 	.byte	0x04
	.zero		1


	//   ....[147]....
        /*0a2c*/ 	.word	0x00004d20
        /*0a30*/ 	.word	0x000000ff
        /*0a34*/ 	.word	0x00000270
        /*0a38*/ 	.short	0x010a
        /*0a3a*/ 	.byte	0x13
	.zero		1


	//   ....[148]....
        /*0a3c*/ 	.word	0x00004de0
        /*0a40*/ 	.word	0x000000ff
        /*0a44*/ 	.word	0x00000000
        /*0a48*/ 	.short	0x010a
        /*0a4a*/ 	.byte	0x06
	.zero		1


	//   ....[149]....
        /*0a4c*/ 	.word	0x00004f00
        /*0a50*/ 	.word	0x000000ff
        /*0a54*/ 	.word	0x00000000
        /*0a58*/ 	.short	0x010a
        /*0a5a*/ 	.byte	0x04
	.zero		1


	//   ....[150]....
        /*0a5c*/ 	.word	0x00005120
        /*0a60*/ 	.word	0x000000ff
        /*0a64*/ 	.word	0x00000000
        /*0a68*/ 	.short	0x010a
        /*0a6a*/ 	.byte	0x04
	.zero		1


	//   ....[151]....
        /*0a6c*/ 	.word	0x000051b0
        /*0a70*/ 	.word	0x000000ff
        /*0a74*/ 	.word	0x00000000
        /*0a78*/ 	.short	0x010a
        /*0a7a*/ 	.byte	0x05
	.zero		1


	//   ....[152]....
        /*0a7c*/ 	.word	0x00005240
        /*0a80*/ 	.word	0x000000ff
        /*0a84*/ 	.word	0x00000000
        /*0a88*/ 	.short	0x010a
        /*0a8a*/ 	.byte	0x05
	.zero		1


	//   ....[153]....
        /*0a8c*/ 	.word	0x000052e0
        /*0a90*/ 	.word	0x00000000
        /*0a94*/ 	.word	0x00000000
        /*0a98*/ 	.short	0x010a
        /*0a9a*/ 	.byte	0xff
	.zero		1


	//   ....[154]....
        /*0a9c*/ 	.word	0x00005320
        /*0aa0*/ 	.word	0x00000000
        /*0aa4*/ 	.word	0x00000000
        /*0aa8*/ 	.short	0x010a
        /*0aaa*/ 	.byte	0xff
	.zero		1


	//   ....[155]....
        /*0aac*/ 	.word	0x00005390
        /*0ab0*/ 	.word	0x000000ff
        /*0ab4*/ 	.word	0x00000000
        /*0ab8*/ 	.short	0x0101
        /*0aba*/ 	.byte	0x04
	.zero		1


	//   ....[156]....
        /*0abc*/ 	.word	0x000053d0
        /*0ac0*/ 	.word	0x000000ff
        /*0ac4*/ 	.word	0x000002b0
        /*0ac8*/ 	.short	0x010a
        /*0aca*/ 	.byte	0x0d
	.zero		1


	//   ....[157]....
        /*0acc*/ 	.word	0x00005420
        /*0ad0*/ 	.word	0x000000ff
        /*0ad4*/ 	.word	0x00000000
        /*0ad8*/ 	.short	0x0101
        /*0ada*/ 	.byte	0x04
	.zero		1


	//   ....[158]....
        /*0adc*/ 	.word	0x000058e0
        /*0ae0*/ 	.word	0x00000008
        /*0ae4*/ 	.word	0x00000230
        /*0ae8*/ 	.short	0x010a
        /*0aea*/ 	.byte	0xff
	.zero		1


	//   ....[159]....
        /*0aec*/ 	.word	0x00005a50
        /*0af0*/ 	.word	0x00000000
        /*0af4*/ 	.word	0x00000000
        /*0af8*/ 	.short	0x0101
        /*0afa*/ 	.byte	0xff
	.zero		1


	//   ....[160]....
        /*0afc*/ 	.word	0x00005f30
        /*0b00*/ 	.word	0x000000ff
        /*0b04*/ 	.word	0x00000228
        /*0b08*/ 	.short	0x010a
        /*0b0a*/ 	.byte	0x15
	.zero		1


	//   ....[161]....
        /*0b0c*/ 	.word	0x000060c0
        /*0b10*/ 	.word	0x000000ff
        /*0b14*/ 	.word	0x00000210
        /*0b18*/ 	.short	0x010a
        /*0b1a*/ 	.byte	0x15
	.zero		1


	//   ....[162]....
        /*0b1c*/ 	.word	0x00006230
        /*0b20*/ 	.word	0x000000ff
        /*0b24*/ 	.word	0x00000200
        /*0b28*/ 	.short	0x010b
        /*0b2a*/ 	.byte	0x15
	.zero		1


	//   ....[163]....
        /*0b2c*/ 	.word	0x00006250
        /*0b30*/ 	.word	0x000000ff
        /*0b34*/ 	.word	0x00000000
        /*0b38*/ 	.short	0x0101
        /*0b3a*/ 	.byte	0x04
	.zero		1


	//   ....[164]....
        /*0b3c*/ 	.word	0x00006260
        /*0b40*/ 	.word	0x000000ff
        /*0b44*/ 	.word	0x00000218
        /*0b48*/ 	.short	0x010a
        /*0b4a*/ 	.byte	0x15
	.zero		1


	//   ....[165]....
        /*0b4c*/ 	.word	0x00006450
        /*0b50*/ 	.word	0x000000ff
        /*0b54*/ 	.word	0x00000208
        /*0b58*/ 	.short	0x010b
        /*0b5a*/ 	.byte	0x15
	.zero		1


	//   ....[166]....
        /*0b5c*/ 	.word	0x00006460
        /*0b60*/ 	.word	0x000000ff
        /*0b64*/ 	.word	0x00000000
        /*0b68*/ 	.short	0x0101
        /*0b6a*/ 	.byte	0x25
	.zero		1


	//   ....[167]....
        /*0b6c*/ 	.word	0x00006490
        /*0b70*/ 	.word	0x000000ff
        /*0b74*/ 	.word	0x00000210
        /*0b78*/ 	.short	0x010a
        /*0b7a*/ 	.byte	0x15
	.zero		1


	//   ....[168]....
        /*0b7c*/ 	.word	0x000064d0
        /*0b80*/ 	.word	0x00000000
        /*0b84*/ 	.word	0x00000218
        /*0b88*/ 	.short	0x010a
        /*0b8a*/ 	.byte	0xff
	.zero		1


	//   ....[169]....
        /*0b8c*/ 	.word	0x000067d0
        /*0b90*/ 	.word	0x00000003
        /*0b94*/ 	.word	0x00000230
        /*0b98*/ 	.short	0x010a
        /*0b9a*/ 	.byte	0xff
	.zero		1


	//   ....[170]....
        /*0b9c*/ 	.word	0x00006950
        /*0ba0*/ 	.word	0x00000000
        /*0ba4*/ 	.word	0x00000000
        /*0ba8*/ 	.short	0x0101
        /*0baa*/ 	.byte	0xff
	.zero		1


	//   ....[171]....
        /*0bac*/ 	.word	0x000074a0
        /*0bb0*/ 	.word	0x00000003
        /*0bb4*/ 	.word	0x00000200
        /*0bb8*/ 	.short	0x010a
        /*0bba*/ 	.byte	0xff
	.zero		1


	//   ....[172]....
        /*0bbc*/ 	.word	0x000074e0
        /*0bc0*/ 	.word	0x00000090
        /*0bc4*/ 	.word	0x00000250
        /*0bc8*/ 	.short	0x010a
        /*0bca*/ 	.byte	0xff
	.zero		1


	//   ....[173]....
        /*0bcc*/ 	.word	0x00007620
        /*0bd0*/ 	.word	0x00000003
        /*0bd4*/ 	.word	0x00000200
        /*0bd8*/ 	.short	0x010a
        /*0bda*/ 	.byte	0xff
	.zero		1


	//   ....[174]....
        /*0bdc*/ 	.word	0x00007780
        /*0be0*/ 	.word	0x00000000
        /*0be4*/ 	.word	0x00000000
        /*0be8*/ 	.short	0x0101
        /*0bea*/ 	.byte	0xff
	.zero		1


	//   ....[175]....
        /*0bec*/ 	.word	0x000077e0
        /*0bf0*/ 	.word	0x00000090
        /*0bf4*/ 	.word	0x00000250
        /*0bf8*/ 	.short	0x010a
        /*0bfa*/ 	.byte	0xff
	.zero		1


	//   ....[176]....
        /*0bfc*/ 	.word	0x00008b70
        /*0c00*/ 	.word	0x00000072
        /*0c04*/ 	.word	0x00000200
        /*0c08*/ 	.short	0x010a
        /*0c0a*/ 	.byte	0xff
	.zero		1


	//   ....[177]....
        /*0c0c*/ 	.word	0x00008c40
        /*0c10*/ 	.word	0x00000072
        /*0c14*/ 	.word	0x00000200
        /*0c18*/ 	.short	0x010a
        /*0c1a*/ 	.byte	0xff
	.zero		1


	//   ....[178]....
        /*0c1c*/ 	.word	0x00008d80
        /*0c20*/ 	.word	0x00000003
        /*0c24*/ 	.word	0x00000000
        /*0c28*/ 	.short	0x0101
        /*0c2a*/ 	.byte	0xff
	.zero		1


	//   ....[179]....
        /*0c2c*/ 	.word	0x00009060
        /*0c30*/ 	.word	0x00000090
        /*0c34*/ 	.word	0x00000000
        /*0c38*/ 	.short	0x0101
        /*0c3a*/ 	.byte	0xff
	.zero		1


	//   ....[180]....
        /*0c3c*/ 	.word	0x0000a310
        /*0c40*/ 	.word	0x00000003
        /*0c44*/ 	.word	0x000002a0
        /*0c48*/ 	.short	0x010a
        /*0c4a*/ 	.byte	0xff
	.zero		1


	//   ....[181]....
        /*0c4c*/ 	.word	0x0000a370
        /*0c50*/ 	.word	0x00000000
        /*0c54*/ 	.word	0x00000100
        /*0c58*/ 	.short	0x010a
        /*0c5a*/ 	.byte	0xff
	.zero		1


	//   ....[182]....
        /*0c5c*/ 	.word	0x0000a3d0
        /*0c60*/ 	.word	0x00000000
        /*0c64*/ 	.word	0x00000100
        /*0c68*/ 	.short	0x010a
        /*0c6a*/ 	.byte	0xff
	.zero		1


	//   ....[183]....
        /*0c6c*/ 	.word	0x0000a420
        /*0c70*/ 	.word	0x00000003
        /*0c74*/ 	.word	0x00000230
        /*0c78*/ 	.short	0x010a
        /*0c7a*/ 	.byte	0xff
	.zero		1


	//   ....[184]....
        /*0c7c*/ 	.word	0x0000a480
        /*0c80*/ 	.word	0x00000000
        /*0c84*/ 	.word	0x00000000
        /*0c88*/ 	.short	0x010a
        /*0c8a*/ 	.byte	0xff
	.zero		1


	//   ....[185]....
        /*0c8c*/ 	.word	0x0000a4e0
        /*0c90*/ 	.word	0x00000000
        /*0c94*/ 	.word	0x00000000
        /*0c98*/ 	.short	0x010a
        /*0c9a*/ 	.byte	0xff
	.zero		1


	//   ....[186]....
        /*0c9c*/ 	.word	0x0000a540
        /*0ca0*/ 	.word	0x00000000
        /*0ca4*/ 	.word	0x00000000
        /*0ca8*/ 	.short	0x010a
        /*0caa*/ 	.byte	0xff
	.zero		1


	//   ....[187]....
        /*0cac*/ 	.word	0x0000a5a0
        /*0cb0*/ 	.word	0x00000000
        /*0cb4*/ 	.word	0x00000000
        /*0cb8*/ 	.short	0x010a
        /*0cba*/ 	.byte	0xff
	.zero		1


	//   ....[188]....
        /*0cbc*/ 	.word	0x0000a600
        /*0cc0*/ 	.word	0x00000000
        /*0cc4*/ 	.word	0x00000000
        /*0cc8*/ 	.short	0x010a
        /*0cca*/ 	.byte	0xff
	.zero		1


	//   ....[189]....
        /*0ccc*/ 	.word	0x0000a660
        /*0cd0*/ 	.word	0x00000000
        /*0cd4*/ 	.word	0x00000000
        /*0cd8*/ 	.short	0x010a
        /*0cda*/ 	.byte	0xff
	.zero		1


	//   ....[190]....
        /*0cdc*/ 	.word	0x0000a6c0
        /*0ce0*/ 	.word	0x00000000
        /*0ce4*/ 	.word	0x00000000
        /*0ce8*/ 	.short	0x010a
        /*0cea*/ 	.byte	0xff
	.zero		1


	//   ....[191]....
        /*0cec*/ 	.word	0x0000a720
        /*0cf0*/ 	.word	0x00000000
        /*0cf4*/ 	.word	0x00000000
        /*0cf8*/ 	.short	0x010a
        /*0cfa*/ 	.byte	0xff
	.zero		1


	//   ....[192]....
        /*0cfc*/ 	.word	0x0000a780
        /*0d00*/ 	.word	0x00000000
        /*0d04*/ 	.word	0x00000000
        /*0d08*/ 	.short	0x010a
        /*0d0a*/ 	.byte	0xff
	.zero		1


	//   ....[193]....
        /*0d0c*/ 	.word	0x0000a7e0
        /*0d10*/ 	.word	0x00000000
        /*0d14*/ 	.word	0x00000000
        /*0d18*/ 	.short	0x010a
        /*0d1a*/ 	.byte	0xff
	.zero		1


	//   ....[194]....
        /*0d1c*/ 	.word	0x0000a840
        /*0d20*/ 	.word	0x00000000
        /*0d24*/ 	.word	0x00000000
        /*0d28*/ 	.short	0x010a
        /*0d2a*/ 	.byte	0xff
	.zero		1


	//   ....[195]....
        /*0d2c*/ 	.word	0x0000a8a0
        /*0d30*/ 	.word	0x00000000
        /*0d34*/ 	.word	0x00000000
        /*0d38*/ 	.short	0x010a
        /*0d3a*/ 	.byte	0xff
	.zero		1


	//   ....[196]....
        /*0d3c*/ 	.word	0x0000a900
        /*0d40*/ 	.word	0x00000000
        /*0d44*/ 	.word	0x00000000
        /*0d48*/ 	.short	0x010a
        /*0d4a*/ 	.byte	0xff
	.zero		1


	//   ....[197]....
        /*0d4c*/ 	.word	0x0000a960
        /*0d50*/ 	.word	0x00000000
        /*0d54*/ 	.word	0x00000000
        /*0d58*/ 	.short	0x010a
        /*0d5a*/ 	.byte	0xff
	.zero		1


	//   ....[198]....
        /*0d5c*/ 	.word	0x0000a9c0
        /*0d60*/ 	.word	0x00000000
        /*0d64*/ 	.word	0x00000000
        /*0d68*/ 	.short	0x010a
        /*0d6a*/ 	.byte	0xff
	.zero		1


	//   ....[199]....
        /*0d6c*/ 	.word	0x0000aa20
        /*0d70*/ 	.word	0x00000000
        /*0d74*/ 	.word	0x00000000
        /*0d78*/ 	.short	0x010a
        /*0d7a*/ 	.byte	0xff
	.zero		1


	//   ....[200]....
        /*0d7c*/ 	.word	0x0000aa80
        /*0d80*/ 	.word	0x00000000
        /*0d84*/ 	.word	0x00000000
        /*0d88*/ 	.short	0x010a
        /*0d8a*/ 	.byte	0xff
	.zero		1


	//   ....[201]....
        /*0d8c*/ 	.word	0x0000aae0
        /*0d90*/ 	.word	0x00000000
        /*0d94*/ 	.word	0x00000000
        /*0d98*/ 	.short	0x010a
        /*0d9a*/ 	.byte	0xff
	.zero		1


	//   ....[202]....
        /*0d9c*/ 	.word	0x0000ab40
        /*0da0*/ 	.word	0x00000000
        /*0da4*/ 	.word	0x00000000
        /*0da8*/ 	.short	0x010a
        /*0daa*/ 	.byte	0xff
	.zero		1


	//   ....[203]....
        /*0dac*/ 	.word	0x0000aba0
        /*0db0*/ 	.word	0x00000000
        /*0db4*/ 	.word	0x00000000
        /*0db8*/ 	.short	0x010a
        /*0dba*/ 	.byte	0xff
	.zero		1


	//   ....[204]....
        /*0dbc*/ 	.word	0x0000ac00
        /*0dc0*/ 	.word	0x00000000
        /*0dc4*/ 	.word	0x00000000
        /*0dc8*/ 	.short	0x010a
        /*0dca*/ 	.byte	0xff
	.zero		1


	//   ....[205]....
        /*0dcc*/ 	.word	0x0000ac60
        /*0dd0*/ 	.word	0x00000000
        /*0dd4*/ 	.word	0x00000000
        /*0dd8*/ 	.short	0x010a
        /*0dda*/ 	.byte	0xff
	.zero		1


	//   ....[206]....
        /*0ddc*/ 	.word	0x0000acc0
        /*0de0*/ 	.word	0x00000000
        /*0de4*/ 	.word	0x00000000
        /*0de8*/ 	.short	0x010a
        /*0dea*/ 	.byte	0xff
	.zero		1


	//   ....[207]....
        /*0dec*/ 	.word	0x0000ad20
        /*0df0*/ 	.word	0x00000000
        /*0df4*/ 	.word	0x00000000
        /*0df8*/ 	.short	0x010a
        /*0dfa*/ 	.byte	0xff
	.zero		1


	//   ....[208]....
        /*0dfc*/ 	.word	0x0000ad80
        /*0e00*/ 	.word	0x00000000
        /*0e04*/ 	.word	0x00000000
        /*0e08*/ 	.short	0x010a
        /*0e0a*/ 	.byte	0xff
	.zero		1


	//   ....[209]....
        /*0e0c*/ 	.word	0x0000ade0
        /*0e10*/ 	.word	0x00000000
        /*0e14*/ 	.word	0x00000000
        /*0e18*/ 	.short	0x010a
        /*0e1a*/ 	.byte	0xff
	.zero		1


	//   ....[210]....
        /*0e1c*/ 	.word	0x0000ae40
        /*0e20*/ 	.word	0x00000000
        /*0e24*/ 	.word	0x00000000
        /*0e28*/ 	.short	0x010a
        /*0e2a*/ 	.byte	0xff
	.zero		1


	//   ....[211]....
        /*0e2c*/ 	.word	0x0000aea0
        /*0e30*/ 	.word	0x00000000
        /*0e34*/ 	.word	0x00000000
        /*0e38*/ 	.short	0x010a
        /*0e3a*/ 	.byte	0xff
	.zero		1


	//   ....[212]....
        /*0e3c*/ 	.word	0x0000af00
        /*0e40*/ 	.word	0x00000000
        /*0e44*/ 	.word	0x00000000
        /*0e48*/ 	.short	0x010a
        /*0e4a*/ 	.byte	0xff
	.zero		1


	//   ....[213]....
        /*0e4c*/ 	.word	0x0000af60
        /*0e50*/ 	.word	0x00000000
        /*0e54*/ 	.word	0x00000000
        /*0e58*/ 	.short	0x010a
        /*0e5a*/ 	.byte	0xff
	.zero		1


	//   ....[214]....
        /*0e5c*/ 	.word	0x0000afc0
        /*0e60*/ 	.word	0x00000000
        /*0e64*/ 	.word	0x00000000
        /*0e68*/ 	.short	0x010a
        /*0e6a*/ 	.byte	0xff
	.zero		1


	//   ....[215]....
        /*0e6c*/ 	.word	0x0000b010
        /*0e70*/ 	.word	0x00000002
        /*0e74*/ 	.word	0x00000290
        /*0e78*/ 	.short	0x010a
        /*0e7a*/ 	.byte	0xff
	.zero		1


	//   ....[216]....
        /*0e7c*/ 	.word	0x0000b070
        /*0e80*/ 	.word	0x00000002
        /*0e84*/ 	.word	0x00000240
        /*0e88*/ 	.short	0x010a
        /*0e8a*/ 	.byte	0xff
	.zero		1


	//   ....[217]....
        /*0e8c*/ 	.word	0x0000b0c0
        /*0e90*/ 	.word	0x00000002
        /*0e94*/ 	.word	0x00000230
        /*0e98*/ 	.short	0x010a
        /*0e9a*/ 	.byte	0xff
	.zero		1


	//   ....[218]....
        /*0e9c*/ 	.word	0x0000b120
        /*0ea0*/ 	.word	0x00000000
        /*0ea4*/ 	.word	0x00000240
        /*0ea8*/ 	.short	0x010a
        /*0eaa*/ 	.byte	0xff
	.zero		1


	//   ....[219]....
        /*0eac*/ 	.word	0x0000b180
        /*0eb0*/ 	.word	0x00000000
        /*0eb4*/ 	.word	0x00000008
        /*0eb8*/ 	.short	0x010a
        /*0eba*/ 	.byte	0xff
	.zero		1


	//   ....[220]....
        /*0ebc*/ 	.word	0x0000b270
        /*0ec0*/ 	.word	0x00000000
        /*0ec4*/ 	.word	0x00000008
        /*0ec8*/ 	.short	0x010a
        /*0eca*/ 	.byte	0xff
	.zero		1


	//   ....[221]....
        /*0ecc*/ 	.word	0x0000b2c0
        /*0ed0*/ 	.word	0x00000000
        /*0ed4*/ 	.word	0x00000230
        /*0ed8*/ 	.short	0x010a
        /*0eda*/ 	.byte	0xff
	.zero		1


	//   ....[222]....
        /*0edc*/ 	.word	0x0000b320
        /*0ee0*/ 	.word	0x00000000
        /*0ee4*/ 	.word	0x00000270
        /*0ee8*/ 	.short	0x010a
        /*0eea*/ 	.byte	0xff
	.zero		1


	//   ....[223]....
        /*0eec*/ 	.word	0x0000b380
        /*0ef0*/ 	.word	0x00000000
        /*0ef4*/ 	.word	0x00000000
        /*0ef8*/ 	.short	0x010a
        /*0efa*/ 	.byte	0xff
	.zero		1


	//   ....[224]....
        /*0efc*/ 	.word	0x0000b3e0
        /*0f00*/ 	.word	0x00000000
        /*0f04*/ 	.word	0x00000000
        /*0f08*/ 	.short	0x010a
        /*0f0a*/ 	.byte	0xff
	.zero		1


	//   ....[225]....
        /*0f0c*/ 	.word	0x0000b440
        /*0f10*/ 	.word	0x00000000
        /*0f14*/ 	.word	0x00000000
        /*0f18*/ 	.short	0x010a
        /*0f1a*/ 	.byte	0xff
	.zero		1


	//   ....[226]....
        /*0f1c*/ 	.word	0x0000b4a0
        /*0f20*/ 	.word	0x00000000
        /*0f24*/ 	.word	0x00000000
        /*0f28*/ 	.short	0x010a
        /*0f2a*/ 	.byte	0xff
	.zero		1


	//   ....[227]....
        /*0f2c*/ 	.word	0x0000b500
        /*0f30*/ 	.word	0x00000000
        /*0f34*/ 	.word	0x000002b0
        /*0f38*/ 	.short	0x010a
        /*0f3a*/ 	.byte	0xff
	.zero		1


	//   ....[228]....
        /*0f3c*/ 	.word	0x0000b550
        /*0f40*/ 	.word	0x00000008
        /*0f44*/ 	.word	0x00000230
        /*0f48*/ 	.short	0x010a
        /*0f4a*/ 	.byte	0xff
	.zero		1


	//   ....[229]....
        /*0f4c*/ 	.word	0x0000b5b0
        /*0f50*/ 	.word	0x00000000
        /*0f54*/ 	.word	0x00000228
        /*0f58*/ 	.short	0x010a
        /*0f5a*/ 	.byte	0xff
	.zero		1


	//   ....[230]....
        /*0f5c*/ 	.word	0x0000b610
        /*0f60*/ 	.word	0x00000005
        /*0f64*/ 	.word	0x00000210
        /*0f68*/ 	.short	0x010a
        /*0f6a*/ 	.byte	0xff
	.zero		1


	//   ....[231]....
        /*0f6c*/ 	.word	0x0000b670
        /*0f70*/ 	.word	0x00000005
        /*0f74*/ 	.word	0x00000218
        /*0f78*/ 	.short	0x010a
        /*0f7a*/ 	.byte	0xff
	.zero		1


	//   ....[232]....
        /*0f7c*/ 	.word	0x0000b6d0
        /*0f80*/ 	.word	0x00000000
        /*0f84*/ 	.word	0x00000210
        /*0f88*/ 	.short	0x010a
        /*0f8a*/ 	.byte	0xff
	.zero		1


	//   ....[233]....
        /*0f8c*/ 	.word	0x0000b720
        /*0f90*/ 	.word	0x00000003
        /*0f94*/ 	.word	0x00000230
        /*0f98*/ 	.short	0x010a
        /*0f9a*/ 	.byte	0xff
	.zero		1


	//   ....[234]....
        /*0f9c*/ 	.word	0x0000b770
        /*0fa0*/ 	.word	0x00000003
        /*0fa4*/ 	.word	0x00000200
        /*0fa8*/ 	.short	0x010a
        /*0faa*/ 	.byte	0xff
	.zero		1


	//   ....[235]....
        /*0fac*/ 	.word	0x0000b7c0
        /*0fb0*/ 	.word	0x00000090
        /*0fb4*/ 	.word	0x00000250
        /*0fb8*/ 	.short	0x010a
        /*0fba*/ 	.byte	0xff
	.zero		1


	//   ....[236]....
        /*0fbc*/ 	.word	0x0000b810
        /*0fc0*/ 	.word	0x00000072
        /*0fc4*/ 	.word	0x00000200
        /*0fc8*/ 	.short	0x010a
        /*0fca*/ 	.byte	0xff
	.zero		1


	//----- nvinfo : EIATTR_NUM_MBARRIERS
	.align		4
.L_47:
        /*0fcc*/ 	.byte	0x03, 0x38
        /*0fce*/ 	.short	0x0057


	//----- nvinfo : EIATTR_EXIT_INSTR_OFFSETS
	.align		4
        /*0fd0*/ 	.byte	0x04, 0x1c
        /*0fd2*/ 	.short	(.L_49 - .L_48)


	//   ....[0]....
.L_48:
        /*0fd4*/ 	.word	0x00003ed0


	//   ....[1]....
        /*0fd8*/ 	.word	0x000043c0


	//   ....[2]....
        /*0fdc*/ 	.word	0x00004420


	//   ....[3]....
        /*0fe0*/ 	.word	0x00005650


	//   ....[4]....
        /*0fe4*/ 	.word	0x00006500


	//   ....[5]....
        /*0fe8*/ 	.word	0x00006540


	//   ....[6]....
        /*0fec*/ 	.word	0x0000a300


	//----- nvinfo : EIATTR_MAX_THREADS
	.align		4
.L_49:
        /*0ff0*/ 	.byte	0x04, 0x05
        /*0ff2*/ 	.short	(.L_51 - .L_50)
.L_50:
        /*0ff4*/ 	.word	0x00000100
        /*0ff8*/ 	.word	0x00000001
        /*0ffc*/ 	.word	0x00000001


	//----- nvinfo : EIATTR_CRS_STACK_SIZE
	.align		4
.L_51:
        /*1000*/ 	.byte	0x04, 0x1e
        /*1002*/ 	.short	(.L_53 - .L_52)
.L_52:
        /*1004*/ 	.word	0x00000000


	//----- nvinfo : EIATTR_CBANK_PARAM_SIZE
	.align		4
.L_53:
        /*1008*/ 	.byte	0x03, 0x19
        /*100a*/ 	.short	0x0800


	//----- nvinfo : EIATTR_PARAM_CBANK
	.align		4
        /*100c*/ 	.byte	0x04, 0x0a
        /*100e*/ 	.short	(.L_55 - .L_54)
	.align		4
.L_54:
        /*1010*/ 	.word	index@(.nv.constant0._ZN7cutlass13device_kernelINS_4gemm6kernel13GemmUniversalIN4cute5tupleIJiiiiEEENS1_10collective13CollectiveMmaINS1_35MainloopSm100TmaUmmaWarpSpecializedILi32ELi2ELi4ENS5_IJNS4_1CILi8EEENSA_ILi1EEESC_EEEEENS5_IJNSA_ILi256EEENSA_ILi128EEENSA_ILi32EEEEEEaNS5_IJlSC_lEEEaSJ_NS4_8TiledMMAINS4_8MMA_AtomIJNS4_21SM100_MMA_S8_2x1SM_SSIaaiLi256ELi128ELNS4_4UMMA5MajorE0ELSO_0ELNSN_8SaturateE0EEEEEENS4_6LayoutINS5_IJSC_SC_SC_EEENS5_IJNSA_ILi0EEESU_SU_EEEEENS5_IJNS4_10UnderscoreESX_SX_EEEEENS4_18SM100_TMA_2SM_LOADENS4_14ComposedLayoutINS4_7SwizzleILi1ELi4ELi3EEENS4_18smem_ptr_flag_bitsILi8EEENSS_INS5_IJSB_SH_EEENS5_IJSH_SC_EEEEEEEvNS4_8identityENS4_28SM100_TMA_2SM_LOAD_MULTICASTES19_vS1A_EENS_8epilogue10collective18CollectiveEpilogueINS1D_23Sm100TmaWarpSpecializedILi2ELi2ELi64ELb0ELb0EEEJNS5_IJSG_SG_SH_EEENS5_IJNSS_ISG_SC_EENSS_INSA_ILi64EEESC_EEEEEaSJ_aSJ_NS1D_6fusion15FusionCallbacksIS1H_NS1N_17LinearCombinationIaiaiLNS_15FloatRoundStyleE2EEES1I_S1M_JEEENS4_5SM1004TMEM4LOAD26SM100_TMEM_LOAD_32dp32b64xENS4_13SM90_TMA_LOADENS11_INS12_ILi2ELi4ELi3EEES15_NSS_INS5_IJSB_S1K_EEENS5_IJS1K_SC_EEEEEEENS4_39AutoVectorizingCopyWithAssumedAlignmentILi128EEENS4_14SM90_TMA_STOREES22_S24_S24_EEEvvEEEEvNT_6ParamsE)
        /*1014*/ 	.short	0x0380
        /*1016*/ 	.short	0x0800


	//----- nvinfo : EIATTR_SW_WAR
	.align		4
.L_55:
        /*1018*/ 	.byte	0x04, 0x36
        /*101a*/ 	.short	(.L_57 - .L_56)
.L_56:
        /*101c*/ 	.word	0x00000008
.L_57:


//--------------------- .nv.callgraph             --------------------------
	.section	.nv.callgraph,"",@"SHT_CUDA_CALLGRAPH"
	.align	4
	.sectionentsize	8
	.align		4
        /*0000*/ 	.word	0x00000000
	.align		4
        /*0004*/ 	.word	0xffffffff
	.align		4
        /*0008*/ 	.word	index@(_ZN7cutlass13device_kernelINS_4gemm6kernel13GemmUniversalIN4cute5tupleIJiiiiEEENS1_10collective13CollectiveMmaINS1_35MainloopSm100TmaUmmaWarpSpecializedILi32ELi2ELi4ENS5_IJNS4_1CILi8EEENSA_ILi1EEESC_EEEEENS5_IJNSA_ILi256EEENSA_ILi128EEENSA_ILi32EEEEEEaNS5_IJlSC_lEEEaSJ_NS4_8TiledMMAINS4_8MMA_AtomIJNS4_21SM100_MMA_S8_2x1SM_SSIaaiLi256ELi128ELNS4_4UMMA5MajorE0ELSO_0ELNSN_8SaturateE0EEEEEENS4_6LayoutINS5_IJSC_SC_SC_EEENS5_IJNSA_ILi0EEESU_SU_EEEEENS5_IJNS4_10UnderscoreESX_SX_EEEEENS4_18SM100_TMA_2SM_LOADENS4_14ComposedLayoutINS4_7SwizzleILi1ELi4ELi3EEENS4_18smem_ptr_flag_bitsILi8EEENSS_INS5_IJSB_SH_EEENS5_IJSH_SC_EEEEEEEvNS4_8identityENS4_28SM100_TMA_2SM_LOAD_MULTICASTES19_vS1A_EENS_8epilogue10collective18CollectiveEpilogueINS1D_23Sm100TmaWarpSpecializedILi2ELi2ELi64ELb0ELb0EEEJNS5_IJSG_SG_SH_EEENS5_IJNSS_ISG_SC_EENSS_INSA_ILi64EEESC_EEEEEaSJ_aSJ_NS1D_6fusion15FusionCallbacksIS1H_NS1N_17LinearCombinationIaiaiLNS_15FloatRoundStyleE2EEES1I_S1M_JEEENS4_5SM1004TMEM4LOAD26SM100_TMEM_LOAD_32dp32b64xENS4_13SM90_TMA_LOADENS11_INS12_ILi2ELi4ELi3EEES15_NSS_INS5_IJSB_S1K_EEENS5_IJS1K_SC_EEEEEEENS4_39AutoVectorizingCopyWithAssumedAlignmentILi128EEENS4_14SM90_TMA_STOREES22_S24_S24_EEEvvEEEEvNT_6ParamsE)
	.align		4
        /*000c*/ 	.word	index@(__assertfail)
	.align		4
        /*0010*/ 	.word	0x00000000
	.align		4
        /*0014*/ 	.word	0xfffffffe
	.align		4
        /*0018*/ 	.word	0x00000000
	.align		4
        /*001c*/ 	.word	0xfffffffd
	.align		4
        /*0020*/ 	.word	0x00000000
	.align		4
        /*0024*/ 	.word	0xfffffffc


//--------------------- .nv.constant4             --------------------------
	.section	.nv.constant4,"a",@progbits
	.align	8
	.align		8
.nv.constant4:
        /*0000*/ 	.dword	__assertfail
	.align		8
        /*0008*/ 	.dword	__unnamed_1
	.align		8
        /*0010*/ 	.dword	__unnamed_2
	.align		8
        /*0018*/ 	.dword	_ZN40_INTERNAL_63b8d6a2_4_k_cu_53bb9f64_202484cuda3std3__45__cpo5beginE
	.align		8
        /*0020*/ 	.dword	_ZN40_INTERNAL_63b8d6a2_4_k_cu_53bb9f64_202484cuda3std3__45__cpo3endE
	.align		8
        /*0028*/ 	.dword	_ZN40_INTERNAL_63b8d6a2_4_k_cu_53bb9f64_202484cuda3std3__45__cpo6cbeginE
	.align		8
        /*0030*/ 	.dword	_ZN40_INTERNAL_63b8d6a2_4_k_cu_53bb9f64_202484cuda3std3__45__cpo4cendE
	.align		8
        /*0038*/ 	.dword	_ZN40_INTERNAL_63b8d6a2_4_k_cu_53bb9f64_202484cuda3std3__442_GLOBAL__N__63b8d6a2_4_k_cu_53bb9f64_202486ignoreE
	.align		8
        /*0040*/ 	.dword	_ZN40_INTERNAL_63b8d6a2_4_k_cu_53bb9f64_202484cuda3std3__419piecewise_constructE
	.align		8
        /*0048*/ 	.dword	_ZN40_INTERNAL_63b8d6a2_4_k_cu_53bb9f64_202484cuda3std3__48in_placeE
	.align		8
        /*0050*/ 	.dword	_ZN40_INTERNAL_63b8d6a2_4_k_cu_53bb9f64_202484cuda3std6ranges3__45__cpo4swapE
	.align		8
        /*0058*/ 	.dword	_ZN40_INTERNAL_63b8d6a2_4_k_cu_53bb9f64_202484cuda3std6ranges3__45__cpo9iter_moveE
	.align		8
        /*0060*/ 	.dword	_ZN40_INTERNAL_63b8d6a2_4_k_cu_53bb9f64_202484cute7productE
	.align		8
        /*0068*/ 	.dword	_ZN40_INTERNAL_63b8d6a2_4_k_cu_53bb9f64_202484cute1_E
	.align		8
        /*0070*/ 	.dword	$str$25
	.align		8
        /*0078*/ 	.dword	$str$26
	.align		8
        /*0080*/ 	.dword	$str$27
	.align		8
        /*0088*/ 	.dword	$str$28


//--------------------- .text._ZN7cutlass13device_kernelINS_4gemm6kernel13GemmUniversalIN4cute5tupleIJiiiiEEENS1_10collective13CollectiveMmaINS1_35MainloopSm100TmaUmmaWarpSpecializedILi32ELi2ELi4ENS5_IJNS4_1CILi8EEENSA_ILi1EEESC_EEEEENS5_IJNSA_ILi256EEENSA_ILi128EEENSA_ILi32EEEEEEaNS5_IJlSC_lEEEaSJ_NS4_8TiledMMAINS4_8MMA_AtomIJNS4_21SM100_MMA_S8_2x1SM_SSIaaiLi256ELi128ELNS4_4UMMA5MajorE0ELSO_0ELNSN_8SaturateE0EEEEEENS4_6LayoutINS5_IJSC_SC_SC_EEENS5_IJNSA_ILi0EEESU_SU_EEEEENS5_IJNS4_10UnderscoreESX_SX_EEEEENS4_18SM100_TMA_2SM_LOADENS4_14ComposedLayoutINS4_7SwizzleILi1ELi4ELi3EEENS4_18smem_ptr_flag_bitsILi8EEENSS_INS5_IJSB_SH_EEENS5_IJSH_SC_EEEEEEEvNS4_8identityENS4_28SM100_TMA_2SM_LOAD_MULTICASTES19_vS1A_EENS_8epilogue10collective18CollectiveEpilogueINS1D_23Sm100TmaWarpSpecializedILi2ELi2ELi64ELb0ELb0EEEJNS5_IJSG_SG_SH_EEENS5_IJNSS_ISG_SC_EENSS_INSA_ILi64EEESC_EEEEEaSJ_aSJ_NS1D_6fusion15FusionCallbacksIS1H_NS1N_17LinearCombinationIaiaiLNS_15FloatRoundStyleE2EEES1I_S1M_JEEENS4_5SM1004TMEM4LOAD26SM100_TMEM_LOAD_32dp32b64xENS4_13SM90_TMA_LOADENS11_INS12_ILi2ELi4ELi3EEES15_NSS_INS5_IJSB_S1K_EEENS5_IJS1K_SC_EEEEEEENS4_39AutoVectorizingCopyWithAssumedAlignmentILi128EEENS4_14SM90_TMA_STOREES22_S24_S24_EEEvvEEEEvNT_6ParamsE --------------------------
	.section	.text._ZN7cutlass13device_kernelINS_4gemm6kernel13GemmUniversalIN4cute5tupleIJiiiiEEENS1_10collective13CollectiveMmaINS1_35MainloopSm100TmaUmmaWarpSpecializedILi32ELi2ELi4ENS5_IJNS4_1CILi8EEENSA_ILi1EEESC_EEEEENS5_IJNSA_ILi256EEENSA_ILi128EEENSA_ILi32EEEEEEaNS5_IJlSC_lEEEaSJ_NS4_8TiledMMAINS4_8MMA_AtomIJNS4_21SM100_MMA_S8_2x1SM_SSIaaiLi256ELi128ELNS4_4UMMA5MajorE0ELSO_0ELNSN_8SaturateE0EEEEEENS4_6LayoutINS5_IJSC_SC_SC_EEENS5_IJNSA_ILi0EEESU_SU_EEEEENS5_IJNS4_10UnderscoreESX_SX_EEEEENS4_18SM100_TMA_2SM_LOADENS4_14ComposedLayoutINS4_7SwizzleILi1ELi4ELi3EEENS4_18smem_ptr_flag_bitsILi8EEENSS_INS5_IJSB_SH_EEENS5_IJSH_SC_EEEEEEEvNS4_8identityENS4_28SM100_TMA_2SM_LOAD_MULTICASTES19_vS1A_EENS_8epilogue10collective18CollectiveEpilogueINS1D_23Sm100TmaWarpSpecializedILi2ELi2ELi64ELb0ELb0EEEJNS5_IJSG_SG_SH_EEENS5_IJNSS_ISG_SC_EENSS_INSA_ILi64EEESC_EEEEEaSJ_aSJ_NS1D_6fusion15FusionCallbacksIS1H_NS1N_17LinearCombinationIaiaiLNS_15FloatRoundStyleE2EEES1I_S1M_JEEENS4_5SM1004TMEM4LOAD26SM100_TMEM_LOAD_32dp32b64xENS4_13SM90_TMA_LOADENS11_INS12_ILi2ELi4ELi3EEES15_NSS_INS5_IJSB_S1K_EEENS5_IJS1K_SC_EEEEEEENS4_39AutoVectorizingCopyWithAssumedAlignmentILi128EEENS4_14SM90_TMA_STOREES22_S24_S24_EEEvvEEEEvNT_6ParamsE,"ax",@progbits
	.align	128
.text._ZN7cutlass13device_kernelINS_4gemm6kernel13GemmUniversalIN4cute5tupleIJiiiiEEENS1_10collective13CollectiveMmaINS1_35MainloopSm100TmaUmmaWarpSpecializedILi32ELi2ELi4ENS5_IJNS4_1CILi8EEENSA_ILi1EEESC_EEEEENS5_IJNSA_ILi256EEENSA_ILi128EEENSA_ILi32EEEEEEaNS5_IJlSC_lEEEaSJ_NS4_8TiledMMAINS4_8MMA_AtomIJNS4_21SM100_MMA_S8_2x1SM_SSIaaiLi256ELi128ELNS4_4UMMA5MajorE0ELSO_0ELNSN_8SaturateE0EEEEEENS4_6LayoutINS5_IJSC_SC_SC_EEENS5_IJNSA_ILi0EEESU_SU_EEEEENS5_IJNS4_10UnderscoreESX_SX_EEEEENS4_18SM100_TMA_2SM_LOADENS4_14ComposedLayoutINS4_7SwizzleILi1ELi4ELi3EEENS4_18smem_ptr_flag_bitsILi8EEENSS_INS5_IJSB_SH_EEENS5_IJSH_SC_EEEEEEEvNS4_8identityENS4_28SM100_TMA_2SM_LOAD_MULTICASTES19_vS1A_EENS_8epilogue10collective18CollectiveEpilogueINS1D_23Sm100TmaWarpSpecializedILi2ELi2ELi64ELb0ELb0EEEJNS5_IJSG_SG_SH_EEENS5_IJNSS_ISG_SC_EENSS_INSA_ILi64EEESC_EEEEEaSJ_aSJ_NS1D_6fusion15FusionCallbacksIS1H_NS1N_17LinearCombinationIaiaiLNS_15FloatRoundStyleE2EEES1I_S1M_JEEENS4_5SM1004TMEM4LOAD26SM100_TMEM_LOAD_32dp32b64xENS4_13SM90_TMA_LOADENS11_INS12_ILi2ELi4ELi3EEES15_NSS_INS5_IJSB_S1K_EEENS5_IJS1K_SC_EEEEEEENS4_39AutoVectorizingCopyWithAssumedAlignmentILi128EEENS4_14SM90_TMA_STOREES22_S24_S24_EEEvvEEEEvNT_6ParamsE:
        .type           _ZN7cutlass13device_kernelINS_4gemm6kernel13GemmUniversalIN4cute5tupleIJiiiiEEENS1_10collective13CollectiveMmaINS1_35MainloopSm100TmaUmmaWarpSpecializedILi32ELi2ELi4ENS5_IJNS4_1CILi8EEENSA_ILi1EEESC_EEEEENS5_IJNSA_ILi256EEENSA_ILi128EEENSA_ILi32EEEEEEaNS5_IJlSC_lEEEaSJ_NS4_8TiledMMAINS4_8MMA_AtomIJNS4_21SM100_MMA_S8_2x1SM_SSIaaiLi256ELi128ELNS4_4UMMA5MajorE0ELSO_0ELNSN_8SaturateE0EEEEEENS4_6LayoutINS5_IJSC_SC_SC_EEENS5_IJNSA_ILi0EEESU_SU_EEEEENS5_IJNS4_10UnderscoreESX_SX_EEEEENS4_18SM100_TMA_2SM_LOADENS4_14ComposedLayoutINS4_7SwizzleILi1ELi4ELi3EEENS4_18smem_ptr_flag_bitsILi8EEENSS_INS5_IJSB_SH_EEENS5_IJSH_SC_EEEEEEEvNS4_8identityENS4_28SM100_TMA_2SM_LOAD_MULTICASTES19_vS1A_EENS_8epilogue10collective18CollectiveEpilogueINS1D_23Sm100TmaWarpSpecializedILi2ELi2ELi64ELb0ELb0EEEJNS5_IJSG_SG_SH_EEENS5_IJNSS_ISG_SC_EENSS_INSA_ILi64EEESC_EEEEEaSJ_aSJ_NS1D_6fusion15FusionCallbacksIS1H_NS1N_17LinearCombinationIaiaiLNS_15FloatRoundStyleE2EEES1I_S1M_JEEENS4_5SM1004TMEM4LOAD26SM100_TMEM_LOAD_32dp32b64xENS4_13SM90_TMA_LOADENS11_INS12_ILi2ELi4ELi3EEES15_NSS_INS5_IJSB_S1K_EEENS5_IJS1K_SC_EEEEEEENS4_39AutoVectorizingCopyWithAssumedAlignmentILi128EEENS4_14SM90_TMA_STOREES22_S24_S24_EEEvvEEEEvNT_6ParamsE,@function
        .size           _ZN7cutlass13device_kernelINS_4gemm6kernel13GemmUniversalIN4cute5tupleIJiiiiEEENS1_10collective13CollectiveMmaINS1_35MainloopSm100TmaUmmaWarpSpecializedILi32ELi2ELi4ENS5_IJNS4_1CILi8EEENSA_ILi1EEESC_EEEEENS5_IJNSA_ILi256EEENSA_ILi128EEENSA_ILi32EEEEEEaNS5_IJlSC_lEEEaSJ_NS4_8TiledMMAINS4_8MMA_AtomIJNS4_21SM100_MMA_S8_2x1SM_SSIaaiLi256ELi128ELNS4_4UMMA5MajorE0ELSO_0ELNSN_8SaturateE0EEEEEENS4_6LayoutINS5_IJSC_SC_SC_EEENS5_IJNSA_ILi0EEESU_SU_EEEEENS5_IJNS4_10UnderscoreESX_SX_EEEEENS4_18SM100_TMA_2SM_LOADENS4_14ComposedLayoutINS4_7SwizzleILi1ELi4ELi3EEENS4_18smem_ptr_flag_bitsILi8EEENSS_INS5_IJSB_SH_EEENS5_IJSH_SC_EEEEEEEvNS4_8identityENS4_28SM100_TMA_2SM_LOAD_MULTICASTES19_vS1A_EENS_8epilogue10collective18CollectiveEpilogueINS1D_23Sm100TmaWarpSpecializedILi2ELi2ELi64ELb0ELb0EEEJNS5_IJSG_SG_SH_EEENS5_IJNSS_ISG_SC_EENSS_INSA_ILi64EEESC_EEEEEaSJ_aSJ_NS1D_6fusion15FusionCallbacksIS1H_NS1N_17LinearCombinationIaiaiLNS_15FloatRoundStyleE2EEES1I_S1M_JEEENS4_5SM1004TMEM4LOAD26SM100_TMEM_LOAD_32dp32b64xENS4_13SM90_TMA_LOADENS11_INS12_ILi2ELi4ELi3EEES15_NSS_INS5_IJSB_S1K_EEENS5_IJS1K_SC_EEEEEEENS4_39AutoVectorizingCopyWithAssumedAlignmentILi128EEENS4_14SM90_TMA_STOREES22_S24_S24_EEEvvEEEEvNT_6ParamsE,(.L_x_248 - _ZN7cutlass13device_kernelINS_4gemm6kernel13GemmUniversalIN4cute5tupleIJiiiiEEENS1_10collective13CollectiveMmaINS1_35MainloopSm100TmaUmmaWarpSpecializedILi32ELi2ELi4ENS5_IJNS4_1CILi8EEENSA_ILi1EEESC_EEEEENS5_IJNSA_ILi256EEENSA_ILi128EEENSA_ILi32EEEEEEaNS5_IJlSC_lEEEaSJ_NS4_8TiledMMAINS4_8MMA_AtomIJNS4_21SM100_MMA_S8_2x1SM_SSIaaiLi256ELi128ELNS4_4UMMA5MajorE0ELSO_0ELNSN_8SaturateE0EEEEEENS4_6LayoutINS5_IJSC_SC_SC_EEENS5_IJNSA_ILi0EEESU_SU_EEEEENS5_IJNS4_10UnderscoreESX_SX_EEEEENS4_18SM100_TMA_2SM_LOADENS4_14ComposedLayoutINS4_7SwizzleILi1ELi4ELi3EEENS4_18smem_ptr_flag_bitsILi8EEENSS_INS5_IJSB_SH_EEENS5_IJSH_SC_EEEEEEEvNS4_8identityENS4_28SM100_TMA_2SM_LOAD_MULTICASTES19_vS1A_EENS_8epilogue10collective18CollectiveEpilogueINS1D_23Sm100TmaWarpSpecializedILi2ELi2ELi64ELb0ELb0EEEJNS5_IJSG_SG_SH_EEENS5_IJNSS_ISG_SC_EENSS_INSA_ILi64EEESC_EEEEEaSJ_aSJ_NS1D_6fusion15FusionCallbacksIS1H_NS1N_17LinearCombinationIaiaiLNS_15FloatRoundStyleE2EEES1I_S1M_JEEENS4_5SM1004TMEM4LOAD26SM100_TMEM_LOAD_32dp32b64xENS4_13SM90_TMA_LOADENS11_INS12_ILi2ELi4ELi3EEES15_NSS_INS5_IJSB_S1K_EEENS5_IJS1K_SC_EEEEEEENS4_39AutoVectorizingCopyWithAssumedAlignmentILi128EEENS4_14SM90_TMA_STOREES22_S24_S24_EEEvvEEEEvNT_6ParamsE)
        .other          _ZN7cutlass13device_kernelINS_4gemm6kernel13GemmUniversalIN4cute5tupleIJiiiiEEENS1_10collective13CollectiveMmaINS1_35MainloopSm100TmaUmmaWarpSpecializedILi32ELi2ELi4ENS5_IJNS4_1CILi8EEENSA_ILi1EEESC_EEEEENS5_IJNSA_ILi256EEENSA_ILi128EEENSA_ILi32EEEEEEaNS5_IJlSC_lEEEaSJ_NS4_8TiledMMAINS4_8MMA_AtomIJNS4_21SM100_MMA_S8_2x1SM_SSIaaiLi256ELi128ELNS4_4UMMA5MajorE0ELSO_0ELNSN_8SaturateE0EEEEEENS4_6LayoutINS5_IJSC_SC_SC_EEENS5_IJNSA_ILi0EEESU_SU_EEEEENS5_IJNS4_10UnderscoreESX_SX_EEEEENS4_18SM100_TMA_2SM_LOADENS4_14ComposedLayoutINS4_7SwizzleILi1ELi4ELi3EEENS4_18smem_ptr_flag_bitsILi8EEENSS_INS5_IJSB_SH_EEENS5_IJSH_SC_EEEEEEEvNS4_8identityENS4_28SM100_TMA_2SM_LOAD_MULTICASTES19_vS1A_EENS_8epilogue10collective18CollectiveEpilogueINS1D_23Sm100TmaWarpSpecializedILi2ELi2ELi64ELb0ELb0EEEJNS5_IJSG_SG_SH_EEENS5_IJNSS_ISG_SC_EENSS_INSA_ILi64EEESC_EEEEEaSJ_aSJ_NS1D_6fusion15FusionCallbacksIS1H_NS1N_17LinearCombinationIaiaiLNS_15FloatRoundStyleE2EEES1I_S1M_JEEENS4_5SM1004TMEM4LOAD26SM100_TMEM_LOAD_32dp32b64xENS4_13SM90_TMA_LOADENS11_INS12_ILi2ELi4ELi3EEES15_NSS_INS5_IJSB_S1K_EEENS5_IJS1K_SC_EEEEEEENS4_39AutoVectorizingCopyWithAssumedAlignmentILi128EEENS4_14SM90_TMA_STOREES22_S24_S24_EEEvvEEEEvNT_6ParamsE,@"STO_CUDA_ENTRY STV_DEFAULT"
_ZN7cutlass13device_kernelINS_4gemm6kernel13GemmUniversalIN4cute5tupleIJiiiiEEENS1_10collective13CollectiveMmaINS1_35MainloopSm100TmaUmmaWarpSpecializedILi32ELi2ELi4ENS5_IJNS4_1CILi8EEENSA_ILi1EEESC_EEEEENS5_IJNSA_ILi256EEENSA_ILi128EEENSA_ILi32EEEEEEaNS5_IJlSC_lEEEaSJ_NS4_8TiledMMAINS4_8MMA_AtomIJNS4_21SM100_MMA_S8_2x1SM_SSIaaiLi256ELi128ELNS4_4UMMA5MajorE0ELSO_0ELNSN_8SaturateE0EEEEEENS4_6LayoutINS5_IJSC_SC_SC_EEENS5_IJNSA_ILi0EEESU_SU_EEEEENS5_IJNS4_10UnderscoreESX_SX_EEEEENS4_18SM100_TMA_2SM_LOADENS4_14ComposedLayoutINS4_7SwizzleILi1ELi4ELi3EEENS4_18smem_ptr_flag_bitsILi8EEENSS_INS5_IJSB_SH_EEENS5_IJSH_SC_EEEEEEEvNS4_8identityENS4_28SM100_TMA_2SM_LOAD_MULTICASTES19_vS1A_EENS_8epilogue10collective18CollectiveEpilogueINS1D_23Sm100TmaWarpSpecializedILi2ELi2ELi64ELb0ELb0EEEJNS5_IJSG_SG_SH_EEENS5_IJNSS_ISG_SC_EENSS_INSA_ILi64EEESC_EEEEEaSJ_aSJ_NS1D_6fusion15FusionCallbacksIS1H_NS1N_17LinearCombinationIaiaiLNS_15FloatRoundStyleE2EEES1I_S1M_JEEENS4_5SM1004TMEM4LOAD26SM100_TMEM_LOAD_32dp32b64xENS4_13SM90_TMA_LOADENS11_INS12_ILi2ELi4ELi3EEES15_NSS_INS5_IJSB_S1K_EEENS5_IJS1K_SC_EEEEEEENS4_39AutoVectorizingCopyWithAssumedAlignmentILi128EEENS4_14SM90_TMA_STOREES22_S24_S24_EEEvvEEEEvNT_6ParamsE:
[----:B------:R-:W1:Y:S01]  /*0000*/  LDC R1, c[0x0][0x37c] ;  /* 0x0000df00ff017b82 */ /* 0x000e620000000800 */
[----:B------:R-:W2:Y:S01]  /*0010*/  S2R R154, SR_TID.X ;  /* 0x00000000009a7919 */ /* 0x000ea20000002100 */
[----:B------:R-:W3:Y:S06]  /*0020*/  LDCU.64 UR8, c[0x0][0x890] ;  /* 0x00011200ff0877ac */ /* 0x000eec0008000a00 */
[----:B------:R-:W4:Y:S01]  /*0030*/  S2UR UR46, SR_CgaCtaId ;  /* 0x00000000002e79c3 */ /* 0x000f220000008800 */
[----:B------:R-:W-:Y:S02]  /*0040*/  PRMT R140, RZ, 0x7610, R140 ;  /* 0x00007610ff8c7816 */ /* 0x000fe4000000008c */
[----:B------:R-:W-:Y:S01]  /*0050*/  ELECT P1, URZ, PT ;  /* 0x0000000000ff782f */ /* 0x000fe20003820000 */
[----:B---3--:R-:W-:-:S04]  /*0060*/  UISETP.NE.U32.AND UP0, UPT, UR8, URZ, UPT ;  /* 0x000000ff0800728c */ /* 0x008fc8000bf05070 */
[----:B------:R-:W-:Y:S02]  /*0070*/  UISETP.NE.AND.EX UP0, UPT, UR9, URZ, UPT, UP0 ;  /* 0x000000ff0900728c */ /* 0x000fe4000bf05300 */
[----:B----4-:R-:W-:Y:S02]  /*0080*/  ULOP3.LUT UR27, UR46, 0x1, URZ, 0xc0, !UPT ;  /* 0x000000012e1b7892 */ /* 0x010fe4000f8ec0ff */
[----:B------:R-:W-:Y:S01]  /*0090*/  ULOP3.LUT UR28, UR46, 0x1, URZ, 0x3c, !UPT ;  /* 0x000000012e1c7892 */ /* 0x000fe2000f8e3cff */
[----:B--2---:R-:W-:-:S05]  /*00a0*/  SHF.R.U32.HI R141, RZ, 0x5, R154 ;  /* 0x00000005ff8d7819 */ /* 0x004fca000001169a */
[----:B------:R-:W2:Y:S02]  /*00b0*/  SHFL.IDX PT, R0, R141, RZ, 0x1f ;  /* 0x00001fff8d007589 */ /* 0x000ea400000e0000 */
[----:B--2---:R-:W-:Y:S01]  /*00c0*/  R2UR UR22, R0 ;  /* 0x00000000001672ca */ /* 0x004fe200000e0000 */
[----:B-1----:R-:W-:-:S14]  /*00d0*/  BRA.U UP0, `(.L_x_0) ;  /* 0x0000000100307547 */ /* 0x002fdc000b800000 */
[----:B------:R-:W1:Y:S02]  /*00e0*/  LDCU.64 UR4, c[0x0][0x888] ;  /* 0x00011100ff0477ac */ /* 0x000e640008000a00 */
[----:B-1----:R-:W-:-:S04]  /*00f0*/  UISETP.NE.U32.AND UP0, UPT, UR4, URZ, UPT ;  /* 0x000000ff0400728c */ /* 0x002fc8000bf05070 */
[----:B------:R-:W-:-:S09]  /*0100*/  UISETP.NE.AND.EX UP0, UPT, UR5, URZ, UPT, UP0 ;  /* 0x000000ff0500728c */ /* 0x000fd2000bf05300 */
[----:B------:R-:W-:Y:S05]  /*0110*/  BRA.U !UP0, `(.L_x_1) ;  /* 0x0000000108147547 */ /* 0x000fea000b800000 */
[----:B------:R-:W1:Y:S01]  /*0120*/  LDC.64 R72, c[0x0][0x888] ;  /* 0x00022200ff487b82 */ /* 0x000e620000000a00 */
[----:B------:R-:W1:Y:S02]  /*0130*/  LDCU.64 UR4, c[0x0][0x358] ;  /* 0x00006b00ff0477ac */ /* 0x000e640008000a00 */
[----:B-1----:R1:W5:Y:S01]  /*0140*/  LDG.E R72, desc[UR4][R72.64] ;  /* 0x0000000448487981 */ /* 0x002362000c1e1900 */
[----:B------:R-:W-:Y:S01]  /*0150*/  HFMA2 R140, -RZ, RZ, 0, 5.9604644775390625e-08 ;  /* 0x00000001ff8c7431 */ /* 0x000fe200000001ff */
[----:B------:R-:W-:Y:S05]  /*0160*/  BRA `(.L_x_0) ;  /* 0x00000000000c7947 */ /* 0x000fea0003800000 */
.L_x_1:
[----:B------:R-:W1:Y:S01]  /*0170*/  LDCU UR4, c[0x0][0x880] ;  /* 0x00011000ff0477ac */ /* 0x000e620008000800 */
[----:B------:R-:W-:Y:S01]  /*0180*/  HFMA2 R140, -RZ, RZ, 0, 5.9604644775390625e-08 ;  /* 0x00000001ff8c7431 */ /* 0x000fe200000001ff */
[----:B-1----:R-:W-:-:S07]  /*0190*/  MOV R72, UR4 ;  /* 0x0000000400487c02 */ /* 0x002fce0008000f00 */
.L_x_0:
[----:B------:R-:W2:Y:S02]  /*01a0*/  LDCU.64 UR4, c[0x0][0x8b0] ;  /* 0x00011600ff0477ac */ /* 0x000ea40008000a00 */
[----:B--2---:R-:W-:-:S04]  /*01b0*/  UISETP.NE.U32.AND UP0, UPT, UR4, URZ, UPT ;  /* 0x000000ff0400728c */ /* 0x004fc8000bf05070 */
[----:B------:R-:W-:-:S09]  /*01c0*/  UISETP.NE.AND.EX UP0, UPT, UR5, URZ, UPT, UP0 ;  /* 0x000000ff0500728c */ /* 0x000fd2000bf05300 */
[----:B------:R-:W-:Y:S05]  /*01d0*/  BRA.U UP0, `(.L_x_2) ;  /* 0x0000000100287547 */ /* 0x000fea000b800000 */
[----:B------:R-:W2:Y:S02]  /*01e0*/  LDCU.64 UR4, c[0x0][0x8a8] ;  /* 0x00011500ff0477ac */ /* 0x000ea40008000a00 */
[----:B--2---:R-:W-:-:S04]  /*01f0*/  UISETP.NE.U32.AND UP0, UPT, UR4, URZ, UPT ;  /* 0x000000ff0400728c */ /* 0x004fc8000bf05070 */
[----:B------:R-:W-:-:S09]  /*0200*/  UISETP.NE.AND.EX UP0, UPT, UR5, URZ, UPT, UP0 ;  /* 0x000000ff0500728c */ /* 0x000fd2000bf05300 */
[----:B------:R-:W-:Y:S05]  /*0210*/  BRA.U !UP0, `(.L_x_3) ;  /* 0x0000000108107547 */ /* 0x000fea000b800000 */
[----:B------:R-:W2:Y:S01]  /*0220*/  LDC.64 R70, c[0x0][0x8a8] ;  /* 0x00022a00ff467b82 */ /* 0x000ea20000000a00 */
[----:B------:R-:W2:Y:S02]  /*0230*/  LDCU.64 UR4, c[0x0][0x358] ;  /* 0x00006b00ff0477ac */ /* 0x000ea40008000a00 */
[----:B--2---:R2:W5:Y:S01]  /*0240*/  LDG.E R70, desc[UR4][R70.64] ;  /* 0x0000000446467981 */ /* 0x004562000c1e1900 */
[----:B------:R-:W-:Y:S05]  /*0250*/  BRA `(.L_x_2) ;  /* 0x0000000000087947 */ /* 0x000fea0003800000 */
.L_x_3:
[----:B------:R-:W2:Y:S02]  /*0260*/  LDCU UR4, c[0x0][0x8a0] ;  /* 0x00011400ff0477ac */ /* 0x000ea40008000800 */
[----:B--2---:R-:W-:Y:S02]  /*0270*/  MOV R70, UR4 ;  /* 0x0000000400467c02 */ /* 0x004fe40008000f00 */
.L_x_2:
[----:B------:R-:W-:Y:S01]  /*0280*/  IMAD.U32 R0, RZ, RZ, UR22 ;  /* 0x00000016ff007e24 */ /* 0x000fe2000f8e00ff */
[----:B------:R-:W-:Y:S04]  /*0290*/  BSSY.RECONVERGENT B0, `(.L_x_4) ;  /* 0x000000c000007945 */ /* 0x000fe80003800200 */
[C---:B------:R-:W-:Y:S02]  /*02a0*/  ISETP.NE.OR P2, PT, R0.reuse, 0x1, !P1 ;  /* 0x000000010000780c */ /* 0x040fe40004f45670 */
[----:B------:R-:W-:-:S11]  /*02b0*/  ISETP.NE.OR P0, PT, R0, 0x3, !P1 ;  /* 0x000000030000780c */ /* 0x000fd60004f05670 */
[----:B------:R-:W-:Y:S05]  /*02c0*/  @P2 BRA `(.L_x_5) ;  /* 0x0000000000202947 */ /* 0x000fea0003800000 */
[----:B------:R-:W3:Y:S02]  /*02d0*/  LDCU.64 UR4, c[0x0][0x348] ;  /* 0x00006900ff0477ac */ /* 0x000ee40008000a00 */
[----:B---3--:R-:W-:Y:S02]  /*02e0*/  UIADD3 UR6, UP1, UPT, UR4, 0x80, URZ ;  /* 0x0000008004067890 */ /* 0x008fe4000ff3e0ff */
[----:B------:R-:W-:Y:S02]  /*02f0*/  UIADD3 UR4, UP0, UPT, UR4, 0x180, URZ ;  /* 0x0000018004047890 */ /* 0x000fe4000ff1e0ff */
[----:B------:R-:W-:Y:S02]  /*0300*/  UIADD3.X UR7, UPT, UPT, URZ, UR5, URZ, UP1, !UPT ;  /* 0x00000005ff077290 */ /* 0x000fe40008ffe4ff */
[----:B------:R-:W-:-:S07]  /*0310*/  UIADD3.X UR5, UPT, UPT, URZ, UR5, URZ, UP0, !UPT ;  /* 0x00000005ff057290 */ /* 0x000fce00087fe4ff */
[----:B------:R3:W-:Y:S02]  /*0320*/  UTMACCTL.PF [UR6] ;  /* 0x00000000060079b9 */ /* 0x0007e40008040000 */
[----:B------:R3:W-:Y:S02]  /*0330*/  UTMACCTL.PF [UR4] ;  /* 0x00000000040079b9 */ /* 0x0007e40008040000 */
[----:B---3--:R-:W-:Y:S01]  /*0340*/  NOP ;  /* 0x0000000000007918 */ /* 0x008fe20000000000 */
.L_x_5:
[----:B------:R-:W-:Y:S05]  /*0350*/  BSYNC.RECONVERGENT B0 ;  /* 0x0000000000007941 */ /* 0x000fea0003800200 */
.L_x_4:
[----:B------:R-:W-:Y:S04]  /*0360*/  BSSY.RECONVERGENT B0, `(.L_x_6) ;  /* 0x000000a000007945 */ /* 0x000fe80003800200 */
        /* <DEDUP_REMOVED lines=9> */
.L_x_7:
[----:B------:R-:W-:Y:S05]  /*0400*/  BSYNC.RECONVERGENT B0 ;  /* 0x0000000000007941 */ /* 0x000fea0003800200 */
.L_x_6:
[----:B------:R-:W3:Y:S01]  /*0410*/  LDCU.64 UR4, c[0x0][0x888] ;  /* 0x00011100ff0477ac */ /* 0x000ee20008000a00 */
[----:B------:R-:W-:Y:S02]  /*0420*/  UISETP.EQ.U32.AND UP2, UPT, UR8, URZ, UPT ;  /* 0x000000ff0800728c */ /* 0x000fe4000bf42070 */
[----:B------:R-:W-:Y:S02]  /*0430*/  UPLOP3.LUT UP4, UPT, UPT, UPT, UPT, 0x80, 0x8 ;  /* 0x000000000008789c */ /* 0x000fe40003f8f070 */
[----:B---3--:R-:W-:-:S04]  /*0440*/  UISETP.NE.U32.AND UP0, UPT, UR4, URZ, UPT ;  /* 0x000000ff0400728c */ /* 0x008fc8000bf05070 */
[----:B------:R-:W-:-:S04]  /*0450*/  UISETP.NE.AND.EX UP1, UPT, UR5, URZ, UPT, UP0 ;  /* 0x000000ff0500728c */ /* 0x000fc8000bf25300 */
[----:B------:R-:W-:-:S04]  /*0460*/  UISETP.EQ.OR.EX UP3, UPT, UR9, URZ, !UP1, UP2 ;  /* 0x000000ff0900728c */ /* 0x000fc8000cf62720 */
[----:B------:R-:W-:-:S06]  /*0470*/  UP2UR UR4, UPR, URZ, 0x8 ;  /* 0x00000008ff047883 */ /* 0x000fcc0008000000 */
[----:B------:R-:W-:Y:S01]  /*0480*/  MOV R143, UR4 ;  /* 0x00000004008f7c02 */ /* 0x000fe20008000f00 */
[----:B------:R-:W-:Y:S06]  /*0490*/  BRA.U !UP3, `(.L_x_8) ;  /* 0x000000010b207547 */ /* 0x000fec000b800000 */
[----:B-----5:R-:W-:Y:S01]  /*04a0*/  R2UR UR5, R72 ;  /* 0x00000000480572ca */ /* 0x020fe200000e0000 */
[----:B------:R-:W-:Y:S02]  /*04b0*/  UISETP.NE.U32.AND UP2, UPT, UR8, URZ, UPT ;  /* 0x000000ff0800728c */ /* 0x000fe4000bf45070 */
[----:B------:R-:W-:Y:S02]  /*04c0*/  USEL UR4, URZ, 0xffffffff, UP1 ;  /* 0xffffffffff047887 */ /* 0x000fe40008800000 */
[----:B------:R-:W-:-:S08]  /*04d0*/  UISETP.NE.AND.EX UP2, UPT, UR9, URZ, UPT, UP2 ;  /* 0x000000ff0900728c */ /* 0x000fd0000bf45320 */
[----:B------:R-:W-:-:S04]  /*04e0*/  UISETP.NE.AND UP0, UPT, UR5, URZ, UPT ;  /* 0x000000ff0500728c */ /* 0x000fc8000bf05270 */
[----:B------:R-:W-:-:S04]  /*04f0*/  @!UP2 USEL UR4, URZ, 0xffffffff, UP0 ;  /* 0xffffffffff04a887 */ /* 0x000fc80008000000 */
[----:B------:R-:W-:-:S04]  /*0500*/  ULOP3.LUT UR4, UR4, 0x1, URZ, 0xc0, !UPT ;  /* 0x0000000104047892 */ /* 0x000fc8000f8ec0ff */
[----:B------:R-:W-:-:S11]  /*0510*/  UISETP.NE.U32.AND UP4, UPT, UR4, 0x1, UPT ;  /* 0x000000010400788c */ /* 0x000fd6000bf85070 */
.L_x_8:
[----:B------:R-:W3:Y:S01]  /*0520*/  SHFL.IDX PT, R0, R141, RZ, 0x1f ;  /* 0x00001fff8d007589 */ /* 0x000ee200000e0000 */
[----:B------:R-:W-:-:S04]  /*0530*/  UISETP.NE.AND UP0, UPT, UR22, 0x2, UPT ;  /* 0x000000021600788c */ /* 0x000fc8000bf05270 */
[----:B------:R-:W-:Y:S02]  /*0540*/  UISETP.EQ.AND UP2, UPT, UR27, URZ, !UP0 ;  /* 0x000000ff1b00728c */ /* 0x000fe4000c742270 */
[----:B------:R-:W-:-:S04]  /*0550*/  USEL UR43, URZ, 0x1, UP0 ;  /* 0x00000001ff2b7887 */ /* 0x000fc80008000000 */
[----:B------:R-:W-:Y:S02]  /*0560*/  PLOP3.LUT P3, PT, P1, PT, UP2, 0x80, 0x8 ;  /* 0x000000000008781c */ /* 0x000fe40000f6f028 */
[----:B---3--:R-:W-:-:S13]  /*0570*/  ISETP.NE.AND P0, PT, R0, RZ, PT ;  /* 0x000000ff0000720c */ /* 0x008fda0003f05270 */
[----:B------:R-:W-:Y:S05]  /*0580*/  @P0 BRA `(.L_x_9) ;  /* 0x0000000400400947 */ /* 0x000fea0003800000 */
[----:B------:R-:W-:Y:S01]  /*0590*/  ELECT P0, URZ, PT ;  /* 0x0000000000ff782f */ /* 0x000fe20003800000 */
[----:B------:R-:W-:-:S12]  /*05a0*/  BSSY.RECONVERGENT B0, `(.L_x_9) ;  /* 0x000004e000007945 */ /* 0x000fd80003800200 */
[----:B------:R-:W-:Y:S05]  /*05b0*/  @!P0 BRA `(.L_x_10) ;  /* 0x0000000400308947 */ /* 0x000fea0003800000 */
[----:B------:R-:W-:Y:S01]  /*05c0*/  UMOV UR4, 0x400 ;  /* 0x0000040000047882 */ /* 0x000fe20000000000 */
[----:B------:R-:W-:Y:S01]  /*05d0*/  UMOV UR8, 0x1 ;  /* 0x0000000100087882 */ /* 0x000fe20000000000 */
[----:B------:R-:W-:Y:S01]  /*05e0*/  UMOV UR6, 0x4 ;  /* 0x0000000400067882 */ /* 0x000fe20000000000 */
[----:B------:R-:W-:Y:S02]  /*05f0*/  ULEA UR4, UR46, UR4, 0x18 ;  /* 0x000000042e047291 */ /* 0x000fe4000f8ec0ff */
[----:B------:R-:W-:-:S04]  /*0600*/  UIADD3 UR8, UPT, UPT, -UR8, 0x100000, URZ ;  /* 0x0010000008087890 */ /* 0x000fc8000fffe1ff */
[----:B------:R-:W-:Y:S02]  /*0610*/  USHF.L.U32 UR9, UR8, 0xb, URZ ;  /* 0x0000000b08097899 */ /* 0x000fe400080006ff */
[----:B------:R-:W-:Y:S02]  /*0620*/  USHF.L.U32 UR8, UR8, 0x1, URZ ;  /* 0x0000000108087899 */ /* 0x000fe400080006ff */
[----:B------:R-:W-:-:S04]  /*0630*/  UIADD3 UR6, UPT, UPT, -UR6, 0x100000, URZ ;  /* 0x0010000006067890 */ /* 0x000fc8000fffe1ff */
[----:B------:R-:W-:Y:S02]  /*0640*/  USHF.L.U32 UR7, UR6, 0xb, URZ ;  /* 0x0000000b06077899 */ /* 0x000fe400080006ff */
[----:B------:R-:W-:Y:S01]  /*0650*/  USHF.L.U32 UR6, UR6, 0x1, URZ ;  /* 0x0000000106067899 */ /* 0x000fe200080006ff */
[----:B------:R-:W3:Y:S03]  /*0660*/  FENCE.VIEW.ASYNC.S ;  /* 0x00000000000073c6 */ /* 0x000ee60000000000 */
[----:B---3--:R3:W4:Y:S08]  /*0670*/  SYNCS.EXCH.64 URZ, [UR4], UR8 ;  /* 0x0000000804ff75b2 */ /* 0x0087300008000100 */
[----:B------:R3:W1:Y:S01]  /*0680*/  SYNCS.EXCH.64 URZ, [UR4+0x100], UR6 ;  /* 0x0001000604ff75b2 */ /* 0x0006620008000100 */
        /* <DEDUP_REMOVED lines=61> */
[----:B------:R3:W1:Y:S02]  /*0a60*/  SYNCS.EXCH.64 URZ, [UR4+0x1f8], UR6 ;  /* 0x0001f80604ff75b2 */ /* 0x0006640008000100 */
[----:B---34-:R-:W-:Y:S01]  /*0a70*/  NOP ;  /* 0x0000000000007918 */ /* 0x018fe20000000000 */
.L_x_10:
[----:B------:R-:W-:Y:S05]  /*0a80*/  BSYNC.RECONVERGENT B0 ;  /* 0x0000000000007941 */ /* 0x000fea0003800200 */
.L_x_9:
[----:B------:R-:W3:Y:S01]  /*0a90*/  SHFL.IDX PT, R0, R141, RZ, 0x1f ;  /* 0x00001fff8d007589 */ /* 0x000ee200000e0000 */
[----:B------:R-:W-:Y:S01]  /*0aa0*/  NOP ;  /* 0x0000000000007918 */ /* 0x000fe20000000000 */
[----:B---3--:R-:W-:-:S13]  /*0ab0*/  ISETP.NE.AND P0, PT, R0, 0x1, PT ;  /* 0x000000010000780c */ /* 0x008fda0003f05270 */
[----:B------:R-:W-:Y:S05]  /*0ac0*/  @P0 BRA `(.L_x_11) ;  /* 0x0000000000440947 */ /* 0x000fea0003800000 */
        /* <DEDUP_REMOVED lines=10> */
[----:B------:R-:W-:Y:S01]  /*0b70*/  ELECT P0, URZ, PT ;  /* 0x0000000000ff782f */ /* 0x000fe20003800000 */
[----:B------:R-:W3:Y:S02]  /*0b80*/  FENCE.VIEW.ASYNC.S ;  /* 0x00000000000073c6 */ /* 0x000ee40000000000 */
[----:B---3--:R3:W4:Y:S08]  /*0b90*/  SYNCS.EXCH.64 URZ, [UR4+0x200], UR8 ;  /* 0x0002000804ff75b2 */ /* 0x0087300008000100 */
[----:B------:R3:W1:Y:S01]  /*0ba0*/  SYNCS.EXCH.64 URZ, [UR4+0x210], UR6 ;  /* 0x0002100604ff75b2 */ /* 0x0006620008000100 */
[----:B------:R3:W1:Y:S01]  /*0bb0*/  SYNCS.EXCH.64 URZ, [UR4+0x208], UR8 ;  /* 0x0002080804ff75b2 */ /* 0x0006620008000100 */
[----:B------:R3:W1:Y:S01]  /*0bc0*/  SYNCS.EXCH.64 URZ, [UR4+0x218], UR6 ;  /* 0x0002180604ff75b2 */ /* 0x0006620008000100 */
[----:B------:R-:W-:Y:S01]  /*0bd0*/  NOP ;  /* 0x0000000000007918 */ /* 0x000fe20000000000 */
.L_x_11:
[----:B------:R-:W2:Y:S01]  /*0be0*/  SHFL.IDX PT, R0, R141, RZ, 0x1f ;  /* 0x00001fff8d007589 */ /* 0x000ea200000e0000 */
[----:B------:R-:W-:Y:S01]  /*0bf0*/  NOP ;  /* 0x0000000000007918 */ /* 0x000fe20000000000 */
[----:B--2---:R-:W-:-:S13]  /*0c00*/  ISETP.NE.AND P0, PT, R0, 0x3, PT ;  /* 0x000000030000780c */ /* 0x004fda0003f05270 */
[----:B------:R-:W-:Y:S05]  /*0c10*/  @P0 BRA `(.L_x_12) ;  /* 0x00000000002c0947 */ /* 0x000fea0003800000 */
[----:B---3--:R-:W-:Y:S01]  /*0c20*/  UMOV UR6, 0x400 ;  /* 0x0000040000067882 */ /* 0x008fe20000000000 */
[----:B------:R-:W-:Y:S01]  /*0c30*/  UMOV UR4, 0x20 ;  /* 0x0000002000047882 */ /* 0x000fe20000000000 */
[----:B------:R-:W-:Y:S02]  /*0c40*/  ULEA UR6, UR46, UR6, 0x18 ;  /* 0x000000062e067291 */ /* 0x000fe4000f8ec0ff */
[----:B------:R-:W-:-:S04]  /*0c50*/  UIADD3 UR4, UPT, UPT, -UR4, 0x100000, URZ ;  /* 0x0010000004047890 */ /* 0x000fc8000fffe1ff */
[----:B------:R-:W-:Y:S02]  /*0c60*/  USHF.L.U32 UR5, UR4, 0xb, URZ ;  /* 0x0000000b04057899 */ /* 0x000fe400080006ff */
[----:B------:R-:W-:Y:S01]  /*0c70*/  USHF.L.U32 UR4, UR4, 0x1, URZ ;  /* 0x0000000104047899 */ /* 0x000fe200080006ff */
[----:B------:R-:W-:Y:S01]  /*0c80*/  ELECT P0, URZ, PT ;  /* 0x0000000000ff782f */ /* 0x000fe20003800000 */
[----:B------:R-:W2:Y:S10]  /*0c90*/  FENCE.VIEW.ASYNC.S ;  /* 0x00000000000073c6 */ /* 0x000eb40000000000 */
[----:B--2---:R2:W3:Y:S01]  /*0ca0*/  SYNCS.EXCH.64 URZ, [UR6+0x220], UR4 ;  /* 0x0002200406ff75b2 */ /* 0x0044e20008000100 */
[----:B------:R2:W1:Y:S01]  /*0cb0*/  SYNCS.EXCH.64 URZ, [UR6+0x228], UR4 ;  /* 0x0002280406ff75b2 */ /* 0x0004620008000100 */
[----:B------:R-:W-:Y:S01]  /*0cc0*/  NOP ;  /* 0x0000000000007918 */ /* 0x000fe20000000000 */
.L_x_12:
[----:B------:R-:W4:Y:S01]  /*0cd0*/  SHFL.IDX PT, R0, R141, RZ, 0x1f ;  /* 0x00001fff8d007589 */ /* 0x000f2200000e0000 */
[----:B------:R-:W-:Y:S01]  /*0ce0*/  NOP ;  /* 0x0000000000007918 */ /* 0x000fe20000000000 */
[----:B----4-:R-:W-:-:S13]  /*0cf0*/  ISETP.NE.AND P0, PT, R0, 0x4, PT ;  /* 0x000000040000780c */ /* 0x010fda0003f05270 */
[----:B------:R-:W-:Y:S05]  /*0d00*/  @P0 BRA `(.L_x_13) ;  /* 0x0000000000480947 */ /* 0x000fea0003800000 */
[----:B--23--:R-:W-:Y:S01]  /*0d10*/  UMOV UR4, 0x720 ;  /* 0x0000072000047882 */ /* 0x00cfe20000000000 */
[----:B------:R-:W-:Y:S01]  /*0d20*/  UMOV UR6, 0x400 ;  /* 0x0000040000067882 */ /* 0x000fe20000000000 */
[----:B------:R-:W-:Y:S01]  /*0d30*/  USEL UR4, UR4, 0x620, UP4 ;  /* 0x0000062004047887 */ /* 0x000fe2000a000000 */
        /* <DEDUP_REMOVED lines=9> */
[----:B------:R-:W2:Y:S02]  /*0dd0*/  FENCE.VIEW.ASYNC.S ;  /* 0x00000000000073c6 */ /* 0x000ea40000000000 */
[----:B--2---:R4:W2:Y:S08]  /*0de0*/  SYNCS.EXCH.64 URZ, [UR6+0x230], UR8 ;  /* 0x0002300806ff75b2 */ /* 0x0048b00008000100 */
[----:B------:R4:W3:Y:S01]  /*0df0*/  SYNCS.EXCH.64 URZ, [UR6+0x240], UR4 ;  /* 0x0002400406ff75b2 */ /* 0x0008e20008000100 */
[----:B------:R4:W1:Y:S01]  /*0e00*/  SYNCS.EXCH.64 URZ, [UR6+0x238], UR8 ;  /* 0x0002380806ff75b2 */ /* 0x0008620008000100 */
[----:B------:R4:W1:Y:S02]  /*0e10*/  SYNCS.EXCH.64 URZ, [UR6+0x248], UR4 ;  /* 0x0002480406ff75b2 */ /* 0x0008640008000100 */
[----:B----4-:R-:W-:Y:S01]  /*0e20*/  NOP ;  /* 0x0000000000007918 */ /* 0x010fe20000000000 */
.L_x_13:
[----:B------:R-:W4:Y:S01]  /*0e30*/  SHFL.IDX PT, R0, R141, RZ, 0x1f ;  /* 0x00001fff8d007589 */ /* 0x000f2200000e0000 */
[----:B------:R-:W-:Y:S01]  /*0e40*/  NOP ;  /* 0x0000000000007918 */ /* 0x000fe20000000000 */
[----:B----4-:R-:W-:-:S13]  /*0e50*/  ISETP.NE.AND P0, PT, R0, 0x5, PT ;  /* 0x000000050000780c */ /* 0x010fda0003f05270 */
[----:B------:R-:W-:Y:S05]  /*0e60*/  @P0 BRA `(.L_x_14) ;  /* 0x0000000000540947 */ /* 0x000fea0003800000 */
[----:B--23--:R-:W-:Y:S01]  /*0e70*/  UMOV UR4, 0x400 ;  /* 0x0000040000047882 */ /* 0x00cfe20000000000 */
        /* <DEDUP_REMOVED lines=14> */
[----:B------:R4:W1:Y:S01]  /*0f60*/  SYNCS.EXCH.64 URZ, [UR4+0x278], UR8 ;  /* 0x0002780804ff75b2 */ /* 0x0008620008000100 */
[----:B------:R4:W1:Y:S01]  /*0f70*/  SYNCS.EXCH.64 URZ, [UR4+0x260], UR6 ;  /* 0x0002600604ff75b2 */ /* 0x0008620008000100 */
[----:B------:R4:W1:Y:S01]  /*0f80*/  SYNCS.EXCH.64 URZ, [UR4+0x280], UR8 ;  /* 0x0002800804ff75b2 */ /* 0x0008620008000100 */
[----:B------:R4:W1:Y:S01]  /*0f90*/  SYNCS.EXCH.64 URZ, [UR4+0x268], UR6 ;  /* 0x0002680604ff75b2 */ /* 0x0008620008000100 */
[----:B------:R4:W1:Y:S02]  /*0fa0*/  SYNCS.EXCH.64 URZ, [UR4+0x288], UR8 ;  /* 0x0002880804ff75b2 */ /* 0x0008640008000100 */
[----:B----4-:R-:W-:Y:S01]  /*0fb0*/  NOP ;  /* 0x0000000000007918 */ /* 0x010fe20000000000 */
.L_x_14:
[----:B------:R-:W4:Y:S01]  /*0fc0*/  SHFL.IDX PT, R0, R141, RZ, 0x1f ;  /* 0x00001fff8d007589 */ /* 0x000f2200000e0000 */
[----:B------:R-:W-:Y:S01]  /*0fd0*/  ISETP.NE.OR P1, PT, RZ, UR22, !P1 ;  /* 0x00000016ff007c0c */ /* 0x000fe2000cf25670 */
[----:B------:R-:W-:Y:S01]  /*0fe0*/  NOP ;  /* 0x0000000000007918 */ /* 0x000fe20000000000 */
[----:B----4-:R-:W-:-:S13]  /*0ff0*/  ISETP.NE.AND P0, PT, R0, 0x3, PT ;  /* 0x000000030000780c */ /* 0x010fda0003f05270 */
[----:B------:R-:W-:Y:S05]  /*1000*/  @P0 BRA `(.L_x_15) ;  /* 0x0000000000340947 */ /* 0x000fea0003800000 */
[----:B--23--:R-:W-:Y:S01]  /*1010*/  UMOV UR4, 0x400 ;  /* 0x0000040000047882 */ /* 0x00cfe20000000000 */
[----:B------:R-:W-:Y:S01]  /*1020*/  UMOV UR6, 0x20 ;  /* 0x0000002000067882 */ /* 0x000fe20000000000 */
[----:B------:R-:W-:Y:S02]  /*1030*/  ULEA UR4, UR46, UR4, 0x18 ;  /* 0x000000042e047291 */ /* 0x000fe4000f8ec0ff */
[----:B------:R-:W-:-:S04]  /*1040*/  UIADD3 UR6, UPT, UPT, -UR6, 0x100000, URZ ;  /* 0x0010000006067890 */ /* 0x000fc8000fffe1ff */
[----:B------:R-:W-:Y:S02]  /*1050*/  USHF.L.U32 UR7, UR6, 0xb, URZ ;  /* 0x0000000b06077899 */ /* 0x000fe400080006ff */
[----:B------:R-:W-:Y:S01]  /*1060*/  USHF.L.U32 UR6, UR6, 0x1, URZ ;  /* 0x0000000106067899 */ /* 0x000fe200080006ff */
[----:B------:R-:W-:Y:S01]  /*1070*/  ELECT P0, URZ, PT ;  /* 0x0000000000ff782f */ /* 0x000fe20003800000 */
[----:B------:R-:W2:Y:S10]  /*1080*/  FENCE.VIEW.ASYNC.S ;  /* 0x00000000000073c6 */ /* 0x000eb40000000000 */
[----:B--2---:R4:W2:Y:S01]  /*1090*/  SYNCS.EXCH.64 URZ, [UR4+0x290], UR6 ;  /* 0x0002900604ff75b2 */ /* 0x0048a20008000100 */
[----:B------:R4:W3:Y:S01]  /*10a0*/  SYNCS.EXCH.64 URZ, [UR4+0x2a0], UR6 ;  /* 0x0002a00604ff75b2 */ /* 0x0008e20008000100 */
[----:B------:R4:W1:Y:S01]  /*10b0*/  SYNCS.EXCH.64 URZ, [UR4+0x298], UR6 ;  /* 0x0002980604ff75b2 */ /* 0x0008620008000100 */
[----:B------:R4:W1:Y:S02]  /*10c0*/  SYNCS.EXCH.64 URZ, [UR4+0x2a8], UR6 ;  /* 0x0002a80604ff75b2 */ /* 0x0008640008000100 */
[----:B----4-:R-:W-:Y:S01]  /*10d0*/  NOP ;  /* 0x0000000000007918 */ /* 0x010fe20000000000 */
.L_x_15:
[----:B------:R-:W-:Y:S01]  /*10e0*/  VOTEU.ALL UP0, P1 ;  /* 0x0000000000ff7886 */ /* 0x000fe20000800000 */
[----:B--23--:R-:W-:Y:S01]  /*10f0*/  UMOV UR4, 0x20 ;  /* 0x0000002000047882 */ /* 0x00cfe20000000000 */
[----:B------:R-:W2:Y:S01]  /*1100*/  LDCU UR7, c[0x0][0x36c] ;  /* 0x00006d80ff0777ac */ /* 0x000ea20008000800 */
[----:B------:R-:W-:Y:S01]  /*1110*/  NOP ;  /* 0x0000000000007918 */ /* 0x000fe20000000000 */
[----:B------:R-:W-:Y:S01]  /*1120*/  LOP3.LUT R0, R154, 0x1f, RZ, 0xc0, !PT ;  /* 0x0000001f9a007812 */ /* 0x000fe200078ec0ff */
[----:B------:R-:W-:Y:S01]  /*1130*/  @!UP0 UMOV UR6, 0x400 ;  /* 0x0000040000068882 */ /* 0x000fe20000000000 */
[----:B------:R-:W-:-:S04]  /*1140*/  @!UP0 UIADD3 UR4, UPT, UPT, -UR4, 0x100000, URZ ;  /* 0x0010000004048890 */ /* 0x000fc8000fffe1ff */
[----:B------:R-:W-:Y:S02]  /*1150*/  @!UP0 USHF.L.U32 UR5, UR4, 0xb, URZ ;  /* 0x0000000b04058899 */ /* 0x000fe400080006ff */
[----:B------:R-:W-:Y:S02]  /*1160*/  @!UP0 USHF.L.U32 UR4, UR4, 0x1, URZ ;  /* 0x0000000104048899 */ /* 0x000fe400080006ff */
[----:B------:R-:W-:Y:S01]  /*1170*/  @!UP0 ULEA UR6, UR46, UR6, 0x18 ;  /* 0x000000062e068291 */ /* 0x000fe2000f8ec0ff */
[----:B------:R-:W-:Y:S01]  /*1180*/  VOTEU.ALL UP0, P1 ;  /* 0x0000000000ff7886 */ /* 0x000fe20000800000 */
[----:B------:R-:W-:Y:S02]  /*1190*/  UISETP.NE.AND UP5, UPT, UR22, URZ, UPT ;  /* 0x000000ff1600728c */ /* 0x000fe4000bfa5270 */
[----:B--2---:R-:W-:Y:S01]  /*11a0*/  UISETP.EQ.U32.AND UP6, UPT, UR7, 0x1, UPT ;  /* 0x000000010700788c */ /* 0x004fe2000bfc2070 */
[----:B------:R-:W2:Y:S07]  /*11b0*/  FENCE.VIEW.ASYNC.S ;  /* 0x00000000000073c6 */ /* 0x000eae0000000000 */
[----:B--2---:R2:W3:Y:S01]  /*11c0*/  @!UP0 SYNCS.EXCH.64 URZ, [UR6+0x2b0], UR4 ;  /* 0x0002b00406ff85b2 */ /* 0x0044e20008000100 */
[----:B------:R-:W-:Y:S05]  /*11d0*/  BRA.U !UP6, `(.L_x_16) ;  /* 0x000000010e087547 */ /* 0x000fea000b800000 */
[----:B-1-3--:R-:W-:Y:S01]  /*11e0*/  UCGABAR_ARV ;  /* 0x00000000000079c7 */ /* 0x00afe20008000000 */
[----:B------:R-:W-:Y:S05]  /*11f0*/  BRA `(.L_x_17) ;  /* 0x0000000000047947 */ /* 0x000fea0003800000 */
.L_x_16:
[----:B-1-3--:R-:W-:Y:S01]  /*1200*/  NOP ;  /* 0x0000000000007918 */ /* 0x00afe20000000000 */
.L_x_17:
[----:B------:R-:W1:Y:S01]  /*1210*/  S2UR UR29, SR_CTAID.X ;  /* 0x00000000001d79c3 */ /* 0x000e620000002500 */
[----:B------:R-:W-:-:S05]  /*1220*/  CS2R.32 R142, SR_CgaSize ;  /* 0x00000000008e7805 */ /* 0x000fca0000008a00 */
[----:B------:R-:W-:-:S05]  /*1230*/  IMAD R142, R142, -0xa0, RZ ;  /* 0xffffff608e8e7824 */ /* 0x000fca00078e02ff */
[----:B--2---:R-:W-:-:S14]  /*1240*/  R2UR UR5, R142 ;  /* 0x000000008e0572ca */ /* 0x004fdc00000e0000 */
[----:B------:R-:W2:Y:S01]  /*1250*/  LDCU UR5, c[0x0][UR5+0x2b0] ;  /* 0x00005600050577ac */ /* 0x000ea20008000800 */
[----:B------:R-:W-:-:S05]  /*1260*/  CS2R.32 R142, SR_CgaSize ;  /* 0x00000000008e7805 */ /* 0x000fca0000008a00 */
[----:B------:R-:W-:-:S05]  /*1270*/  IMAD R142, R142, -0xa0, RZ ;  /* 0xffffff608e8e7824 */ /* 0x000fca00078e02ff */
[----:B------:R-:W-:-:S14]  /*1280*/  R2UR UR4, R142 ;  /* 0x000000008e0472ca */ /* 0x000fdc00000e0000 */
[----:B------:R-:W3:Y:S01]  /*1290*/  LDCU UR4, c[0x0][UR4+0x2b4] ;  /* 0x00005680040477ac */ /* 0x000ee20008000800 */
[----:B------:R-:W4:Y:S01]  /*12a0*/  S2UR UR30, SR_CTAID.Y ;  /* 0x00000000001e79c3 */ /* 0x000f220000002600 */
[----:B------:R-:W-:-:S05]  /*12b0*/  CS2R.32 R142, SR_CgaSize ;  /* 0x00000000008e7805 */ /* 0x000fca0000008a00 */
[----:B------:R-:W-:-:S05]  /*12c0*/  IMAD R142, R142, -0xa0, RZ ;  /* 0xffffff608e8e7824 */ /* 0x000fca00078e02ff */
[----:B------:R-:W-:-:S14]  /*12d0*/  R2UR UR7, R142 ;  /* 0x000000008e0772ca */ /* 0x000fdc00000e0000 */
[----:B------:R-:W3:Y:S01]  /*12e0*/  LDCU UR7, c[0x0][UR7+0x2a4] ;  /* 0x00005480070777ac */ /* 0x000ee20008000800 */
[----:B------:R-:W-:Y:S01]  /*12f0*/  UISETP.GT.U32.AND UP0, UPT, UR27, 0xffff, UPT ;  /* 0x0000ffff1b00788c */ /* 0x000fe2000bf04070 */
[----:B------:R-:W-:-:S05]  /*1300*/  CS2R.32 R142, SR_CgaSize ;  /* 0x00000000008e7805 */ /* 0x000fca0000008a00 */
[----:B------:R-:W-:-:S05]  /*1310*/  IMAD R142, R142, -0xa0, RZ ;  /* 0xffffff608e8e7824 */ /* 0x000fca00078e02ff */
[----:B------:R-:W-:-:S14]  /*1320*/  R2UR UR63, R142 ;  /* 0x000000008e3f72ca */ /* 0x000fdc00000e0000 */
[----:B------:R-:W3:Y:S01]  /*1330*/  LDCU UR63, c[0x0][UR63+0x2a0] ;  /* 0x000054003f3f77ac */ /* 0x000ee20008000800 */
[----:B------:R-:W3:Y:S01]  /*1340*/  LDCU UR21, c[0x0][0xb24] ;  /* 0x00016480ff1577ac */ /* 0x000ee20008000800 */
[----:B------:R-:W3:Y:S01]  /*1350*/  LDCU UR42, c[0x0][0xb24] ;  /* 0x00016480ff2a77ac */ /* 0x000ee20008000800 */
[----:B-1----:R-:W-:Y:S01]  /*1360*/  I2FP.F32.U32 R3, UR29 ;  /* 0x0000001d00037c45 */ /* 0x002fe20008201000 */
[----:B------:R-:W1:Y:S04]  /*1370*/  LDCU UR26, c[0x0][0xb30] ;  /* 0x00016600ff1a77ac */ /* 0x000e680008000800 */
[----:B--2---:R-:W-:Y:S01]  /*1380*/  FMUL R3, R3, UR5 ;  /* 0x0000000503037c20 */ /* 0x004fe20008400000 */
[----:B------:R-:W-:Y:S01]  /*1390*/  USEL UR5, UR27, 0xffff, !UP0 ;  /* 0x0000ffff1b057887 */ /* 0x000fe2000c000000 */
[----:B----4-:R-:W-:Y:S01]  /*13a0*/  I2FP.F32.U32 R2, UR30 ;  /* 0x0000001e00027c45 */ /* 0x010fe20008201000 */
[----:B------:R-:W-:-:S03]  /*13b0*/  USHF.L.U32 UR24, UR46, 0x8, URZ ;  /* 0x000000082e187899 */ /* 0x000fc600080006ff */
[----:B------:R-:W2:Y:S01]  /*13c0*/  F2I.U32.TRUNC.NTZ R3, R3 ;  /* 0x0000000300037305 */ /* 0x000ea2000020f000 */
[----:B------:R-:W-:Y:S01]  /*13d0*/  ULOP3.LUT UR23, UR5, 0xffff, URZ, 0xc0, !UPT ;  /* 0x0000ffff05177892 */ /* 0x000fe2000f8ec0ff */
[----:B---3--:R-:W-:-:S06]  /*13e0*/  FMUL R2, R2, UR4 ;  /* 0x0000000402027c20 */ /* 0x008fcc0008400000 */
[----:B------:R-:W3:Y:S01]  /*13f0*/  F2I.U32.TRUNC.NTZ R2, R2 ;  /* 0x0000000200027305 */ /* 0x000ee2000020f000 */
[----:B--2---:R-:W-:Y:S02]  /*1400*/  R2UR UR4, R3 ;  /* 0x00000000030472ca */ /* 0x004fe400000e0000 */
[----:B------:R-:W-:Y:S02]  /*1410*/  PRMT R3, RZ, 0x7610, R3 ;  /* 0x00007610ff037816 */ /* 0x000fe40000000003 */
[----:B---3--:R-:W-:Y:S02]  /*1420*/  R2UR UR6, R2 ;  /* 0x00000000020672ca */ /* 0x008fe400000e0000 */
[----:B------:R-:W-:-:S07]  /*1430*/  PRMT R2, RZ, 0x7610, R2 ;  /* 0x00007610ff027816 */ /* 0x000fce0000000002 */
[----:B------:R-:W-:-:S04]  /*1440*/  UIADD3 UR5, UPT, UPT, -UR4, URZ, URZ ;  /* 0x000000ff04057290 */ /* 0x000fc8000fffe1ff */
[----:B------:R-:W-:Y:S02]  /*1450*/  UIMAD UR63, UR63, UR5, UR29 ;  /* 0x000000053f3f72a4 */ /* 0x000fe4000f8e021d */
[----:B------:R-:W-:-:S04]  /*1460*/  UIADD3 UR4, UPT, UPT, -UR6, URZ, URZ ;  /* 0x000000ff06047290 */ /* 0x000fc8000fffe1ff */
[----:B------:R-:W-:-:S06]  /*1470*/  UIMAD UR4, UR7, UR4, UR30 ;  /* 0x00000004070472a4 */ /* 0x000fcc000f8e021e */
[----:B------:R-:W-:Y:S01]  /*1480*/  IMAD.U32 R142, RZ, RZ, UR4 ;  /* 0x00000004ff8e7e24 */ /* 0x000fe2000f8e00ff */
[----:B-1----:R-:W-:Y:S06]  /*1490*/  BRA.U UP5, `(.L_x_18) ;  /* 0x0000000105687547 */ /* 0x002fec000b800000 */
[----:B------:R-:W-:Y:S01]  /*14a0*/  R2UR UR4, R142 ;  /* 0x000000008e0472ca */ /* 0x000fe200000e0000 */
[----:B------:R-:W-:-:S12]  /*14b0*/  ULOP3.LUT UR5, UR63, 0x4, URZ, 0x3c, !UPT ;  /* 0x000000043f057892 */ /* 0x000fd8000f8e3cff */
[----:B------:R-:W-:Y:S02]  /*14c0*/  UISETP.NE.AND UP0, UPT, UR4, URZ, UPT ;  /* 0x000000ff0400728c */ /* 0x000fe4000bf05270 */
[----:B------:R-:W-:Y:S02]  /*14d0*/  ULOP3.LUT UR4, UR63, 0x2, URZ, 0x3c, !UPT ;  /* 0x000000023f047892 */ /* 0x000fe4000f8e3cff */
[----:B------:R-:W-:-:S04]  /*14e0*/  UISETP.GT.U32.AND UP2, UPT, UR63, 0x1, UP0 ;  /* 0x000000013f00788c */ /* 0x000fc80008744070 */
[----:B------:R-:W-:Y:S02]  /*14f0*/  USEL UR8, URZ, 0x1, UP2 ;  /* 0x00000001ff087887 */ /* 0x000fe40009000000 */
[----:B------:R-:W-:Y:S02]  /*1500*/  USEL UR7, URZ, 0x2, UP2 ;  /* 0x00000002ff077887 */ /* 0x000fe40009000000 */
[----:B------:R-:W-:Y:S02]  /*1510*/  UISETP.GT.U32.AND UP2, UPT, UR4, 0x1, UP0 ;  /* 0x000000010400788c */ /* 0x000fe40008744070 */
[----:B------:R-:W-:Y:S02]  /*1520*/  ULOP3.LUT UR4, UR63, 0x6, URZ, 0x3c, !UPT ;  /* 0x000000063f047892 */ /* 0x000fe4000f8e3cff */
[----:B------:R-:W-:Y:S02]  /*1530*/  USEL UR6, URZ, 0x4, UP2 ;  /* 0x00000004ff067887 */ /* 0x000fe40009000000 */
[----:B------:R-:W-:-:S02]  /*1540*/  USEL UR9, URZ, 0x8, UP2 ;  /* 0x00000008ff097887 */ /* 0x000fc40009000000 */
[----:B------:R-:W-:Y:S02]  /*1550*/  UISETP.GT.U32.AND UP2, UPT, UR5, 0x1, UP0 ;  /* 0x000000010500788c */ /* 0x000fe40008744070 */
[----:B------:R-:W-:Y:S02]  /*1560*/  UISETP.GT.U32.AND UP0, UPT, UR4, 0x1, UP0 ;  /* 0x000000010400788c */ /* 0x000fe40008704070 */
[----:B------:R-:W-:Y:S02]  /*1570*/  USEL UR4, URZ, 0x10, UP2 ;  /* 0x00000010ff047887 */ /* 0x000fe40009000000 */
[----:B------:R-:W-:Y:S02]  /*1580*/  UIADD3 UR5, UPT, UPT, UR6, UR7, UR8 ;  /* 0x0000000706057290 */ /* 0x000fe4000fffe008 */
[----:B------:R-:W-:Y:S02]  /*1590*/  USEL UR7, URZ, 0x40, UP0 ;  /* 0x00000040ff077887 */ /* 0x000fe40008000000 */
[----:B------:R-:W-:-:S02]  /*15a0*/  USEL UR8, URZ, 0x20, UP2 ;  /* 0x00000020ff087887 */ /* 0x000fc40009000000 */
[----:B------:R-:W-:Y:S02]  /*15b0*/  UIADD3 UR5, UPT, UPT, UR4, UR5, UR9 ;  /* 0x0000000504057290 */ /* 0x000fe4000fffe009 */
[----:B------:R-:W-:Y:S02]  /*15c0*/  ULOP3.LUT UR4, UR63, 0xfffffffe, URZ, 0xc0, !UPT ;  /* 0xfffffffe3f047892 */ /* 0x000fe4000f8ec0ff */
[----:B------:R-:W-:Y:S02]  /*15d0*/  USEL UR6, URZ, 0x80, UP0 ;  /* 0x00000080ff067887 */ /* 0x000fe40008000000 */
[----:B------:R-:W-:-:S03]  /*15e0*/  UIADD3 UR5, UPT, UPT, UR7, UR5, UR8 ;  /* 0x0000000507057290 */ /* 0x000fc6000fffe008 */
[----:B------:R-:W-:Y:S01]  /*15f0*/  UMOV UR7, 0x3 ;  /* 0x0000000300077882 */ /* 0x000fe20000000000 */
[----:B------:R-:W-:Y:S02]  /*1600*/  UIADD3 UR5, UPT, UPT, UR5, UR6, URZ ;  /* 0x0000000605057290 */ /* 0x000fe4000fffe0ff */
[----:B------:R-:W-:-:S04]  /*1610*/  USHF.L.U32 UR4, UR7, UR4, URZ ;  /* 0x0000000407047299 */ /* 0x000fc800080006ff */
[----:B------:R-:W-:Y:S02]  /*1620*/  MOV R3, UR5 ;  /* 0x0000000500037c02 */ /* 0x000fe40008000f00 */
[----:B------:R-:W-:-:S07]  /*1630*/  IMAD.U32 R2, RZ, RZ, UR4 ;  /* 0x00000004ff027e24 */ /* 0x000fce000f8e00ff */
.L_x_18:
[----:B------:R-:W1:Y:S01]  /*1640*/  S2UR UR36, SR_CTAID.Z ;  /* 0x00000000002479c3 */ /* 0x000e620000002700 */
[----:B------:R-:W-:Y:S01]  /*1650*/  UISETP.GE.AND UP0, UPT, UR21, 0x1, UPT ;  /* 0x000000011500788c */ /* 0x000fe2000bf06270 */
[----:B------:R-:W-:Y:S01]  /*1660*/  UMOV UR31, 0x55 ;  /* 0x00000055001f7882 */ /* 0x000fe20000000000 */
[----:B------:R-:W-:-:S07]  /*1670*/  UMOV UR20, UR29 ;  /* 0x0000001d00147c82 */ /* 0x000fce0008000000 */
[----:B------:R-:W-:Y:S05]  /*1680*/  BRA.U !UP0, `(.L_x_19) ;  /* 0x0000000108d47547 */ /* 0x000fea000b800000 */
[----:B------:R-:W2:Y:S01]  /*1690*/  LDCU.128 UR16, c[0x0][0xb10] ;  /* 0x00016200ff1077ac */ /* 0x000ea20008000c00 */
[----:B------:R-:W3:Y:S01]  /*16a0*/  LDCU UR6, c[0x0][0x370] ;  /* 0x00006e00ff0677ac */ /* 0x000ee20008000800 */
[----:B------:R-:W4:Y:S01]  /*16b0*/  LDCU UR7, c[0x0][0x374] ;  /* 0x00006e80ff0777ac */ /* 0x000f220008000800 */
[----:B------:R-:W1:Y:S01]  /*16c0*/  LDCU UR25, c[0x0][0xb0c] ;  /* 0x00016180ff1977ac */ /* 0x000e620008000800 */
[----:B------:R-:W1:Y:S01]  /*16d0*/  LDCU UR20, c[0x0][0xb20] ;  /* 0x00016400ff1477ac */ /* 0x000e620008000800 */
[----:B------:R-:W1:Y:S01]  /*16e0*/  LDCU.64 UR8, c[0x0][0xb28] ;  /* 0x00016500ff0877ac */ /* 0x000e620008000a00 */
[----:B--2---:R-:W-:Y:S02]  /*16f0*/  UISETP.NE.AND UP3, UPT, UR18, 0x1, UPT ;  /* 0x000000011200788c */ /* 0x004fe4000bf65270 */
[----:B----4-:R-:W-:Y:S02]  /*1700*/  UIMAD.WIDE.U32 UR10, UR7, UR19, URZ ;  /* 0x00000013070a72a5 */ /* 0x010fe4000f8e00ff */
[----:B---3--:R-:W-:-:S02]  /*1710*/  UIMAD.WIDE.U32 UR12, UR6, UR16, URZ ;  /* 0x00000010060c72a5 */ /* 0x008fc4000f8e00ff */
[----:B-1----:R-:W-:Y:S02]  /*1720*/  UISETP.NE.AND UP0, UPT, UR25, 0x1, UPT ;  /* 0x000000011900788c */ /* 0x002fe4000bf05270 */
[----:B------:R-:W-:Y:S01]  /*1730*/  UIMAD.WIDE.U32 UR4, UR29, UR16, URZ ;  /* 0x000000101d0472a5 */ /* 0x000fe2000f8e00ff */
[----:B------:R-:W-:Y:S02]  /*1740*/  UMOV UR10, UR11 ;  /* 0x0000000b000a7c82 */ /* 0x000fe40008000000 */
[----:B------:R-:W-:Y:S01]  /*1750*/  UMOV UR12, UR13 ;  /* 0x0000000d000c7c82 */ /* 0x000fe20008000000 */
[----:B------:R-:W-:Y:S02]  /*1760*/  @UP3 USHF.R.U32.HI UR7, URZ, UR20, UR10 ;  /* 0x00000014ff073299 */ /* 0x000fe4000801160a */
[----:B------:R-:W-:Y:S01]  /*1770*/  UISETP.NE.AND UP2, UPT, UR21, 0x1, UPT ;  /* 0x000000011500788c */ /* 0x000fe2000bf45270 */
[----:B------:R-:W-:Y:S02]  /*1780*/  UMOV UR4, UR5 ;  /* 0x0000000500047c82 */ /* 0x000fe40008000000 */
[----:B------:R-:W-:-:S02]  /*1790*/  @UP0 USHF.R.U32.HI UR6, URZ, UR17, UR12 ;  /* 0x00000011ff060299 */ /* 0x000fc4000801160c */
[----:B------:R-:W-:Y:S02]  /*17a0*/  USHF.R.U32.HI UR4, URZ, UR17, UR4 ;  /* 0x00000011ff047299 */ /* 0x000fe40008011604 */
[----:B------:R-:W-:Y:S02]  /*17b0*/  UIMAD.WIDE.U32 UR12, UR30, UR19, URZ ;  /* 0x000000131e0c72a5 */ /* 0x000fe4000f8e00ff */
[----:B------:R-:W-:Y:S02]  /*17c0*/  UIMAD.WIDE.U32 UR10, UR7, UR8, URZ ;  /* 0x00000008070a72a5 */ /* 0x000fe4000f8e00ff */
[----:B------:R-:W-:Y:S02]  /*17d0*/  UIMAD.WIDE.U32 UR14, UR6, UR8, URZ ;  /* 0x00000008060e72a5 */ /* 0x000fe4000f8e00ff */
[----:B------:R-:W-:-:S03]  /*17e0*/  USEL UR5, UR29, UR4, !UP0 ;  /* 0x000000041d057287 */ /* 0x000fc6000c000000 */
[----:B------:R-:W-:Y:S01]  /*17f0*/  UMOV UR4, UR13 ;  /* 0x0000000d00047c82 */ /* 0x000fe20008000000 */
[----:B------:R-:W-:Y:S01]  /*1800*/  UMOV UR10, UR11 ;  /* 0x0000000b000a7c82 */ /* 0x000fe20008000000 */
[----:B------:R-:W-:Y:S02]  /*1810*/  USHF.R.U32.HI UR4, URZ, UR20, UR4 ;  /* 0x00000014ff047299 */ /* 0x000fe40008011604 */
[----:B------:R-:W-:Y:S01]  /*1820*/  @UP2 USHF.R.U32.HI UR7, URZ, UR9, UR10 ;  /* 0x00000009ff072299 */ /* 0x000fe2000801160a */
[----:B------:R-:W-:Y:S01]  /*1830*/  UMOV UR14, UR15 ;  /* 0x0000000f000e7c82 */ /* 0x000fe20008000000 */
[----:B------:R-:W-:Y:S02]  /*1840*/  USEL UR4, UR30, UR4, !UP3 ;  /* 0x000000041e047287 */ /* 0x000fe4000d800000 */
[----:B------:R-:W-:Y:S02]  /*1850*/  @UP2 USHF.R.U32.HI UR6, URZ, UR9, UR14 ;  /* 0x00000009ff062299 */ /* 0x000fe4000801160e */
[----:B------:R-:W-:-:S02]  /*1860*/  UIMAD UR7, UR7, UR21, URZ ;  /* 0x00000015070772a4 */ /* 0x000fc4000f8e02ff */
[----:B------:R-:W-:Y:S02]  /*1870*/  UIMAD UR12, UR6, UR21, URZ ;  /* 0x00000015060c72a4 */ /* 0x000fe4000f8e02ff */
[----:B------:R-:W-:Y:S02]  /*1880*/  UISETP.GE.AND UP0, UPT, UR4, UR7, UPT ;  /* 0x000000070400728c */ /* 0x000fe4000bf06270 */
[----:B------:R-:W-:Y:S02]  /*1890*/  UIMAD.WIDE.U32 UR10, UR4, UR8, URZ ;  /* 0x00000008040a72a5 */ /* 0x000fe4000f8e00ff */
[----:B------:R-:W-:Y:S02]  /*18a0*/  UISETP.GE.OR UP0, UPT, UR5, UR12, UP0 ;  /* 0x0000000c0500728c */ /* 0x000fe40008706670 */
[----:B------:R-:W-:Y:S02]  /*18b0*/  UIMAD.WIDE.U32 UR12, UR5, UR8, URZ ;  /* 0x00000008050c72a5 */ /* 0x000fe4000f8e00ff */
[----:B------:R-:W-:Y:S01]  /*18c0*/  UIADD3 UR10, UPT, UPT, -UR4, URZ, URZ ;  /* 0x000000ff040a7290 */ /* 0x000fe2000fffe1ff */
[----:B------:R-:W-:Y:S01]  /*18d0*/  UMOV UR8, UR11 ;  /* 0x0000000b00087c82 */ /* 0x000fe20008000000 */
[----:B------:R-:W-:-:S02]  /*18e0*/  UIADD3 UR20, UPT, UPT, -UR5, URZ, URZ ;  /* 0x000000ff05147290 */ /* 0x000fc4000fffe1ff */
[----:B------:R-:W-:-:S03]  /*18f0*/  USHF.R.U32.HI UR8, URZ, UR9, UR8 ;  /* 0x00000009ff087299 */ /* 0x000fc60008011608 */
[----:B------:R-:W-:Y:S01]  /*1900*/  @!UP0 UMOV UR7, UR13 ;  /* 0x0000000d00078c82 */ /* 0x000fe20008000000 */
[----:B------:R-:W-:Y:S02]  /*1910*/  UIMAD UR30, UR18, UR10, UR30 ;  /* 0x0000000a121e72a4 */ /* 0x000fe4000f8e021e */
[----:B------:R-:W-:Y:S02]  /*1920*/  USEL UR8, UR4, UR8, !UP2 ;  /* 0x0000000804087287 */ /* 0x000fe4000d000000 */
[----:B------:R-:W-:Y:S02]  /*1930*/  @!UP0 USHF.R.U32.HI UR7, URZ, UR9, UR7 ;  /* 0x00000009ff078299 */ /* 0x000fe40008011607 */
[----:B------:R-:W-:Y:S02]  /*1940*/  UIADD3 UR9, UPT, UPT, -UR8, URZ, URZ ;  /* 0x000000ff08097290 */ /* 0x000fe4000fffe1ff */
[----:B------:R-:W-:Y:S02]  /*1950*/  @!UP0 USEL UR7, UR5, UR7, !UP2 ;  /* 0x0000000705078287 */ /* 0x000fe4000d000000 */
[----:B------:R-:W-:-:S02]  /*1960*/  UIMAD UR9, UR21, UR9, UR4 ;  /* 0x00000009150972a4 */ /* 0x000fc4000f8e0204 */
[----:B------:R-:W-:Y:S02]  /*1970*/  @!UP0 UIADD3 UR8, UPT, UPT, UR8, -UR7, URZ ;  /* 0x8000000708088290 */ /* 0x000fe4000fffe0ff */
[----:B------:R-:W-:Y:S02]  /*1980*/  @!UP0 UIMAD UR6, UR9, UR6, UR7 ;  /* 0x00000006090682a4 */ /* 0x000fe4000f8e0207 */
[----:B------:R-:W-:Y:S02]  /*1990*/  @!UP0 UIMAD UR4, UR8, UR21, UR5 ;  /* 0x00000015080482a4 */ /* 0x000fe4000f8e0205 */
[----:B------:R-:W-:Y:S02]  /*19a0*/  UIMAD UR20, UR25, UR20, UR29 ;  /* 0x00000014191472a4 */ /* 0x000fe4000f8e021d */
[----:B------:R-:W-:Y:S01]  /*19b0*/  UIMAD UR30, UR4, UR18, UR30 ;  /* 0x00000012041e72a4 */ /* 0x000fe2000f8e021e */
[----:B------:R-:W-:Y:S02]  /*19c0*/  @!UP0 UMOV UR5, UR6 ;  /* 0x0000000600058c82 */ /* 0x000fe40008000000 */
[----:B------:R-:W-:-:S12]  /*19d0*/  UIMAD UR20, UR5, UR25, UR20 ;  /* 0x00000019051472a4 */ /* 0x000fd8000f8e0214 */
.L_x_19:
[----:B------:R-:W-:Y:S02]  /*19e0*/  UISETP.NE.AND UP2, UPT, UR26, 0x1, UPT ;  /* 0x000000011a00788c */ /* 0x000fe4000bf45270 */
[----:B------:R-:W-:Y:S02]  /*19f0*/  UISETP.NE.AND UP0, UPT, UR22, 0x2, UPT ;  /* 0x000000021600788c */ /* 0x000fe4000bf05270 */
[----:B------:R-:W-:Y:S02]  /*1a00*/  ULOP3.LUT UR24, UR24, 0x600, URZ, 0xc0, !UPT ;  /* 0x0000060018187892 */ /* 0x000fe4000f8ec0ff */
[----:B------:R-:W-:-:S03]  /*1a10*/  USHF.L.U32 UR21, UR31, UR23, URZ ;  /* 0x000000171f157299 */ /* 0x000fc600080006ff */
[----:B------:R-:W-:Y:S09]  /*1a20*/  BRA.U UP2, `(.L_x_20) ;  /* 0x0000000102407547 */ /* 0x000ff2000b800000 */
[----:B------:R-:W2:Y:S01]  /*1a30*/  LDCU.128 UR8, c[0x0][0xb10] ;  /* 0x00016200ff0877ac */ /* 0x000ea20008000c00 */
[----:B------:R-:W3:Y:S01]  /*1a40*/  LDCU UR12, c[0x0][0xb0c] ;  /* 0x00016180ff0c77ac */ /* 0x000ee20008000800 */
[----:B------:R-:W4:Y:S01]  /*1a50*/  LDCU UR13, c[0x0][0xb20] ;  /* 0x00016400ff0d77ac */ /* 0x000f220008000800 */
[----:B--2---:R-:W-:Y:S02]  /*1a60*/  UIMAD.WIDE.U32 UR4, UR20, UR8, URZ ;  /* 0x00000008140472a5 */ /* 0x004fe4000f8e00ff */
[----:B------:R-:W-:Y:S02]  /*1a70*/  UIMAD.WIDE.U32 UR6, UR30, UR11, URZ ;  /* 0x0000000b1e0672a5 */ /* 0x000fe4000f8e00ff */
[----:B---3--:R-:W-:Y:S02]  /*1a80*/  UISETP.NE.AND UP2, UPT, UR12, 0x1, UPT ;  /* 0x000000010c00788c */ /* 0x008fe4000bf45270 */
[----:B------:R-:W-:-:S03]  /*1a90*/  USHF.R.U32.HI UR5, URZ, UR9, UR5 ;  /* 0x00000009ff057299 */ /* 0x000fc60008011605 */
[----:B------:R-:W-:Y:S01]  /*1aa0*/  UMOV UR4, UR7 ;  /* 0x0000000700047c82 */ /* 0x000fe20008000000 */
[----:B------:R-:W-:Y:S02]  /*1ab0*/  USEL UR5, UR20, UR5, !UP2 ;  /* 0x0000000514057287 */ /* 0x000fe4000d000000 */
[----:B------:R-:W-:Y:S02]  /*1ac0*/  UISETP.NE.AND UP2, UPT, UR10, 0x1, UPT ;  /* 0x000000010a00788c */ /* 0x000fe4000bf45270 */
[----:B----4-:R-:W-:-:S04]  /*1ad0*/  USHF.R.U32.HI UR4, URZ, UR13, UR4 ;  /* 0x0000000dff047299 */ /* 0x010fc80008011604 */
[----:B------:R-:W-:-:S04]  /*1ae0*/  USEL UR4, UR30, UR4, !UP2 ;  /* 0x000000041e047287 */ /* 0x000fc8000d000000 */
[----:B------:R-:W-:Y:S02]  /*1af0*/  UIADD3 UR6, UPT, UPT, -UR4, UR5, URZ ;  /* 0x0000000504067290 */ /* 0x000fe4000fffe1ff */
[----:B------:R-:W-:Y:S02]  /*1b00*/  UIADD3 UR4, UPT, UPT, UR4, -UR5, URZ ;  /* 0x8000000504047290 */ /* 0x000fe4000fffe0ff */
[----:B------:R-:W-:Y:S02]  /*1b10*/  UIMAD UR30, UR6, UR10, UR30 ;  /* 0x0000000a061e72a4 */ /* 0x000fe4000f8e021e */
[----:B------:R-:W-:-:S12]  /*1b20*/  UIMAD UR20, UR4, UR12, UR20 ;  /* 0x0000000c041472a4 */ /* 0x000fd8000f8e0214 */
.L_x_20:
[----:B------:R-:W-:Y:S05]  /*1b30*/  BRA.U !UP6, `(.L_x_21) ;  /* 0x000000010e0c7547 */ /* 0x000fea000b800000 */
[----:B------:R-:W-:Y:S01]  /*1b40*/  UCGABAR_WAIT ;  /* 0x0000000000007dc7 */ /* 0x000fe20008000000 */
[----:B------:R-:W-:Y:S01]  /*1b50*/  CCTL.IVALL ;  /* 0x00000000ff00798f */ /* 0x000fe20002000000 */
[----:B------:R-:W-:Y:S05]  /*1b60*/  BRA `(.L_x_22) ;  /* 0x0000000000047947 */ /* 0x000fea0003800000 */
.L_x_21:
[----:B------:R-:W-:Y:S06]  /*1b70*/  BAR.SYNC.DEFER_BLOCKING 0x0 ;  /* 0x0000000000007b1d */ /* 0x000fec0000010000 */
.L_x_22:
[----:B------:R-:W-:Y:S05]  /*1b80*/  BRA.U UP0, `(.L_x_23) ;  /* 0x0000002100d87547 */ /* 0x000fea000b800000 */
[----:B------:R-:W2:Y:S01]  /*1b90*/  LDCU UR6, c[0x0][0x38c] ;  /* 0x00007180ff0677ac */ /* 0x000ea20008000800 */
[----:B------:R-:W-:Y:S01]  /*1ba0*/  PLOP3.LUT P1, PT, PT, PT, UP4, 0x80, 0x8 ;  /* 0x000000000008781c */ /* 0x000fe20003f2f048 */
[----:B------:R-:W-:Y:S01]  /*1bb0*/  IMAD.MOV.U32 R12, RZ, RZ, 0x1 ;  /* 0x00000001ff0c7424 */ /* 0x000fe200078e00ff */
[----:B------:R-:W-:Y:S01]  /*1bc0*/  ISETP.NE.AND P2, PT, R0, RZ, P3 ;  /* 0x000000ff0000720c */ /* 0x000fe20001f45270 */
[----:B------:R-:W-:Y:S01]  /*1bd0*/  UISETP.NE.AND UP1, UPT, UR22, URZ, UPT ;  /* 0x000000ff1600728c */ /* 0x000fe2000bf25270 */
[----:B------:R-:W-:Y:S02]  /*1be0*/  PLOP3.LUT P1, PT, P1, PT, PT, 0x8, 0x80 ;  /* 0x000000000080781c */ /* 0x000fe40000f2e170 */
[----:B------:R-:W-:Y:S01]  /*1bf0*/  CS2R R10, SRZ ;  /* 0x00000000000a7805 */ /* 0x000fe2000001ff00 */
[----:B------:R-:W-:Y:S01]  /*1c00*/  IMAD.MOV.U32 R9, RZ, RZ, RZ ;  /* 0x000000ffff097224 */ /* 0x000fe200078e00ff */
[----:B------:R-:W3:Y:S01]  /*1c10*/  LDCU UR39, c[0x0][0x370] ;  /* 0x00006e00ff2777ac */ /* 0x000ee20008000800 */
[----:B------:R-:W-:Y:S01]  /*1c20*/  IMAD.MOV.U32 R8, RZ, RZ, 0x1 ;  /* 0x00000001ff087424 */ /* 0x000fe200078e00ff */
[----:B------:R-:W-:Y:S01]  /*1c30*/  USEL UR25, UR43, 0x2, UP1 ;  /* 0x000000022b197887 */ /* 0x000fe20008800000 */
[----:B------:R-:W4:Y:S01]  /*1c40*/  LDCU.64 UR26, c[0x0][0x348] ;  /* 0x00006900ff1a77ac */ /* 0x000f220008000a00 */
[----:B--2---:R-:W-:-:S02]  /*1c50*/  UIADD3 UR5, UPT, UPT, UR6, 0x1f, URZ ;  /* 0x0000001f06057890 */ /* 0x004fc4000fffe0ff */
[----:B------:R-:W-:Y:S02]  /*1c60*/  USHF.L.U32 UR48, UR29, 0x7, URZ ;  /* 0x000000071d307899 */ /* 0x000fe400080006ff */
[----:B------:R-:W-:Y:S02]  /*1c70*/  USHF.R.S32.HI UR4, URZ, 0x1f, UR5 ;  /* 0x0000001fff047899 */ /* 0x000fe40008011405 */
[----:B------:R-:W-:Y:S02]  /*1c80*/  UIADD3 UR47, UPT, UPT, UR6, 0x3e, URZ ;  /* 0x0000003e062f7890 */ /* 0x000fe4000fffe0ff */
[----:B------:R-:W-:Y:S02]  /*1c90*/  ULEA.HI UR4, UR4, UR5, URZ, 0x5 ;  /* 0x0000000504047291 */ /* 0x000fe4000f8f28ff */
[----:B------:R-:W-:Y:S02]  /*1ca0*/  USHF.L.U32 UR5, UR29, 0x6, URZ ;  /* 0x000000061d057899 */ /* 0x000fe400080006ff */
[----:B------:R-:W-:-:S02]  /*1cb0*/  USHF.R.S32.HI UR41, URZ, 0x5, UR4 ;  /* 0x00000005ff297899 */ /* 0x000fc40008011404 */
[----:B------:R-:W-:Y:S02]  /*1cc0*/  UIADD3 UR4, UPT, UPT, UR6, -0x1, URZ ;  /* 0xffffffff06047890 */ /* 0x000fe4000fffe0ff */
[----:B------:R-:W-:Y:S02]  /*1cd0*/  UISETP.LT.U32.AND UP0, UPT, UR41, 0x20, UPT ;  /* 0x000000202900788c */ /* 0x000fe4000bf01070 */
[----:B------:R-:W-:Y:S02]  /*1ce0*/  UISETP.GE.U32.AND UP2, UPT, UR4, -0x3f, UPT ;  /* 0xffffffc10400788c */ /* 0x000fe4000bf46070 */
[----:B------:R-:W-:Y:S02]  /*1cf0*/  USEL UR40, UR41, 0x20, UP0 ;  /* 0x0000002029287887 */ /* 0x000fe40008000000 */
[----:B------:R-:W-:Y:S02]  /*1d00*/  ULOP3.LUT UR5, UR5, 0x40, URZ, 0xc0, !UPT ;  /* 0x0000004005057892 */ /* 0x000fe4000f8ec0ff */
[----:B------:R-:W-:-:S02]  /*1d10*/  UIADD3 UR4, UPT, UPT, UR40, -0x1, URZ ;  /* 0xffffffff28047890 */ /* 0x000fc4000fffe0ff */
[----:B------:R-:W-:Y:S01]  /*1d20*/  ULEA.HI UR44, UR24, UR5, URZ, 0x1b ;  /* 0x00000005182c7291 */ /* 0x000fe2000f8fd8ff */
[----:B------:R-:W2:Y:S02]  /*1d30*/  LDCU UR38, c[0x0][0x374] ;  /* 0x00006e80ff2677ac */ /* 0x000ea40008000800 */
[----:B------:R-:W-:Y:S02]  /*1d40*/  @UP2 UIADD3 UR4, UPT, UPT, UR40, URZ, URZ ;  /* 0x000000ff28042290 */ /* 0x000fe4000fffe0ff */
[----:B------:R-:W-:Y:S02]  /*1d50*/  UIADD3 UR45, UPT, UPT, UR41, -UR40, URZ ;  /* 0x80000028292d7290 */ /* 0x000fe4000fffe0ff */
[----:B------:R-:W-:Y:S02]  /*1d60*/  UIADD3 UR28, UPT, UPT, UR4, 0x1, URZ ;  /* 0x00000001041c7890 */ /* 0x000fe4000fffe0ff */
[----:B------:R-:W-:Y:S01]  /*1d70*/  UIADD3 UR43, UPT, UPT, -UR4, URZ, URZ ;  /* 0x000000ff042b7290 */ /* 0x000fe2000fffe1ff */
[----:B---34-:R-:W-:-:S11]  /*1d80*/  UMOV UR5, URZ ;  /* 0x000000ff00057c82 */ /* 0x018fd60008000000 */
.L_x_43:
[----:B------:R-:W-:Y:S01]  /*1d90*/  UISETP.NE.AND UP0, UPT, UR46, URZ, UPT ;  /* 0x000000ff2e00728c */ /* 0x000fe2000bf05270 */
[----:B------:R-:W3:Y:S08]  /*1da0*/  S2UR UR46, SR_CgaCtaId ;  /* 0x00000000002e79c3 */ /* 0x000ef00000008800 */
[----:B-1----:R-:W-:Y:S05]  /*1db0*/  BRA.U UP0, `(.L_x_24) ;  /* 0x0000000100347547 */ /* 0x002fea000b800000 */
[----:B------:R-:W4:Y:S01]  /*1dc0*/  S2R R0, SR_CgaCtaId ;  /* 0x0000000000007919 */ /* 0x000f220000008800 */
[----:B------:R-:W-:Y:S02]  /*1dd0*/  MOV R3, 0x400 ;  /* 0x0000040000037802 */ /* 0x000fe40000000f00 */
[----:B------:R-:W-:Y:S02]  /*1de0*/  SHF.L.U32 R2, R8, 0x1f, RZ ;  /* 0x0000001f08027819 */ /* 0x000fe400000006ff */
[----:B----4-:R-:W-:-:S05]  /*1df0*/  LEA R0, R0, R3, 0x18 ;  /* 0x0000000300007211 */ /* 0x010fca00078ec0ff */
[----:B------:R-:W-:-:S04]  /*1e00*/  IMAD R3, R9, 0x8, R0 ;  /* 0x0000000809037824 */ /* 0x000fc800078e0200 */
[----:B------:R-:W4:Y:S02]  /*1e10*/  SYNCS.PHASECHK.TRANS64.TRYWAIT P0, [R3+URZ+0x2a0], R2 ;  /* 0x0002a002030075a7 */ /* 0x000f2400080011ff */
[----:B----4-:R-:W-:Y:S05]  /*1e20*/  @!P0 BRA `(.L_x_25) ;  /* 0x0000008400388947 */ /* 0x010fea0003800000 */
.L_x_152:
[----:B------:R-:W-:Y:S01]  /*1e30*/  VIADD R9, R9, 0x1 ;  /* 0x0000000109097836 */ /* 0x000fe20000000000 */
[----:B------:R4:W-:Y:S04]  /*1e40*/  SYNCS.ARRIVE.TRANS64.A1T0 RZ, [R3+URZ+0x290], RZ ;  /* 0x000290ff03ff79a7 */ /* 0x0009e800081000ff */
[----:B------:R-:W-:-:S04]  /*1e50*/  ISETP.NE.AND P0, PT, R9, 0x2, PT ;  /* 0x000000020900780c */ /* 0x000fc80003f05270 */
[----:B------:R-:W-:Y:S02]  /*1e60*/  SEL R9, R9, RZ, P0 ;  /* 0x000000ff09097207 */ /* 0x000fe40000000000 */
[----:B----4-:R-:W-:-:S04]  /*1e70*/  SEL R3, RZ, 0x1, P0 ;  /* 0x00000001ff037807 */ /* 0x010fc80000000000 */
[----:B------:R-:W-:-:S07]  /*1e80*/  LOP3.LUT R8, R8, R3, RZ, 0x3c, !PT ;  /* 0x0000000308087212 */ /* 0x000fce00078e3cff */
.L_x_24:
[----:B------:R-:W-:Y:S01]  /*1e90*/  UMOV UR6, 0x400 ;  /* 0x0000040000067882 */ /* 0x000fe20000000000 */
[----:B------:R-:W-:Y:S01]  /*1ea0*/  SHF.L.U32 R0, R12, 0x1f, RZ ;  /* 0x0000001f0c007819 */ /* 0x000fe200000006ff */
[----:B---3--:R-:W-:Y:S02]  /*1eb0*/  ULEA UR6, UR46, UR6, 0x18 ;  /* 0x000000062e067291 */ /* 0x008fe4000f8ec0ff */
[----:B------:R-:W-:Y:S02]  /*1ec0*/  UISETP.GE.U32.AND UP0, UPT, UR47, 0x3f, UPT ;  /* 0x0000003f2f00788c */ /* 0x000fe4000bf06070 */
[----:B------:R-:W-:Y:S02]  /*1ed0*/  ULEA UR4, UR5, UR6, 0x3 ;  /* 0x0000000605047291 */ /* 0x000fe4000f8e18ff */
[----:B------:R-:W-:Y:S01]  /*1ee0*/  ULEA UR11, UR30, UR44, 0x7 ;  /* 0x0000002c1e0b7291 */ /* 0x000fe2000f8e38ff */
[----:B------:R-:W-:-:S06]  /*1ef0*/  UMOV UR7, URZ ;  /* 0x000000ff00077c82 */ /* 0x000fcc0008000000 */
[----:B------:R3:W4:Y:S01]  /*1f00*/  SYNCS.PHASECHK.TRANS64.TRYWAIT P0, [UR4+0x100], R0 ;  /* 0x00010000ff0075a7 */ /* 0x0007220008001104 */
[----:B------:R-:W-:-:S04]  /*1f10*/  ULEA.HI UR4, UR20, UR20, URZ, 0x1 ;  /* 0x0000001414047291 */ /* 0x000fc8000f8f08ff */
[----:B------:R-:W-:-:S04]  /*1f20*/  USHF.L.U32 UR4, UR4, 0x7, URZ ;  /* 0x0000000704047899 */ /* 0x000fc800080006ff */
[----:B------:R-:W-:-:S04]  /*1f30*/  ULOP3.LUT UR35, UR4, 0xffffff00, URZ, 0xc0, !UPT ;  /* 0xffffff0004237892 */ /* 0x000fc8000f8ec0ff */
[----:B------:R-:W-:Y:S01]  /*1f40*/  ULOP3.LUT UR35, UR35, 0x80, UR48, 0xf8, !UPT ;  /* 0x0000008023237892 */ /* 0x000fe2000f8ef830 */
[----:B------:R-:W-:Y:S11]  /*1f50*/  BRA.U !UP0, `(.L_x_26) ;  /* 0x0000000108c47547 */ /* 0x000ff6000b800000 */
[----:B------:R-:W-:Y:S01]  /*1f60*/  UMOV UR13, UR43 ;  /* 0x0000002b000d7c82 */ /* 0x000fe20008000000 */
[----:B------:R-:W-:Y:S01]  /*1f70*/  UMOV UR4, UR5 ;  /* 0x0000000500047c82 */ /* 0x000fe20008000000 */
[----:B------:R-:W-:-:S05]  /*1f80*/  UMOV UR34, URZ ;  /* 0x000000ff00227c82 */ /* 0x000fca0008000000 */
.L_x_32:
[----:B------:R-:W-:Y:S01]  /*1f90*/  ULEA UR33, UR4, UR6, 0x3 ;  /* 0x0000000604217291 */ /* 0x000fe2000f8e18ff */
[----:B------:R-:W-:Y:S01]  /*1fa0*/  @P3 MOV R2, 0x3000 ;  /* 0x0000300000023802 */ /* 0x000fe20000000f00 */
[----:B-12-4-:R-:W-:Y:S10]  /*1fb0*/  @P0 BRA `(.L_x_27) ;  /* 0x00000000000c0947 */ /* 0x016ff40003800000 */
[----:B------:R-:W-:-:S04]  /*1fc0*/  SHF.L.U32 R3, R12, 0x1f, RZ ;  /* 0x0000001f0c037819 */ /* 0x000fc800000006ff */
[----:B------:R-:W4:Y:S02]  /*1fd0*/  SYNCS.PHASECHK.TRANS64.TRYWAIT P0, [UR33+0x100], R3 ;  /* 0x00010003ff0075a7 */ /* 0x000f240008001121 */
[----:B----4-:R-:W-:Y:S05]  /*1fe0*/  @!P0 BRA `(.L_x_28) ;  /* 0x0000008000dc8947 */ /* 0x010fea0003800000 */
.L_x_27:
[----:B------:R4:W-:Y:S01]  /*1ff0*/  @P3 SYNCS.ARRIVE.TRANS64 RZ, [UR33], R2 ;  /* 0x00000002ffff39a7 */ /* 0x0009e20008000021 */
[----:B------:R-:W-:Y:S02]  /*2000*/  ULOP3.LUT UR5, UR25, 0x2, URZ, 0xfc, !UPT ;  /* 0x0000000219057892 */ /* 0x000fe4000f8efcff */
[----:B------:R-:W-:Y:S02]  /*2010*/  UIADD3 UR13, UPT, UPT, UR13, 0x1, URZ ;  /* 0x000000010d0d7890 */ /* 0x000fe4000fffe0ff */
[----:B------:R-:W-:Y:S02]  /*2020*/  UISETP.NE.AND UP0, UPT, UR5, 0x2, UPT ;  /* 0x000000020500788c */ /* 0x000fe4000bf05270 */
[----:B------:R-:W-:-:S07]  /*2030*/  UISETP.NE.AND UP2, UPT, UR13, 0x1, UPT ;  /* 0x000000010d00788c */ /* 0x000fce000bf45270 */
[----:B------:R-:W-:Y:S05]  /*2040*/  BRA.U UP0, `(.L_x_29) ;  /* 0x0000000100047547 */ /* 0x000fea000b800000 */
[----:B-12---:R-:W-:Y:S05]  /*2050*/  BPT.TRAP 0x1 ;  /* 0x000000040000795c */ /* 0x006fea0000300000 */
.L_x_29:
[----:B------:R-:W-:Y:S04]  /*2060*/  BSSY.RECONVERGENT B0, `(.L_x_30) ;  /* 0x0000003000007945 */ /* 0x000fe80003800200 */
[----:B------:R-:W-:Y:S05]  /*2070*/  @!P2 BRA `(.L_x_31) ;  /* 0x000000000004a947 */ /* 0x000fea0003800000 */
[----:B-12---:R-:W-:Y:S05]  /*2080*/  BPT.TRAP 0x1 ;  /* 0x000000040000795c */ /* 0x006fea0000300000 */
.L_x_31:
[----:B-12---:R-:W-:Y:S05]  /*2090*/  BSYNC.RECONVERGENT B0 ;  /* 0x0000000000007941 */ /* 0x006fea0003800200 */
.L_x_30:
[----:B------:R-:W-:Y:S02]  /*20a0*/  UIADD3 UR5, UPT, UPT, UR4, 0x1, URZ ;  /* 0x0000000104057890 */ /* 0x000fe4000fffe0ff */
[----:B------:R-:W-:Y:S02]  /*20b0*/  ULEA UR32, UR4, UR6, 0xc ;  /* 0x0000000604207291 */ /* 0x000fe4000f8e60ff */
[----:B------:R-:W-:Y:S02]  /*20c0*/  UISETP.NE.AND UP0, UPT, UR5, 0x20, UPT ;  /* 0x000000200500788c */ /* 0x000fe4000bf05270 */
[----:B------:R-:W-:Y:S02]  /*20d0*/  UIADD3 UR16, UP1, UPT, UR26, 0x80, URZ ;  /* 0x000000801a107890 */ /* 0x000fe4000ff3e0ff */
[----:B------:R-:W-:Y:S02]  /*20e0*/  USEL UR8, URZ, 0x1, UP0 ;  /* 0x00000001ff087887 */ /* 0x000fe40008000000 */
[----:B------:R-:W-:-:S02]  /*20f0*/  USEL UR5, UR5, URZ, UP0 ;  /* 0x000000ff05057287 */ /* 0x000fc40008000000 */
[----:B------:R-:W-:Y:S02]  /*2100*/  UIADD3 UR14, UP0, UPT, UR26, 0x180, URZ ;  /* 0x000001801a0e7890 */ /* 0x000fe4000ff1e0ff */
[----:B------:R-:W-:Y:S01]  /*2110*/  LOP3.LUT R12, R12, UR8, RZ, 0x3c, !PT ;  /* 0x000000080c0c7c12 */ /* 0x000fe2000f8e3cff */
[----:B------:R-:W-:Y:S02]  /*2120*/  ULEA UR8, UR4, UR24, 0xb ;  /* 0x0000001804087291 */ /* 0x000fe4000f8e58ff */
[----:B------:R-:W-:Y:S01]  /*2130*/  ULEA UR7, UR5, UR6, 0x3 ;  /* 0x0000000605077291 */ /* 0x000fe2000f8e18ff */
[----:B---3--:R-:W-:Y:S01]  /*2140*/  SHF.L.U32 R0, R12, 0x1f, RZ ;  /* 0x0000001f0c007819 */ /* 0x008fe200000006ff */
[----:B------:R-:W-:Y:S02]  /*2150*/  ULOP3.LUT UR33, UR33, 0xfefffff8, URZ, 0xc0, !UPT ;  /* 0xfefffff821217892 */ /* 0x000fe4000f8ec0ff */
[----:B------:R-:W-:Y:S02]  /*2160*/  UIADD3.X UR17, UPT, UPT, URZ, UR27, URZ, UP1, !UPT ;  /* 0x0000001bff117290 */ /* 0x000fe40008ffe4ff */
[----:B------:R-:W-:-:S02]  /*2170*/  UIADD3 UR32, UPT, UPT, UR32, 0x8600, URZ ;  /* 0x0000860020207890 */ /* 0x000fc4000fffe0ff */
[----:B------:R-:W-:Y:S01]  /*2180*/  UIADD3 UR8, UPT, UPT, UR6, 0x28600, UR8 ;  /* 0x0002860006087890 */ /* 0x000fe2000fffe008 */
[----:B------:R1:W2:Y:S01]  /*2190*/  SYNCS.PHASECHK.TRANS64.TRYWAIT P0, [UR7+0x100], R0 ;  /* 0x00010000ff0075a7 */ /* 0x0002a20008001107 */
[----:B------:R-:W-:Y:S02]  /*21a0*/  UIADD3.X UR15, UPT, UPT, URZ, UR27, URZ, UP0, !UPT ;  /* 0x0000001bff0f7290 */ /* 0x000fe400087fe4ff */
[----:B------:R-:W-:Y:S01]  /*21b0*/  UPRMT UR4, URZ, 0x5410, UR21 ;  /* 0x00005410ff047896 */ /* 0x000fe20008000015 */
[----:B------:R-:W-:Y:S01]  /*21c0*/  UMOV UR18, 0x0 ;  /* 0x0000000000127882 */ /* 0x000fe20000000000 */
[----:B------:R-:W-:Y:S01]  /*21d0*/  UMOV UR19, 0x10000000 ;  /* 0x1000000000137882 */ /* 0x000fe20000000000 */
[----:B------:R-:W-:Y:S01]  /*21e0*/  UMOV UR10, UR34 ;  /* 0x00000022000a7c82 */ /* 0x000fe20008000000 */
[----:B------:R-:W-:Y:S01]  /*21f0*/  UMOV UR12, UR36 ;  /* 0x00000024000c7c82 */ /* 0x000fe20008000000 */
[----:B------:R-:W-:Y:S01]  /*2200*/  UMOV UR9, UR33 ;  /* 0x0000002100097c82 */ /* 0x000fe20008000000 */
[----:B------:R3:W-:Y:S01]  /*2210*/  UTMALDG.3D.2CTA [UR32], [UR16], desc[UR18] ;  /* 0x00001220100075b4 */ /* 0x0007e20008211000 */
[----:B------:R-:W-:-:S02]  /*2220*/  UMOV UR7, UR28 ;  /* 0x0000001c00077c82 */ /* 0x000fc40008000000 */
[----:B------:R4:W-:Y:S01]  /*2230*/  UTMALDG.3D.MULTICAST.2CTA [UR8], [UR14], UR4, desc[UR18] ;  /* 0x000012080e0073b4 */ /* 0x0009e20008211804 */
[----:B---3--:R-:W-:Y:S01]  /*2240*/  UIADD3 UR34, UPT, UPT, UR34, 0x20, URZ ;  /* 0x0000002022227890 */ /* 0x008fe2000fffe0ff */
[----:B----4-:R-:W-:Y:S01]  /*2250*/  UMOV UR4, UR5 ;  /* 0x0000000500047c82 */ /* 0x010fe20008000000 */
[----:B------:R-:W-:Y:S10]  /*2260*/  BRA.U UP2, `(.L_x_32) ;  /* 0xfffffffd02487547 */ /* 0x000ff4000b83ffff */
.L_x_26:
[----:B------:R-:W-:Y:S01]  /*2270*/  ULEA UR4, UR5, UR6, 0x3 ;  /* 0x0000000605047291 */ /* 0x000fe2000f8e18ff */
[----:B-1-3--:R-:W-:Y:S01]  /*2280*/  SHF.L.U32 R0, R12, 0x1f, RZ ;  /* 0x0000001f0c007819 */ /* 0x00afe200000006ff */
[----:B------:R-:W-:Y:S01]  /*2290*/  @!P1 SYNCS.ARRIVE.TRANS64.A1T0 RZ, [UR6+0x228], RZ ;  /* 0x000228ffffff99a7 */ /* 0x000fe20008100006 */
[----:B------:R-:W-:-:S06]  /*22a0*/  UISETP.GT.AND UP0, UPT, UR41, UR40, UPT ;  /* 0x000000282900728c */ /* 0x000fcc000bf04270 */
[----:B--2-4-:R1:W2:Y:S03]  /*22b0*/  SYNCS.PHASECHK.TRANS64.TRYWAIT P0, [UR4+0x100], R0 ;  /* 0x00010000ff0075a7 */ /* 0x0142a60008001104 */
[----:B------:R-:W-:Y:S05]  /*22c0*/  BRA.U !UP0, `(.L_x_33) ;  /* 0x0000000108c47547 */ /* 0x000fea000b800000 */
[----:B------:R-:W-:Y:S01]  /*22d0*/  UIADD3 UR13, UPT, UPT, UR45, UR7, URZ ;  /* 0x000000072d0d7290 */ /* 0x000fe2000fffe0ff */
[----:B------:R-:W-:-:S11]  /*22e0*/  UMOV UR4, UR5 ;  /* 0x0000000500047c82 */ /* 0x000fd60008000000 */
.L_x_39:
[----:B------:R-:W-:Y:S01]  /*22f0*/  ULEA UR17, UR4, UR6, 0x3 ;  /* 0x0000000604117291 */ /* 0x000fe2000f8e18ff */
[----:B--2---:R-:W-:Y:S01]  /*2300*/  @P3 MOV R2, 0x3000 ;  /* 0x0000300000023802 */ /* 0x004fe20000000f00 */
[----:B--2-4-:R-:W-:Y:S10]  /*2310*/  @P0 BRA `(.L_x_34) ;  /* 0x00000000000c0947 */ /* 0x014ff40003800000 */
[----:B------:R-:W-:-:S04]  /*2320*/  SHF.L.U32 R3, R12, 0x1f, RZ ;  /* 0x0000001f0c037819 */ /* 0x000fc800000006ff */
[----:B------:R-:W2:Y:S02]  /*2330*/  SYNCS.PHASECHK.TRANS64.TRYWAIT P0, [UR17+0x100], R3 ;  /* 0x00010003ff0075a7 */ /* 0x000ea40008001111 */
[----:B--2---:R-:W-:Y:S05]  /*2340*/  @!P0 BRA `(.L_x_35) ;  /* 0x00000080001c8947 */ /* 0x004fea0003800000 */
.L_x_34:
[----:B------:R2:W-:Y:S01]  /*2350*/  @P3 SYNCS.ARRIVE.TRANS64 RZ, [UR17], R2 ;  /* 0x00000002ffff39a7 */ /* 0x0005e20008000011 */
[----:B------:R-:W-:-:S04]  /*2360*/  ULOP3.LUT UR5, UR25, 0x2, URZ, 0xfc, !UPT ;  /* 0x0000000219057892 */ /* 0x000fc8000f8efcff */
[----:B------:R-:W-:-:S09]  /*2370*/  UISETP.NE.AND UP0, UPT, UR5, 0x2, UPT ;  /* 0x000000020500788c */ /* 0x000fd2000bf05270 */
[----:B------:R-:W-:Y:S05]  /*2380*/  BRA.U UP0, `(.L_x_36) ;  /* 0x0000000100047547 */ /* 0x000fea000b800000 */
[----:B------:R-:W-:Y:S05]  /*2390*/  BPT.TRAP 0x1 ;  /* 0x000000040000795c */ /* 0x000fea0000300000 */
.L_x_36:
[----:B------:R-:W-:Y:S04]  /*23a0*/  BSSY.RECONVERGENT B0, `(.L_x_37) ;  /* 0x0000003000007945 */ /* 0x000fe80003800200 */
[----:B------:R-:W-:Y:S05]  /*23b0*/  @!P2 BRA `(.L_x_38) ;  /* 0x000000000004a947 */ /* 0x000fea0003800000 */
[----:B------:R-:W-:Y:S05]  /*23c0*/  BPT.TRAP 0x1 ;  /* 0x000000040000795c */ /* 0x000fea0000300000 */
.L_x_38:
[----:B------:R-:W-:Y:S05]  /*23d0*/  BSYNC.RECONVERGENT B0 ;  /* 0x0000000000007941 */ /* 0x000fea0003800200 */
.L_x_37:
[----:B------:R-:W-:Y:S02]  /*23e0*/  UIADD3 UR5, UPT, UPT, UR4, 0x1, URZ ;  /* 0x0000000104057890 */ /* 0x000fe4000fffe0ff */
[----:B------:R-:W-:Y:S02]  /*23f0*/  USHF.L.U32 UR18, UR7, 0x5, URZ ;  /* 0x0000000507127899 */ /* 0x000fe400080006ff */
[----:B------:R-:W-:Y:S02]  /*2400*/  UISETP.NE.AND UP0, UPT, UR5, 0x20, UPT ;  /* 0x000000200500788c */ /* 0x000fe4000bf05270 */
[----:B------:R-:W-:Y:S02]  /*2410*/  UIADD3 UR7, UPT, UPT, UR7, 0x1, URZ ;  /* 0x0000000107077890 */ /* 0x000fe4000fffe0ff */
[----:B------:R-:W-:Y:S02]  /*2420*/  USEL UR9, URZ, 0x1, UP0 ;  /* 0x00000001ff097887 */ /* 0x000fe40008000000 */
[----:B------:R-:W-:-:S02]  /*2430*/  USEL UR5, UR5, URZ, UP0 ;  /* 0x000000ff05057287 */ /* 0x000fc40008000000 */
[----:B------:R-:W-:Y:S02]  /*2440*/  UIADD3 UR14, UP0, UPT, UR26, 0x180, URZ ;  /* 0x000001801a0e7890 */ /* 0x000fe4000ff1e0ff */
[----:B------:R-:W-:Y:S01]  /*2450*/  ULEA UR8, UR5, UR6, 0x3 ;  /* 0x0000000605087291 */ /* 0x000fe2000f8e18ff */
[----:B------:R-:W-:Y:S01]  /*2460*/  LOP3.LUT R12, R12, UR9, RZ, 0x3c, !PT ;  /* 0x000000090c0c7c12 */ /* 0x000fe2000f8e3cff */
[----:B------:R-:W-:Y:S02]  /*2470*/  ULEA UR16, UR4, UR6, 0xc ;  /* 0x0000000604107291 */ /* 0x000fe4000f8e60ff */
[----:B------:R-:W-:Y:S01]  /*2480*/  UIADD3 UR22, UP1, UPT, UR26, 0x80, URZ ;  /* 0x000000801a167890 */ /* 0x000fe2000ff3e0ff */
[----:B-1----:R-:W-:Y:S01]  /*2490*/  SHF.L.U32 R0, R12, 0x1f, RZ ;  /* 0x0000001f0c007819 */ /* 0x002fe200000006ff */
[----:B------:R-:W-:Y:S02]  /*24a0*/  UIADD3.X UR15, UPT, UPT, URZ, UR27, URZ, UP0, !UPT ;  /* 0x0000001bff0f7290 */ /* 0x000fe400087fe4ff */
[----:B------:R-:W-:Y:S01]  /*24b0*/  UISETP.NE.AND UP0, UPT, UR7, UR13, UPT ;  /* 0x0000000d0700728c */ /* 0x000fe2000bf05270 */
[----:B------:R3:W4:Y:S01]  /*24c0*/  SYNCS.PHASECHK.TRANS64.TRYWAIT P0, [UR8+0x100], R0 ;  /* 0x00010000ff0075a7 */ /* 0x0007220008001108 */
[----:B------:R-:W-:-:S02]  /*24d0*/  ULEA UR8, UR4, UR24, 0xb ;  /* 0x0000001804087291 */ /* 0x000fc4000f8e58ff */
[----:B------:R-:W-:Y:S02]  /*24e0*/  ULOP3.LUT UR17, UR17, 0xfefffff8, URZ, 0xc0, !UPT ;  /* 0xfefffff811117892 */ /* 0x000fe4000f8ec0ff */
[----:B------:R-:W-:Y:S02]  /*24f0*/  UIADD3 UR16, UPT, UPT, UR16, 0x8600, URZ ;  /* 0x0000860010107890 */ /* 0x000fe4000fffe0ff */
[----:B------:R-:W-:Y:S02]  /*2500*/  UIADD3.X UR23, UPT, UPT, URZ, UR27, URZ, UP1, !UPT ;  /* 0x0000001bff177290 */ /* 0x000fe40008ffe4ff */
[----:B------:R-:W-:Y:S02]  /*2510*/  UIADD3 UR8, UPT, UPT, UR6, 0x28600, UR8 ;  /* 0x0002860006087890 */ /* 0x000fe4000fffe008 */
[----:B------:R-:W-:Y:S01]  /*2520*/  UPRMT UR4, URZ, 0x5410, UR21 ;  /* 0x00005410ff047896 */ /* 0x000fe20008000015 */
[----:B------:R-:W-:Y:S01]  /*2530*/  UMOV UR30, 0x0 ;  /* 0x00000000001e7882 */ /* 0x000fe20000000000 */
[----:B------:R-:W-:Y:S01]  /*2540*/  UMOV UR31, 0x10000000 ;  /* 0x10000000001f7882 */ /* 0x000fe20000000000 */
[----:B------:R-:W-:Y:S01]  /*2550*/  UMOV UR19, UR35 ;  /* 0x0000002300137c82 */ /* 0x000fe20008000000 */
[----:B------:R-:W-:Y:S01]  /*2560*/  UMOV UR20, UR36 ;  /* 0x0000002400147c82 */ /* 0x000fe20008000000 */
[----:B------:R-:W-:Y:S01]  /*2570*/  UMOV UR12, UR36 ;  /* 0x00000024000c7c82 */ /* 0x000fe20008000000 */
[----:B------:R-:W-:Y:S01]  /*2580*/  UMOV UR9, UR17 ;  /* 0x0000001100097c82 */ /* 0x000fe20008000000 */
[----:B------:R-:W-:Y:S01]  /*2590*/  UMOV UR10, UR18 ;  /* 0x00000012000a7c82 */ /* 0x000fe20008000000 */
[----:B------:R-:W-:Y:S01]  /*25a0*/  UTMALDG.3D.2CTA [UR16], [UR22], desc[UR30] ;  /* 0x00001e10160075b4 */ /* 0x000fe20008211000 */
[----:B------:R1:W-:Y:S02]  /*25b0*/  UTMALDG.3D.MULTICAST.2CTA [UR8], [UR14], UR4, desc[UR30] ;  /* 0x00001e080e0073b4 */ /* 0x0003e40008211804 */
[----:B-1----:R-:W-:Y:S01]  /*25c0*/  UMOV UR4, UR5 ;  /* 0x0000000500047c82 */ /* 0x002fe20008000000 */
[----:B---3--:R-:W-:Y:S05]  /*25d0*/  BRA.U UP0, `(.L_x_39) ;  /* 0xfffffffd00447547 */ /* 0x008fea000b83ffff */
.L_x_33:
[C---:B------:R-:W-:Y:S01]  /*25e0*/  LEA R3, R11.reuse, UR6, 0x3 ;  /* 0x000000060b037c11 */ /* 0x040fe2000f8e18ff */
[----:B------:R-:W-:Y:S01]  /*25f0*/  NOP ;  /* 0x0000000000007918 */ /* 0x000fe20000000000 */
[----:B-1----:R-:W-:Y:S02]  /*2600*/  SHF.L.U32 R0, R10, 0x1f, RZ ;  /* 0x0000001f0a007819 */ /* 0x002fe400000006ff */
[----:B------:R-:W-:Y:S02]  /*2610*/  LEA R5, R11, UR6, 0x4 ;  /* 0x000000060b057c11 */ /* 0x000fe4000f8e20ff */
[----:B--2-4-:R-:W1:Y:S02]  /*2620*/  SYNCS.PHASECHK.TRANS64.TRYWAIT P0, [R3+URZ+0x230], R0 ;  /* 0x00023000030075a7 */ /* 0x014e6400080011ff */
[----:B-1----:R-:W-:Y:S05]  /*2630*/  @!P0 BRA `(.L_x_40) ;  /* 0x0000007c00788947 */ /* 0x002fea0003800000 */
.L_x_155:
[----:B------:R-:W2:Y:S01]  /*2640*/  LDS.128 R4, [R5+0x2c0] ;  /* 0x0002c00005047984 */ /* 0x000ea20000000c00 */
[----:B------:R-:W-:Y:S01]  /*2650*/  UISETP.GE.AND UP0, UPT, UR42, 0x1, UPT ;  /* 0x000000012a00788c */ /* 0x000fe2000bf06270 */
[----:B------:R-:W-:Y:S01]  /*2660*/  @!PT LDS RZ, [RZ] ;  /* 0x00000000fffff984 */ /* 0x000fe20000000800 */
[----:B------:R-:W-:Y:S01]  /*2670*/  @!PT LDS RZ, [RZ] ;  /* 0x00000000fffff984 */ /* 0x000fe20000000800 */
[----:B------:R-:W-:Y:S01]  /*2680*/  @!PT LDS RZ, [RZ] ;  /* 0x00000000fffff984 */ /* 0x000fe20000000800 */
[----:B------:R-:W-:Y:S01]  /*2690*/  @!PT LDS RZ, [RZ] ;  /* 0x00000000fffff984 */ /* 0x000fe20000000800 */
[----:B------:R3:W-:Y:S06]  /*26a0*/  MEMBAR.ALL.CTA ;  /* 0x0000000000007992 */ /* 0x0007ec0000008000 */
[----:B---3--:R-:W3:Y:S01]  /*26b0*/  FENCE.VIEW.ASYNC.S ;  /* 0x00000000000073c6 */ /* 0x008ee20000000000 */
[----:B--2---:R-:W-:-:S13]  /*26c0*/  LOP3.LUT P0, RZ, R6, 0x1, RZ, 0xc0, !PT ;  /* 0x0000000106ff7812 */ /* 0x004fda000780c0ff */
[----:B---3--:R-:W-:Y:S01]  /*26d0*/  VOTEU.ANY UP1, P0 ;  /* 0x0000000000ff7886 */ /* 0x008fe20000020100 */
[----:B------:R-:W-:-:S13]  /*26e0*/  PLOP3.LUT P0, PT, PT, PT, UP1, 0x80, 0x8 ;  /* 0x000000000008781c */ /* 0x000fda0003f0f018 */
[----:B-1----:R-:W-:Y:S02]  /*26f0*/  @P0 LOP3.LUT R0, R5, 0xffff, RZ, 0xc0, !PT ;  /* 0x0000ffff05000812 */ /* 0x002fe400078ec0ff */
[----:B------:R-:W-:Y:S02]  /*2700*/  @P0 MOV R2, R4 ;  /* 0x0000000400020202 */ /* 0x000fe40000000f00 */
[----:B------:R-:W-:Y:S01]  /*2710*/  @P0 R2UR UR7, R0 ;  /* 0x00000000000702ca */ /* 0x000fe200000e0000 */
[----:B------:R-:W-:Y:S01]  /*2720*/  VIADD R0, R3, 0x240 ;  /* 0x0000024003007836 */ /* 0x000fe20000000000 */
[----:B------:R-:W-:Y:S02]  /*2730*/  @P0 SHF.R.U32.HI R4, RZ, 0x10, R5 ;  /* 0x00000010ff040819 */ /* 0x000fe40000011605 */
[----:B------:R-:W-:Y:S02]  /*2740*/  @P0 R2UR UR8, R2 ;  /* 0x00000000020802ca */ /* 0x000fe400000e0000 */
[----:B------:R-:W-:-:S02]  /*2750*/  PRMT R0, RZ, 0x654, R0 ;  /* 0x00000654ff007816 */ /* 0x000fc40000000000 */
[----:B------:R-:W-:Y:S02]  /*2760*/  @P0 R2UR UR4, R4 ;  /* 0x00000000040402ca */ /* 0x000fe400000e0000 */
[----:B------:R1:W-:Y:S03]  /*2770*/  SYNCS.ARRIVE.TRANS64.RED.A1T0 RZ, [R0+URZ], RZ ;  /* 0x000000ff00ff79a7 */ /* 0x0003e600081004ff */
[----:B------:R-:W-:-:S04]  /*2780*/  @UP1 UMOV UR29, UR7 ;  /* 0x00000007001d1c82 */ /* 0x000fc80008000000 */
[----:B------:R-:W-:-:S04]  /*2790*/  @UP1 UMOV UR37, UR8 ;  /* 0x0000000800251c82 */ /* 0x000fc80008000000 */
[----:B------:R-:W-:Y:S01]  /*27a0*/  @UP1 UMOV UR36, UR4 ;  /* 0x0000000400241c82 */ /* 0x000fe20008000000 */
[----:B------:R-:W-:Y:S05]  /*27b0*/  BRA.U !UP0, `(.L_x_41) ;  /* 0x0000000108d47547 */ /* 0x000fea000b800000 */
[----:B------:R-:W2:Y:S01]  /*27c0*/  LDCU.128 UR12, c[0x0][0xb10] ;  /* 0x00016200ff0c77ac */ /* 0x000ea20008000c00 */
[----:B------:R-:W3:Y:S01]  /*27d0*/  LDCU UR30, c[0x0][0xb20] ;  /* 0x00016400ff1e77ac */ /* 0x000ee20008000800 */
[----:B------:R-:W4:Y:S01]  /*27e0*/  LDCU UR20, c[0x0][0xb0c] ;  /* 0x00016180ff1477ac */ /* 0x000f220008000800 */
[----:B------:R-:W1:Y:S01]  /*27f0*/  LDCU.64 UR10, c[0x0][0xb28] ;  /* 0x00016500ff0a77ac */ /* 0x000e620008000a00 */
[----:B------:R-:W-:Y:S02]  /*2800*/  UISETP.NE.AND UP3, UPT, UR42, 0x1, UPT ;  /* 0x000000012a00788c */ /* 0x000fe4000bf65270 */
[----:B--2---:R-:W-:Y:S02]  /*2810*/  UIMAD.WIDE.U32 UR16, UR38, UR15, URZ ;  /* 0x0000000f261072a5 */ /* 0x004fe4000f8e00ff */
[----:B------:R-:W-:Y:S02]  /*2820*/  UIMAD.WIDE.U32 UR8, UR39, UR12, URZ ;  /* 0x0000000c270872a5 */ /* 0x000fe4000f8e00ff */
[----:B------:R-:W-:-:S02]  /*2830*/  UISETP.NE.AND UP0, UPT, UR14, 0x1, UPT ;  /* 0x000000010e00788c */ /* 0x000fc4000bf05270 */
[----:B------:R-:W-:Y:S01]  /*2840*/  UIMAD.WIDE.U32 UR22, UR29, UR15, URZ ;  /* 0x0000000f1d1672a5 */ /* 0x000fe2000f8e00ff */
[----:B------:R-:W-:Y:S02]  /*2850*/  UMOV UR16, UR17 ;  /* 0x0000001100107c82 */ /* 0x000fe40008000000 */
[----:B------:R-:W-:Y:S01]  /*2860*/  UMOV UR8, UR9 ;  /* 0x0000000900087c82 */ /* 0x000fe20008000000 */
[----:B---3--:R-:W-:Y:S02]  /*2870*/  USHF.R.U32.HI UR16, URZ, UR30, UR16 ;  /* 0x0000001eff107299 */ /* 0x008fe40008011610 */
[----:B----4-:R-:W-:Y:S02]  /*2880*/  UISETP.NE.AND UP2, UPT, UR20, 0x1, UPT ;  /* 0x000000011400788c */ /* 0x010fe4000bf45270 */
[----:B------:R-:W-:Y:S02]  /*2890*/  USHF.R.U32.HI UR8, URZ, UR13, UR8 ;  /* 0x0000000dff087299 */ /* 0x000fe40008011608 */
[----:B------:R-:W-:-:S02]  /*28a0*/  USEL UR7, UR38, UR16, !UP0 ;  /* 0x0000001026077287 */ /* 0x000fc4000c000000 */
[----:B------:R-:W-:Y:S02]  /*28b0*/  USEL UR8, UR39, UR8, !UP2 ;  /* 0x0000000827087287 */ /* 0x000fe4000d000000 */
[----:B-1----:R-:W-:Y:S01]  /*28c0*/  UIMAD.WIDE.U32 UR16, UR7, UR10, URZ ;  /* 0x0000000a071072a5 */ /* 0x002fe2000f8e00ff */
[----:B------:R-:W-:Y:S01]  /*28d0*/  UMOV UR4, UR23 ;  /* 0x0000001700047c82 */ /* 0x000fe20008000000 */
[----:B------:R-:W-:Y:S02]  /*28e0*/  UIMAD.WIDE.U32 UR18, UR37, UR12, URZ ;  /* 0x0000000c251272a5 */ /* 0x000fe4000f8e00ff */
[----:B------:R-:W-:-:S03]  /*28f0*/  UIMAD.WIDE.U32 UR22, UR8, UR10, URZ ;  /* 0x0000000a081672a5 */ /* 0x000fc6000f8e00ff */
[----:B------:R-:W-:Y:S01]  /*2900*/  UMOV UR16, UR17 ;  /* 0x0000001100107c82 */ /* 0x000fe20008000000 */
[----:B------:R-:W-:Y:S02]  /*2910*/  USHF.R.U32.HI UR4, URZ, UR30, UR4 ;  /* 0x0000001eff047299 */ /* 0x000fe40008011604 */
[----:B------:R-:W-:Y:S01]  /*2920*/  @UP3 USHF.R.U32.HI UR7, URZ, UR11, UR16 ;  /* 0x0000000bff073299 */ /* 0x000fe20008011610 */
[----:B------:R-:W-:Y:S01]  /*2930*/  UMOV UR18, UR19 ;  /* 0x0000001300127c82 */ /* 0x000fe20008000000 */
[----:B------:R-:W-:Y:S01]  /*2940*/  UMOV UR22, UR23 ;  /* 0x0000001700167c82 */ /* 0x000fe20008000000 */
[----:B------:R-:W-:Y:S02]  /*2950*/  USHF.R.U32.HI UR13, URZ, UR13, UR18 ;  /* 0x0000000dff0d7299 */ /* 0x000fe40008011612 */
[----:B------:R-:W-:Y:S02]  /*2960*/  USEL UR4, UR29, UR4, !UP0 ;  /* 0x000000041d047287 */ /* 0x000fe4000c000000 */
[----:B------:R-:W-:-:S02]  /*2970*/  @UP3 USHF.R.U32.HI UR8, URZ, UR11, UR22 ;  /* 0x0000000bff083299 */ /* 0x000fc40008011616 */
[----:B------:R-:W-:Y:S02]  /*2980*/  UIMAD UR9, UR42, UR7, URZ ;  /* 0x000000072a0972a4 */ /* 0x000fe4000f8e02ff */
[----:B------:R-:W-:Y:S02]  /*2990*/  USEL UR7, UR37, UR13, !UP2 ;  /* 0x0000000d25077287 */ /* 0x000fe4000d000000 */
[----:B------:R-:W-:Y:S02]  /*29a0*/  UIMAD UR12, UR42, UR8, URZ ;  /* 0x000000082a0c72a4 */ /* 0x000fe4000f8e02ff */
[----:B------:R-:W-:Y:S02]  /*29b0*/  UISETP.GE.AND UP0, UPT, UR4, UR9, UPT ;  /* 0x000000090400728c */ /* 0x000fe4000bf06270 */
[----:B------:R-:W-:Y:S02]  /*29c0*/  UIMAD.WIDE.U32 UR16, UR4, UR10, URZ ;  /* 0x0000000a041072a5 */ /* 0x000fe4000f8e00ff */
[----:B------:R-:W-:-:S02]  /*29d0*/  UISETP.GE.OR UP0, UPT, UR7, UR12, UP0 ;  /* 0x0000000c0700728c */ /* 0x000fc40008706670 */
[----:B------:R-:W-:Y:S02]  /*29e0*/  UIMAD.WIDE.U32 UR12, UR7, UR10, URZ ;  /* 0x0000000a070c72a5 */ /* 0x000fe4000f8e00ff */
[----:B------:R-:W-:Y:S01]  /*29f0*/  UIADD3 UR15, UPT, UPT, -UR4, URZ, URZ ;  /* 0x000000ff040f7290 */ /* 0x000fe2000fffe1ff */
[----:B------:R-:W-:Y:S01]  /*2a00*/  UMOV UR10, UR17 ;  /* 0x00000011000a7c82 */ /* 0x000fe20008000000 */
[----:B------:R-:W-:Y:S02]  /*2a10*/  UIADD3 UR12, UPT, UPT, -UR7, URZ, URZ ;  /* 0x000000ff070c7290 */ /* 0x000fe4000fffe1ff */
        /* <DEDUP_REMOVED lines=15> */
.L_x_41:
[----:B------:R-:W2:Y:S02]  /*2b10*/  LDCU UR4, c[0x0][0xb30] ;  /* 0x00016600ff0477ac */ /* 0x000ea40008000800 */
[----:B--2---:R-:W-:-:S09]  /*2b20*/  UISETP.NE.AND UP0, UPT, UR4, 0x1, UPT ;  /* 0x000000010400788c */ /* 0x004fd2000bf05270 */
[----:B------:R-:W-:Y:S05]  /*2b30*/  BRA.U UP0, `(.L_x_42) ;  /* 0x0000000100447547 */ /* 0x000fea000b800000 */
[----:B------:R-:W2:Y:S01]  /*2b40*/  LDCU.128 UR12, c[0x0][0xb10] ;  /* 0x00016200ff0c77ac */ /* 0x000ea20008000c00 */
[----:B------:R-:W3:Y:S01]  /*2b50*/  LDCU UR16, c[0x0][0xb0c] ;  /* 0x00016180ff1077ac */ /* 0x000ee20008000800 */
[----:B------:R-:W4:Y:S01]  /*2b60*/  LDCU UR17, c[0x0][0xb20] ;  /* 0x00016400ff1177ac */ /* 0x000f220008000800 */
[----:B--2---:R-:W-:Y:S02]  /*2b70*/  UIMAD.WIDE.U32 UR10, UR37, UR12, URZ ;  /* 0x0000000c250a72a5 */ /* 0x004fe4000f8e00ff */
[----:B------:R-:W-:Y:S02]  /*2b80*/  UIMAD.WIDE.U32 UR8, UR29, UR15, URZ ;  /* 0x0000000f1d0872a5 */ /* 0x000fe4000f8e00ff */
[----:B---3--:R-:W-:Y:S02]  /*2b90*/  UISETP.NE.AND UP2, UPT, UR16, 0x1, UPT ;  /* 0x000000011000788c */ /* 0x008fe4000bf45270 */
[----:B------:R-:W-:Y:S01]  /*2ba0*/  UISETP.NE.AND UP0, UPT, UR14, 0x1, UPT ;  /* 0x000000010e00788c */ /* 0x000fe2000bf05270 */
[----:B------:R-:W-:-:S02]  /*2bb0*/  UMOV UR7, UR11 ;  /* 0x0000000b00077c82 */ /* 0x000fc40008000000 */
[----:B------:R-:W-:Y:S01]  /*2bc0*/  UMOV UR4, UR9 ;  /* 0x0000000900047c82 */ /* 0x000fe20008000000 */
[----:B------:R-:W-:Y:S02]  /*2bd0*/  USHF.R.U32.HI UR7, URZ, UR13, UR7 ;  /* 0x0000000dff077299 */ /* 0x000fe40008011607 */
[----:B----4-:R-:W-:Y:S02]  /*2be0*/  USHF.R.U32.HI UR4, URZ, UR17, UR4 ;  /* 0x00000011ff047299 */ /* 0x010fe40008011604 */
[----:B------:R-:W-:Y:S02]  /*2bf0*/  USEL UR7, UR37, UR7, !UP2 ;  /* 0x0000000725077287 */ /* 0x000fe4000d000000 */
[----:B------:R-:W-:-:S04]  /*2c00*/  USEL UR4, UR29, UR4, !UP0 ;  /* 0x000000041d047287 */ /* 0x000fc8000c000000 */
[----:B------:R-:W-:Y:S02]  /*2c10*/  UIADD3 UR8, UPT, UPT, UR7, -UR4, URZ ;  /* 0x8000000407087290 */ /* 0x000fe4000fffe0ff */
[----:B------:R-:W-:Y:S02]  /*2c20*/  UIADD3 UR4, UPT, UPT, -UR7, UR4, URZ ;  /* 0x0000000407047290 */ /* 0x000fe4000fffe1ff */
[----:B------:R-:W-:Y:S02]  /*2c30*/  UIMAD UR29, UR8, UR14, UR29 ;  /* 0x0000000e081d72a4 */ /* 0x000fe4000f8e021d */
[----:B------:R-:W-:-:S12]  /*2c40*/  UIMAD UR37, UR4, UR16, UR37 ;  /* 0x00000010042572a4 */ /* 0x000fd8000f8e0225 */
.L_x_42:
[----:B------:R-:W-:Y:S01]  /*2c50*/  VIADD R11, R11, 0x1 ;  /* 0x000000010b0b7836 */ /* 0x000fe20000000000 */
[----:B------:R-:W-:Y:S01]  /*2c60*/  R2UR UR4, R142 ;  /* 0x000000008e0472ca */ /* 0x000fe200000e0000 */
[----:B------:R-:W-:Y:S01]  /*2c70*/  UIADD3 UR20, UPT, UPT, UR37, UR63, URZ ;  /* 0x0000003f25147290 */ /* 0x000fe2000fffe0ff */
[----:B------:R-:W-:Y:S02]  /*2c80*/  PLOP3.LUT P1, PT, PT, PT, PT, 0x80, 0x8 ;  /* 0x000000000008781c */ /* 0x000fe40003f2f070 */
[----:B------:R-:W-:-:S04]  /*2c90*/  ISETP.NE.AND P0, PT, R11, 0x2, PT ;  /* 0x000000020b00780c */ /* 0x000fc80003f05270 */
[----:B------:R-:W-:Y:S02]  /*2ca0*/  SEL R3, RZ, 0x1, P0 ;  /* 0x00000001ff037807 */ /* 0x000fe40000000000 */
[----:B------:R-:W-:Y:S02]  /*2cb0*/  SEL R11, R11, RZ, P0 ;  /* 0x000000ff0b0b7207 */ /* 0x000fe40000000000 */
[----:B------:R-:W-:Y:S01]  /*2cc0*/  LOP3.LUT R10, R10, R3, RZ, 0x3c, !PT ;  /* 0x000000030a0a7212 */ /* 0x000fe200078e3cff */
[----:B------:R-:W-:Y:S01]  /*2cd0*/  UIADD3 UR30, UPT, UPT, UR29, UR4, URZ ;  /* 0x000000041d1e7290 */ /* 0x000fe2000fffe0ff */
[----:B------:R-:W-:Y:S11]  /*2ce0*/  BRA.U UP1, `(.L_x_43) ;  /* 0xfffffff101287547 */ /* 0x000ff6000b83ffff */
[----:B------:R-:W-:Y:S01]  /*2cf0*/  UIADD3 UR7, UPT, UPT, UR6, 0x100, URZ ;  /* 0x0000010006077890 */ /* 0x000fe2000fffe0ff */
[----:B------:R-:W-:-:S03]  /*2d00*/  SHF.L.U32 R3, R12, 0x1f, RZ ;  /* 0x0000001f0c037819 */ /* 0x000fc600000006ff */
[----:B------:R-:W-:-:S09]  /*2d10*/  ULEA UR4, UR5, UR7, 0x3 ;  /* 0x0000000705047291 */ /* 0x000fd2000f8e18ff */
[----:B------:R-:W2:Y:S02]  /*2d20*/  SYNCS.PHASECHK.TRANS64.TRYWAIT P0, [UR4], R3 ;  /* 0x00000003ff0075a7 */ /* 0x000ea40008001104 */
[----:B--2---:R-:W-:Y:S05]  /*2d30*/  @!P0 BRA `(.L_x_44) ;  /* 0x0000007400cc8947 */ /* 0x004fea0003800000 */
.L_x_157:
[----:B------:R-:W-:-:S04]  /*2d40*/  UIADD3 UR4, UPT, UPT, UR5, 0x1, URZ ;  /* 0x0000000105047890 */ /* 0x000fc8000fffe0ff */
[----:B------:R-:W-:-:S04]  /*2d50*/  UISETP.NE.AND UP0, UPT, UR4, 0x20, UPT ;  /* 0x000000200400788c */ /* 0x000fc8000bf05270 */
[----:B------:R-:W-:Y:S02]  /*2d60*/  USEL UR6, URZ, 0x1, UP0 ;  /* 0x00000001ff067887 */ /* 0x000fe40008000000 */
[----:B------:R-:W-:-:S04]  /*2d70*/  USEL UR4, UR4, URZ, UP0 ;  /* 0x000000ff04047287 */ /* 0x000fc80008000000 */
[----:B------:R-:W-:Y:S01]  /*2d80*/  ULEA UR5, UR4, UR7, 0x3 ;  /* 0x0000000704057291 */ /* 0x000fe2000f8e18ff */
[----:B------:R-:W-:-:S04]  /*2d90*/  LOP3.LUT R2, R12, UR6, RZ, 0x3c, !PT ;  /* 0x000000060c027c12 */ /* 0x000fc8000f8e3cff */
[----:B-1----:R-:W-:-:S04]  /*2da0*/  SHF.L.U32 R3, R2, 0x1f, RZ ;  /* 0x0000001f02037819 */ /* 0x002fc800000006ff */
[----:B------:R-:W1:Y:S02]  /*2db0*/  SYNCS.PHASECHK.TRANS64.TRYWAIT P0, [UR5], R3 ;  /* 0x00000003ff0075a7 */ /* 0x000e640008001105 */
[----:B-1----:R-:W-:Y:S05]  /*2dc0*/  @!P0 BRA `(.L_x_45) ;  /* 0x0000007400c08947 */ /* 0x002fea0003800000 */
.L_x_159:
        /* <DEDUP_REMOVED lines=9> */
.L_x_161:
        /* <DEDUP_REMOVED lines=9> */
.L_x_163:
        /* <DEDUP_REMOVED lines=9> */
.L_x_165:
        /* <DEDUP_REMOVED lines=9> */
.L_x_167:
        /* <DEDUP_REMOVED lines=9> */
.L_x_169:
        /* <DEDUP_REMOVED lines=9> */
.L_x_171:
        /* <DEDUP_REMOVED lines=9> */
.L_x_173:
        /* <DEDUP_REMOVED lines=9> */
.L_x_175:
        /* <DEDUP_REMOVED lines=9> */
.L_x_177:
        /* <DEDUP_REMOVED lines=9> */
.L_x_179:
        /* <DEDUP_REMOVED lines=9> */
.L_x_181:
        /* <DEDUP_REMOVED lines=9> */
.L_x_183:
        /* <DEDUP_REMOVED lines=9> */
.L_x_185:
        /* <DEDUP_REMOVED lines=9> */
.L_x_187:
        /* <DEDUP_REMOVED lines=9> */
.L_x_189:
        /* <DEDUP_REMOVED lines=9> */
.L_x_191:
        /* <DEDUP_REMOVED lines=9> */
.L_x_193:
        /* <DEDUP_REMOVED lines=9> */
.L_x_195:
        /* <DEDUP_REMOVED lines=9> */
.L_x_197:
        /* <DEDUP_REMOVED lines=9> */
.L_x_199:
        /* <DEDUP_REMOVED lines=9> */
.L_x_201:
        /* <DEDUP_REMOVED lines=9> */
.L_x_203:
        /* <DEDUP_REMOVED lines=9> */
.L_x_205:
        /* <DEDUP_REMOVED lines=9> */
.L_x_207:
        /* <DEDUP_REMOVED lines=9> */
.L_x_209:
        /* <DEDUP_REMOVED lines=9> */
.L_x_211:
        /* <DEDUP_REMOVED lines=9> */
.L_x_213:
        /* <DEDUP_REMOVED lines=9> */
.L_x_215:
        /* <DEDUP_REMOVED lines=9> */
.L_x_217:
[----:B------:R-:W-:-:S04]  /*3e20*/  UIADD3 UR4, UPT, UPT, UR4, 0x1, URZ ;  /* 0x0000000104047890 */ /* 0x000fc8000fffe0ff */
[----:B------:R-:W-:-:S04]  /*3e30*/  UISETP.NE.AND UP0, UPT, UR4, 0x20, UPT ;  /* 0x000000200400788c */ /* 0x000fc8000bf05270 */
[----:B------:R-:W-:Y:S02]  /*3e40*/  USEL UR5, URZ, 0x1, UP0 ;  /* 0x00000001ff057887 */ /* 0x000fe40008000000 */
[----:B------:R-:W-:-:S04]  /*3e50*/  USEL UR4, UR4, URZ, UP0 ;  /* 0x000000ff04047287 */ /* 0x000fc80008000000 */
[----:B------:R-:W-:Y:S01]  /*3e60*/  ULEA UR4, UR4, UR7, 0x3 ;  /* 0x0000000704047291 */ /* 0x000fe2000f8e18ff */
[----:B-1----:R-:W-:-:S04]  /*3e70*/  LOP3.LUT R3, R2, UR5, RZ, 0x3c, !PT ;  /* 0x0000000502037c12 */ /* 0x002fc8000f8e3cff */
[----:B------:R-:W-:Y:S01]  /*3e80*/  SHF.L.U32 R3, R3, 0x1f, RZ ;  /* 0x0000001f03037819 */ /* 0x000fe200000006ff */
[----:B------:R-:W-:-:S07]  /*3e90*/  IMAD.U32 R0, RZ, RZ, UR4 ;  /* 0x00000004ff007e24 */ /* 0x000fce000f8e00ff */
.L_x_75:
[----:B-1----:R1:W2:Y:S02]  /*3ea0*/  SYNCS.PHASECHK.TRANS64.TRYWAIT P0, [R0+URZ], R3 ;  /* 0x00000003000075a7 */ /* 0x0022a400080011ff */
[----:B--2---:R-:W-:Y:S05]  /*3eb0*/  @!P0 NANOSLEEP.SYNCS 0x989680 ;  /* 0x009896800000895d */ /* 0x004fea0003900000 */
[----:B------:R-:W2:Y:S02]  /*3ec0*/  @!P0 SYNCS.PHASECHK.TRANS64 P0, [R0+URZ], R3 ;  /* 0x00000003000085a7 */ /* 0x000ea400080010ff */
[----:B--2---:R-:W-:Y:S05]  /*3ed0*/  @P0 EXIT ;  /* 0x000000000000094d */ /* 0x004fea0003800000 */
[----:B------:R-:W-:Y:S05]  /*3ee0*/  BRA `(.L_x_75) ;  /* 0xfffffffc00ec7947 */ /* 0x000fea000383ffff */
.L_x_23:
[----:B------:R-:W-:-:S04]  /*3ef0*/  UISETP.NE.AND UP0, UPT, UR46, URZ, UPT ;  /* 0x000000ff2e00728c */ /* 0x000fc8000bf05270 */
[----:B------:R-:W-:-:S09]  /*3f00*/  UISETP.NE.OR UP0, UPT, UR22, 0x1, UP0 ;  /* 0x000000011600788c */ /* 0x000fd20008705670 */
[----:B------:R-:W-:Y:S05]  /*3f10*/  BRA.U UP0, `(.L_x_76) ;  /* 0x0000000500487547 */ /* 0x000fea000b800000 */
[----:B------:R-:W-:Y:S01]  /*3f20*/  ISETP.GE.U32.AND P2, PT, R0, 0x8, PT ;  /* 0x000000080000780c */ /* 0x000fe20003f46070 */
[----:B------:R-:W-:Y:S01]  /*3f30*/  IMAD.MOV.U32 R12, RZ, RZ, 0x1 ;  /* 0x00000001ff0c7424 */ /* 0x000fe200078e00ff */
[----:B------:R-:W-:Y:S02]  /*3f40*/  CS2R R10, SRZ ;  /* 0x00000000000a7805 */ /* 0x000fe4000001ff00 */
[----:B------:R-:W-:Y:S01]  /*3f50*/  CS2R R8, SRZ ;  /* 0x0000000000087805 */ /* 0x000fe2000001ff00 */
[----:B------:R-:W-:Y:S01]  /*3f60*/  UMOV UR6, 0x400 ;  /* 0x0000040000067882 */ /* 0x000fe20000000000 */
[----:B------:R-:W-:Y:S01]  /*3f70*/  UMOV UR5, URZ ;  /* 0x000000ff00057c82 */ /* 0x000fe20008000000 */
[----:B------:R-:W-:-:S12]  /*3f80*/  ULEA UR6, UR46, UR6, 0x18 ;  /* 0x000000062e067291 */ /* 0x000fd8000f8ec0ff */
.L_x_80:
[----:B------:R-:W-:Y:S02]  /*3f90*/  LEA R2, R8, UR6, 0x3 ;  /* 0x0000000608027c11 */ /* 0x000fe4000f8e18ff */
[----:B------:R-:W-:-:S03]  /*3fa0*/  SHF.L.U32 R5, R9, 0x1f, RZ ;  /* 0x0000001f09057819 */ /* 0x000fc600000006ff */
[----:B------:R-:W-:Y:S01]  /*3fb0*/  VIADD R4, R2, 0x2a0 ;  /* 0x000002a002047836 */ /* 0x000fe20000000000 */
[----:B------:R-:W2:Y:S02]  /*3fc0*/  SYNCS.PHASECHK.TRANS64.TRYWAIT P0, [R2+URZ+0x290], R5 ;  /* 0x00029005020075a7 */ /* 0x000ea400080011ff */
[----:B--2---:R-:W-:Y:S05]  /*3fd0*/  @!P0 BRA `(.L_x_77) ;  /* 0x00000070000c8947 */ /* 0x004fea0003800000 */
.L_x_218:
[----:B------:R-:W-:Y:S01]  /*3fe0*/  ULEA UR4, UR5, UR6, 0x3 ;  /* 0x0000000605047291 */ /* 0x000fe2000f8e18ff */
[----:B------:R-:W-:Y:S02]  /*3ff0*/  PRMT R4, RZ, 0x654, R4 ;  /* 0x00000654ff047816 */ /* 0x000fe40000000004 */
[----:B--2---:R-:W-:Y:S01]  /*4000*/  SHF.L.U32 R5, R12, 0x1f, RZ ;  /* 0x0000001f0c057819 */ /* 0x004fe200000006ff */
[----:B------:R-:W-:Y:S01]  /*4010*/  UIADD3 UR7, UPT, UPT, UR4, 0x230, URZ ;  /* 0x0000023004077890 */ /* 0x000fe2000fffe0ff */
[----:B------:R2:W-:Y:S05]  /*4020*/  SYNCS.ARRIVE.TRANS64.RED.A1T0 RZ, [R4+URZ], RZ ;  /* 0x000000ff04ff79a7 */ /* 0x0005ea00081004ff */
[----:B------:R-:W-:Y:S01]  /*4030*/  IMAD.U32 R7, RZ, RZ, UR7 ;  /* 0x00000007ff077e24 */ /* 0x000fe2000f8e00ff */
[----:B------:R-:W3:Y:S04]  /*4040*/  SYNCS.PHASECHK.TRANS64.TRYWAIT P0, [UR4+0x240], R5 ;  /* 0x00024005ff0075a7 */ /* 0x000ee80008001104 */
[----:B------:R-:W-:Y:S01]  /*4050*/  PRMT R6, R0, 0x654, R7 ;  /* 0x0000065400067816 */ /* 0x000fe20000000007 */
[----:B--2---:R-:W-:Y:S01]  /*4060*/  @!P2 IMAD.MOV.U32 R4, RZ, RZ, 0x10 ;  /* 0x00000010ff04a424 */ /* 0x004fe200078e00ff */
[----:B---3--:R-:W-:Y:S06]  /*4070*/  @!P0 BRA `(.L_x_78) ;  /* 0x0000006c00f88947 */ /* 0x008fec0003800000 */
.L_x_220:
[----:B------:R-:W-:Y:S01]  /*4080*/  ULEA UR8, UR5, UR6, 0x4 ;  /* 0x0000000605087291 */ /* 0x000fe2000f8e20ff */
[----:B------:R-:W-:Y:S01]  /*4090*/  SEL R3, R6, R3, !P2 ;  /* 0x0000000306037207 */ /* 0x000fe20005000000 */
[----:B------:R-:W-:Y:S01]  /*40a0*/  UIADD3 UR9, UPT, UPT, UR4, 0x230, URZ ;  /* 0x0000023004097890 */ /* 0x000fe2000fffe0ff */
[----:B--2---:R-:W-:Y:S01]  /*40b0*/  LEA R2, R11, UR6, 0x3 ;  /* 0x000000060b027c11 */ /* 0x004fe2000f8e18ff */
[----:B------:R-:W-:Y:S01]  /*40c0*/  UIADD3 UR8, UPT, UPT, UR8, 0x2c0, URZ ;  /* 0x000002c008087890 */ /* 0x000fe2000fffe0ff */
[----:B------:R-:W-:Y:S01]  /*40d0*/  SHF.L.U32 R5, R10, 0x1f, RZ ;  /* 0x0000001f0a057819 */ /* 0x000fe200000006ff */
[----:B------:R2:W-:Y:S01]  /*40e0*/  @!P2 SYNCS.ARRIVE.TRANS64.RED RZ, [R3+URZ], R4 ;  /* 0x0000000403ffa9a7 */ /* 0x0005e200080004ff */
[----:B------:R-:W-:Y:S01]  /*40f0*/  UIADD3 UR4, UPT, UPT, UR5, 0x1, URZ ;  /* 0x0000000105047890 */ /* 0x000fe2000fffe0ff */
[----:B------:R-:W-:-:S03]  /*4100*/  VIADD R8, R8, 0x1 ;  /* 0x0000000108087836 */ /* 0x000fc60000000000 */
[----:B------:R-:W-:Y:S02]  /*4110*/  UISETP.NE.AND UP0, UPT, UR4, 0x2, UPT ;  /* 0x000000020400788c */ /* 0x000fe4000bf05270 */
[----:B------:R-:W-:Y:S06]  /*4120*/  UGETNEXTWORKID.BROADCAST [UR8], [UR9] ;  /* 0x00000000080073ca */ /* 0x000fec0008000100 */
[----:B------:R-:W-:Y:S01]  /*4130*/  USEL UR7, URZ, 0x1, UP0 ;  /* 0x00000001ff077887 */ /* 0x000fe20008000000 */
[----:B------:R-:W-:Y:S01]  /*4140*/  ISETP.NE.AND P0, PT, R8, 0x2, PT ;  /* 0x000000020800780c */ /* 0x000fe20003f05270 */
[----:B------:R-:W-:Y:S01]  /*4150*/  USEL UR5, UR4, URZ, UP0 ;  /* 0x000000ff04057287 */ /* 0x000fe20008000000 */
[----:B------:R-:W3:Y:S03]  /*4160*/  SYNCS.PHASECHK.TRANS64.TRYWAIT P1, [R2+URZ+0x230], R5 ;  /* 0x00023005020075a7 */ /* 0x000ee600080211ff */
[----:B------:R-:W-:Y:S01]  /*4170*/  LOP3.LUT R12, R12, UR7, RZ, 0x3c, !PT ;  /* 0x000000070c0c7c12 */ /* 0x000fe2000f8e3cff */
[----:B--23--:R-:W-:Y:S07]  /*4180*/  @!P1 BRA `(.L_x_79) ;  /* 0x0000006c00cc9947 */ /* 0x00cfee0003800000 */
.L_x_221:
[C---:B------:R-:W-:Y:S01]  /*4190*/  LEA R4, R11.reuse, UR6, 0x4 ;  /* 0x000000060b047c11 */ /* 0x040fe2000f8e20ff */
[----:B--2---:R-:W-:Y:S01]  /*41a0*/  VIADD R2, R2, 0x240 ;  /* 0x0000024002027836 */ /* 0x004fe20000000000 */
[----:B------:R-:W-:Y:S01]  /*41b0*/  SEL R8, R8, RZ, P0 ;  /* 0x000000ff08087207 */ /* 0x000fe20000000000 */
[----:B------:R-:W-:-:S03]  /*41c0*/  VIADD R11, R11, 0x1 ;  /* 0x000000010b0b7836 */ /* 0x000fc60000000000 */
[----:B------:R-:W2:Y:S01]  /*41d0*/  LDS.128 R4, [R4+0x2c0] ;  /* 0x0002c00004047984 */ /* 0x000ea20000000c00 */
[----:B------:R-:W-:Y:S02]  /*41e0*/  PRMT R2, RZ, 0x654, R2 ;  /* 0x00000654ff027816 */ /* 0x000fe40000000002 */
[C---:B------:R-:W-:Y:S01]  /*41f0*/  ISETP.NE.AND P1, PT, R11.reuse, 0x2, PT ;  /* 0x000000020b00780c */ /* 0x040fe20003f25270 */
[----:B------:R-:W-:Y:S01]  /*4200*/  @!PT LDS RZ, [RZ] ;  /* 0x00000000fffff984 */ /* 0x000fe20000000800 */
[----:B------:R-:W-:Y:S01]  /*4210*/  @!PT LDS RZ, [RZ] ;  /* 0x00000000fffff984 */ /* 0x000fe20000000800 */
[----:B------:R-:W-:Y:S01]  /*4220*/  @!PT LDS RZ, [RZ] ;  /* 0x00000000fffff984 */ /* 0x000fe20000000800 */
[----:B------:R-:W-:Y:S01]  /*4230*/  @!PT LDS RZ, [RZ] ;  /* 0x00000000fffff984 */ /* 0x000fe20000000800 */
[----:B------:R3:W-:Y:S06]  /*4240*/  MEMBAR.ALL.CTA ;  /* 0x0000000000007992 */ /* 0x0007ec0000008000 */
[----:B---3--:R-:W3:Y:S01]  /*4250*/  FENCE.VIEW.ASYNC.S ;  /* 0x00000000000073c6 */ /* 0x008ee20000000000 */
[----:B------:R-:W-:Y:S01]  /*4260*/  SEL R11, R11, RZ, P1 ;  /* 0x000000ff0b0b7207 */ /* 0x000fe20000800000 */
[----:B---3--:R3:W-:Y:S01]  /*4270*/  SYNCS.ARRIVE.TRANS64.RED.A1T0 RZ, [R2+URZ], RZ ;  /* 0x000000ff02ff79a7 */ /* 0x0087e200081004ff */
[----:B--2---:R-:W-:-:S02]  /*4280*/  LOP3.LUT P3, RZ, R6, 0x1, RZ, 0xc0, !PT ;  /* 0x0000000106ff7812 */ /* 0x004fc4000786c0ff */
[----:B------:R-:W-:-:S04]  /*4290*/  SEL R5, RZ, 0x1, P1 ;  /* 0x00000001ff057807 */ /* 0x000fc80000800000 */
[----:B------:R-:W-:Y:S02]  /*42a0*/  LOP3.LUT R10, R10, R5, RZ, 0x3c, !PT ;  /* 0x000000050a0a7212 */ /* 0x000fe400078e3cff */
[----:B---3--:R-:W-:-:S04]  /*42b0*/  SEL R2, RZ, 0x1, P0 ;  /* 0x00000001ff027807 */ /* 0x008fc80000000000 */
[----:B------:R-:W-:Y:S01]  /*42c0*/  LOP3.LUT R9, R9, R2, RZ, 0x3c, !PT ;  /* 0x0000000209097212 */ /* 0x000fe200078e3cff */
[----:B------:R-:W-:Y:S06]  /*42d0*/  @P3 BRA `(.L_x_80) ;  /* 0xfffffffc002c3947 */ /* 0x000fec000383ffff */
[----:B------:R-:W-:Y:S01]  /*42e0*/  ULEA UR4, UR5, UR6, 0x3 ;  /* 0x0000000605047291 */ /* 0x000fe2000f8e18ff */
[----:B------:R-:W-:-:S08]  /*42f0*/  SHF.L.U32 R3, R12, 0x1f, RZ ;  /* 0x0000001f0c037819 */ /* 0x000fd000000006ff */
[----:B------:R-:W2:Y:S02]  /*4300*/  SYNCS.PHASECHK.TRANS64 P0, [UR4+0x240], R3 ;  /* 0x00024003ff0075a7 */ /* 0x000ea40008001004 */
[----:B--2---:R-:W-:Y:S05]  /*4310*/  @P0 BRA `(.L_x_81) ;  /* 0x0000000000080947 */ /* 0x004fea0003800000 */
[----:B------:R-:W2:Y:S02]  /*4320*/  SYNCS.PHASECHK.TRANS64.TRYWAIT P0, [UR4+0x240], R3 ;  /* 0x00024003ff0075a7 */ /* 0x000ea40008001104 */
[----:B--2---:R-:W-:Y:S05]  /*4330*/  @!P0 BRA `(.L_x_82) ;  /* 0x0000006c00748947 */ /* 0x004fea0003800000 */
.L_x_81:
[----:B------:R-:W-:-:S04]  /*4340*/  UIADD3 UR7, UPT, UPT, UR5, 0x1, URZ ;  /* 0x0000000105077890 */ /* 0x000fc8000fffe0ff */
[----:B------:R-:W-:-:S04]  /*4350*/  UISETP.NE.AND UP0, UPT, UR7, 0x2, UPT ;  /* 0x000000020700788c */ /* 0x000fc8000bf05270 */
[----:B------:R-:W-:Y:S02]  /*4360*/  USEL UR8, URZ, 0x1, UP0 ;  /* 0x00000001ff087887 */ /* 0x000fe40008000000 */
[----:B------:R-:W-:-:S04]  /*4370*/  USEL UR7, UR7, URZ, UP0 ;  /* 0x000000ff07077287 */ /* 0x000fc80008000000 */
[----:B------:R-:W-:Y:S01]  /*4380*/  ULEA UR7, UR7, UR6, 0x3 ;  /* 0x0000000607077291 */ /* 0x000fe2000f8e18ff */
[----:B--2---:R-:W-:-:S04]  /*4390*/  LOP3.LUT R3, R12, UR8, RZ, 0x3c, !PT ;  /* 0x000000080c037c12 */ /* 0x004fc8000f8e3cff */
[----:B------:R-:W-:-:S04]  /*43a0*/  SHF.L.U32 R0, R3, 0x1f, RZ ;  /* 0x0000001f03007819 */ /* 0x000fc800000006ff */
[----:B------:R-:W2:Y:S02]  /*43b0*/  SYNCS.PHASECHK.TRANS64 P0, [UR7+0x240], R0 ;  /* 0x00024000ff0075a7 */ /* 0x000ea40008001007 */
[----:B-12---:R-:W-:Y:S05]  /*43c0*/  @P0 EXIT ;  /* 0x000000000000094d */ /* 0x006fea0003800000 */
[----:B------:R-:W-:Y:S02]  /*43d0*/  SHF.L.U32 R3, R3, 0x1f, RZ ;  /* 0x0000001f03037819 */ /* 0x000fe400000006ff */
[----:B------:R-:W-:-:S07]  /*43e0*/  MOV R0, UR7 ;  /* 0x0000000700007c02 */ /* 0x000fce0008000f00 */
.L_x_83:
[----:B-1----:R1:W2:Y:S02]  /*43f0*/  SYNCS.PHASECHK.TRANS64.TRYWAIT P0, [R0+URZ+0x240], R3 ;  /* 0x00024003000075a7 */ /* 0x0022a400080011ff */
[----:B--2---:R-:W-:Y:S05]  /*4400*/  @!P0 NANOSLEEP.SYNCS 0x989680 ;  /* 0x009896800000895d */ /* 0x004fea0003900000 */
[----:B------:R-:W2:Y:S02]  /*4410*/  @!P0 SYNCS.PHASECHK.TRANS64 P0, [R0+URZ+0x240], R3 ;  /* 0x00024003000085a7 */ /* 0x000ea400080010ff */
[----:B--2---:R-:W-:Y:S05]  /*4420*/  @P0 EXIT ;  /* 0x000000000000094d */ /* 0x004fea0003800000 */
[----:B------:R-:W-:Y:S05]  /*4430*/  BRA `(.L_x_83) ;  /* 0xfffffffc00ec7947 */ /* 0x000fea000383ffff */
.L_x_76:
[----:B------:R-:W-:Y:S05]  /*4440*/  BRA.U UP5, `(.L_x_84) ;  /* 0x0000001105847547 */ /* 0x000fea000b800000 */
[----:B------:R-:W-:Y:S01]  /*4450*/  UMOV UR4, 0x40 ;  /* 0x0000004000047882 */ /* 0x000fe20000000000 */
[----:B------:R-:W-:Y:S01]  /*4460*/  NOP ;  /* 0x0000000000007918 */ /* 0x000fe20000000000 */
[----:B------:R-:W-:Y:S01]  /*4470*/  ULEA UR5, UR46, UR4, 0x18 ;  /* 0x000000042e057291 */ /* 0x000fe2000f8ec0ff */
[----:B------:R-:W-:Y:S02]  /*4480*/  UMOV UR6, 0x400 ;  /* 0x0000040000067882 */ /* 0x000fe40000000000 */
[----:B------:R-:W-:-:S06]  /*4490*/  ULEA UR6, UR46, UR6, 0x18 ;  /* 0x000000062e067291 */ /* 0x000fcc000f8ec0ff */
[----:B------:R-:W2:Y:S02]  /*44a0*/  LDS.U8 R0, [UR5+0x1c] ;  /* 0x00001c05ff007984 */ /* 0x000ea40008000000 */
[----:B--2---:R-:W-:-:S13]  /*44b0*/  ISETP.NE.AND P0, PT, R0, RZ, PT ;  /* 0x000000ff0000720c */ /* 0x004fda0003f05270 */
[----:B------:R-:W-:Y:S05]  /*44c0*/  @P0 BRA `(.L_x_85) ;  /* 0x0000000400080947 */ /* 0x000fea0003800000 */
[----:B------:R-:W-:Y:S02]  /*44d0*/  UISETP.NE.U32.AND UP1, UPT, UR27, 0x1, UPT ;  /* 0x000000011b00788c */ /* 0x000fe4000bf25070 */
[----:B------:R-:W-:-:S07]  /*44e0*/  UIADD3 UR7, UPT, UPT, UR5, 0x8, URZ ;  /* 0x0000000805077890 */ /* 0x000fce000fffe0ff */
[----:B------:R-:W-:Y:S05]  /*44f0*/  BRA.U !UP1, `(.L_x_86) ;  /* 0x00000001099c7547 */ /* 0x000fea000b800000 */
[----:B------:R-:W-:Y:S01]  /*4500*/  ELECT P0, URZ, PT ;  /* 0x0000000000ff782f */ /* 0x000fe20003800000 */
[----:B------:R-:W-:-:S12]  /*4510*/  BSSY B0, `(.L_x_86) ;  /* 0x0000025000007945 */ /* 0x000fd80003800000 */
[----:B------:R-:W-:Y:S05]  /*4520*/  @!P0 BRA `(.L_x_87) ;  /* 0x00000000008c8947 */ /* 0x000fea0003800000 */
[----:B------:R-:W-:-:S05]  /*4530*/  UMOV UR4, 0x10 ;  /* 0x0000001000047882 */ /* 0x000fca0000000000 */
[----:B------:R-:W-:Y:S04]  /*4540*/  DEPBAR.LE SB2, 0x36 ;  /* 0x0000ad800000791a */ /* 0x000fe80000000000 */
[----:B------:R-:W2:Y:S02]  /*4550*/  UTCATOMSWS.2CTA.FIND_AND_SET.ALIGN UP0, UR4, UR4 ;  /* 0x00000004000475e3 */ /* 0x000ea40008200800 */
[----:B--2---:R-:W-:Y:S01]  /*4560*/  MOV R11, UR4 ;  /* 0x00000004000b7c02 */ /* 0x004fe20008000f00 */
[----:B------:R-:W-:Y:S06]  /*4570*/  BRA.U UP0, `(.L_x_88) ;  /* 0x0000000100187547 */ /* 0x000fec000b800000 */
.L_x_89:
[----:B------:R-:W-:Y:S05]  /*4580*/  NANOSLEEP 0x64 ;  /* 0x000000640000795d */ /* 0x000fea0003800000 */
[----:B------:R-:W-:-:S05]  /*4590*/  UMOV UR4, 0x10 ;  /* 0x0000001000047882 */ /* 0x000fca0000000000 */
[----:B------:R-:W-:Y:S04]  /*45a0*/  DEPBAR.LE SB2, 0x36 ;  /* 0x0000ad800000791a */ /* 0x000fe80000000000 */
[----:B------:R-:W2:Y:S02]  /*45b0*/  UTCATOMSWS.2CTA.FIND_AND_SET.ALIGN UP0, UR4, UR4 ;  /* 0x00000004000475e3 */ /* 0x000ea40008200800 */
[----:B--2---:R-:W-:Y:S01]  /*45c0*/  MOV R11, UR4 ;  /* 0x00000004000b7c02 */ /* 0x004fe20008000f00 */
[----:B------:R-:W-:Y:S05]  /*45d0*/  BRA.U !UP0, `(.L_x_89) ;  /* 0xfffffffd08e87547 */ /* 0x000fea000b83ffff */
.L_x_88:
[----:B------:R-:W2:Y:S01]  /*45e0*/  LDS R7, [UR5+0x10] ;  /* 0x00001005ff077984 */ /* 0x000ea20008000800 */
[----:B------:R-:W-:Y:S01]  /*45f0*/  IMAD.U32 R5, RZ, RZ, UR6 ;  /* 0x00000006ff057e24 */ /* 0x000fe2000f8e00ff */
[----:B------:R-:W-:-:S03]  /*4600*/  MOV R4, UR28 ;  /* 0x0000001c00047c02 */ /* 0x000fc60008000f00 */
[----:B------:R-:W-:Y:S01]  /*4610*/  VIADD R5, R5, 0x2e0 ;  /* 0x000002e005057836 */ /* 0x000fe20000000000 */
[----:B--2---:R-:W-:-:S04]  /*4620*/  SHF.L.U32 R7, R7, 0x1f, RZ ;  /* 0x0000001f07077819 */ /* 0x004fc800000006ff */
[----:B------:R-:W2:Y:S02]  /*4630*/  SYNCS.PHASECHK.TRANS64.TRYWAIT P0, [UR5+0x8], R7 ;  /* 0x00000807ff0075a7 */ /* 0x000ea40008001105 */
[----:B--2---:R-:W-:Y:S05]  /*4640*/  @P0 BRA `(.L_x_90) ;  /* 0x0000000000080947 */ /* 0x004fea0003800000 */
[----:B------:R-:W2:Y:S02]  /*4650*/  SYNCS.PHASECHK.TRANS64.TRYWAIT P0, [UR5+0x8], R7 ;  /* 0x00000807ff0075a7 */ /* 0x000ea40008001105 */
[----:B--2---:R-:W-:Y:S05]  /*4660*/  @!P0 BRA `(.L_x_91) ;  /* 0x0000006800c08947 */ /* 0x004fea0003800000 */
.L_x_90:
[----:B--2---:R-:W-:Y:S01]  /*4670*/  HFMA2 R0, -RZ, RZ, 0, 5.9604644775390625e-08 ;  /* 0x00000001ff007431 */ /* 0x004fe200000001ff */
[----:B------:R-:W-:Y:S01]  /*4680*/  UPRMT UR4, UR28, 0x654, UR7 ;  /* 0x000006541c047896 */ /* 0x000fe20008000007 */
[----:B------:R-:W-:Y:S01]  /*4690*/  IMAD.MOV.U32 R8, RZ, RZ, 0xffff ;  /* 0x0000ffffff087424 */ /* 0x000fe200078e00ff */
[----:B------:R-:W-:Y:S01]  /*46a0*/  PRMT R4, R4, 0x654, R5 ;  /* 0x0000065404047816 */ /* 0x000fe20000000005 */
[----:B------:R-:W-:Y:S02]  /*46b0*/  IMAD.MOV.U32 R6, RZ, RZ, 0x4 ;  /* 0x00000004ff067424 */ /* 0x000fe400078e00ff */
[----:B------:R-:W-:Y:S01]  /*46c0*/  IMAD.SHL.U32 R9, R11, 0x20, RZ ;  /* 0x000000200b097824 */ /* 0x000fe200078e00ff */
[----:B------:R-:W-:Y:S02]  /*46d0*/  MOV R5, UR4 ;  /* 0x0000000400057c02 */ /* 0x000fe40008000f00 */
[-C--:B------:R-:W-:Y:S01]  /*46e0*/  SHF.L.U32 R8, R8, R11.reuse, RZ ;  /* 0x0000000b08087219 */ /* 0x080fe200000006ff */
[----:B------:R2:W-:Y:S01]  /*46f0*/  SYNCS.ARRIVE.TRANS64.RED RZ, [UR4], R6 ;  /* 0x00000006ffff79a7 */ /* 0x0005e20008000404 */
[----:B------:R-:W-:Y:S01]  /*4700*/  SHF.L.U32 R7, R0, R11, RZ ;  /* 0x0000000b00077219 */ /* 0x000fe200000006ff */
[----:B------:R2:W-:Y:S04]  /*4710*/  STS [UR6+0x2e0], R9 ;  /* 0x0002e009ff007988 */ /* 0x0005e80008000806 */
[----:B------:R2:W-:Y:S04]  /*4720*/  STAS [R4.64], R11 ;  /* 0x0000000b04007dbd */ /* 0x0005e8000c0008ff */
[----:B------:R2:W-:Y:S04]  /*4730*/  ATOMS.OR RZ, [UR5+0x14], R8 ;  /* 0x00001408ffff798c */ /* 0x0005e8000b000005 */
[----:B------:R2:W-:Y:S04]  /*4740*/  ATOMS.OR RZ, [UR5+0x18], R7 ;  /* 0x00001807ffff798c */ /* 0x0005e8000b000005 */
[----:B------:R2:W-:Y:S02]  /*4750*/  ATOMS.XOR RZ, [UR5+0x10], R0 ;  /* 0x00001000ffff798c */ /* 0x0005e4000b800005 */
.L_x_87:
[----:B-1----:R-:W-:Y:S05]  /*4760*/  BSYNC B0 ;  /* 0x0000000000007941 */ /* 0x002fea0003800000 */
.L_x_86:
[----:B------:R-:W-:Y:S05]  /*4770*/  BRA.U UP1, `(.L_x_92) ;  /* 0x00000001016c7547 */ /* 0x000fea000b800000 */
[----:B------:R-:W-:-:S03]  /*4780*/  UMOV UR4, 0xffffffff ;  /* 0xffffffff00047882 */ /* 0x000fc60000000000 */
[----:B------:R-:W-:Y:S05]  /*4790*/  BRA.DIV UR4, `(.L_x_93) ;  /* 0x0000006a048c7947 */ /* 0x000fea000b800000 */
[----:B------:R-:W-:-:S13]  /*47a0*/  ELECT P0, URZ, PT ;  /* 0x0000000000ff782f */ /* 0x000fda0003800000 */
.L_x_225:
[----:B------:R-:W-:Y:S05]  /*47b0*/  @!P0 BRA `(.L_x_92) ;  /* 0x00000000005c8947 */ /* 0x000fea0003800000 */
[----:B--2---:R-:W2:Y:S02]  /*47c0*/  LDS R5, [UR5+0x10] ;  /* 0x00001005ff057984 */ /* 0x004ea40008000800 */
[----:B--2---:R-:W-:-:S04]  /*47d0*/  SHF.L.U32 R5, R5, 0x1f, RZ ;  /* 0x0000001f05057819 */ /* 0x004fc800000006ff */
[----:B------:R-:W2:Y:S02]  /*47e0*/  SYNCS.PHASECHK.TRANS64.TRYWAIT P0, [UR5+0x8], R5 ;  /* 0x00000805ff0075a7 */ /* 0x000ea40008001105 */
[----:B--2---:R-:W-:Y:S05]  /*47f0*/  @P0 BRA `(.L_x_94) ;  /* 0x0000000000080947 */ /* 0x004fea0003800000 */
[----:B------:R-:W2:Y:S02]  /*4800*/  SYNCS.PHASECHK.TRANS64.TRYWAIT P0, [UR5+0x8], R5 ;  /* 0x00000805ff0075a7 */ /* 0x000ea40008001105 */
[----:B--2---:R-:W-:Y:S05]  /*4810*/  @!P0 BRA `(.L_x_95) ;  /* 0x0000006800908947 */ /* 0x004fea0003800000 */
.L_x_94:
[----:B------:R-:W3:Y:S01]  /*4820*/  LDS R7, [UR6+0x2e0] ;  /* 0x0002e006ff077984 */ /* 0x000ee20008000800 */
[----:B--2---:R-:W-:Y:S02]  /*4830*/  HFMA2 R0, -RZ, RZ, 0, 5.9604644775390625e-08 ;  /* 0x00000001ff007431 */ /* 0x004fe400000001ff */
[----:B------:R-:W-:Y:S01]  /*4840*/  IMAD.MOV.U32 R4, RZ, RZ, 0xffff ;  /* 0x0000ffffff047424 */ /* 0x000fe200078e00ff */
[----:B------:R-:W-:Y:S01]  /*4850*/  UPRMT UR4, UR28, 0x654, UR7 ;  /* 0x000006541c047896 */ /* 0x000fe20008000007 */
[----:B---3--:R-:W-:-:S03]  /*4860*/  IMAD.SHL.U32 R5, R7, 0x20, RZ ;  /* 0x0000002007057824 */ /* 0x008fc600078e00ff */
[-C--:B------:R-:W-:Y:S02]  /*4870*/  SHF.L.U32 R4, R4, R7.reuse, RZ ;  /* 0x0000000704047219 */ /* 0x080fe400000006ff */
[----:B------:R-:W-:Y:S01]  /*4880*/  SHF.L.U32 R7, R0, R7, RZ ;  /* 0x0000000700077219 */ /* 0x000fe200000006ff */
[----:B------:R3:W-:Y:S04]  /*4890*/  STS [UR6+0x2e0], R5 ;  /* 0x0002e005ff007988 */ /* 0x0007e80008000806 */
[----:B------:R3:W-:Y:S04]  /*48a0*/  ATOMS.OR RZ, [UR5+0x14], R4 ;  /* 0x00001404ffff798c */ /* 0x0007e8000b000005 */
[----:B------:R3:W-:Y:S01]  /*48b0*/  ATOMS.OR RZ, [UR5+0x18], R7 ;  /* 0x00001807ffff798c */ /* 0x0007e2000b000005 */
[----:B------:R-:W-:Y:S03]  /*48c0*/  SYNCS.ARRIVE.TRANS64.RED.A1T0 RZ, [UR4], RZ ;  /* 0x000000ffffff79a7 */ /* 0x000fe60008100404 */
[----:B------:R3:W-:Y:S01]  /*48d0*/  ATOMS.XOR RZ, [UR5+0x10], R0 ;  /* 0x00001000ffff798c */ /* 0x0007e2000b800005 */
[----:B------:R-:W-:Y:S05]  /*48e0*/  BRA `(.L_x_92) ;  /* 0x0000000000107947 */ /* 0x000fea0003800000 */
.L_x_85:
[----:B------:R-:W-:Y:S02]  /*48f0*/  MOV R0, 0xffffffff ;  /* 0xffffffff00007802 */ /* 0x000fe40000000f00 */
[----:B------:R-:W-:-:S03]  /*4900*/  MOV R4, 0x4930 ;  /* 0x0000493000047802 */ /* 0x000fc60000000f00 */
[----:B------:R2:W-:Y:S04]  /*4910*/  STS [UR6+0x2e0], R0 ;  /* 0x0002e000ff007988 */ /* 0x0005e80008000806 */
[----:B-12--5:R-:W-:Y:S05]  /*4920*/  CALL.REL.NOINC `($__internal_1_$__cuda_sm10x_tcgen05_guardrail_trap_phase_invalid_during_alloc) ;  /* 0x0000006c00d87944 */ /* 0x026fea0003c00000 */
.L_x_92:
[----:B------:R-:W-:Y:S05]  /*4930*/  WARPSYNC.ALL ;  /* 0x0000000000007948 */ /* 0x000fea0003800000 */
[----:B------:R-:W4:Y:S01]  /*4940*/  S2UR UR4, SR_CgaCtaId ;  /* 0x00000000000479c3 */ /* 0x000f220000008800 */
[----:B------:R-:W-:Y:S01]  /*4950*/  UMOV UR13, 0x400 ;  /* 0x00000400000d7882 */ /* 0x000fe20000000000 */
[----:B------:R-:W-:-:S06]  /*4960*/  NOP ;  /* 0x0000000000007918 */ /* 0x000fcc0000000000 */
[----:B------:R-:W-:Y:S06]  /*4970*/  BAR.ARV 0x6, 0xa0 ;  /* 0x0182800000007b1d */ /* 0x000fec0000002000 */
[----:B------:R-:W1:Y:S01]  /*4980*/  LDCU UR6, c[0x0][0x38c] ;  /* 0x00007180ff0677ac */ /* 0x000e620008000800 */
[----:B------:R-:W-:Y:S01]  /*4990*/  LOP3.LUT R3, R3, 0xffff, RZ, 0xc0, !PT ;  /* 0x0000ffff03037812 */ /* 0x000fe200078ec0ff */
[----:B--2---:R-:W-:Y:S01]  /*49a0*/  IMAD.MOV.U32 R9, RZ, RZ, 0x1 ;  /* 0x00000001ff097424 */ /* 0x004fe200078e00ff */
[----:B------:R-:W-:Y:S01]  /*49b0*/  LOP3.LUT R2, R2, 0xffff, RZ, 0xc0, !PT ;  /* 0x0000ffff02027812 */ /* 0x000fe200078ec0ff */
[----:B------:R-:W-:Y:S01]  /*49c0*/  IMAD.MOV.U32 R8, RZ, RZ, RZ ;  /* 0x000000ffff087224 */ /* 0x000fe200078e00ff */
[----:B------:R-:W-:Y:S01]  /*49d0*/  R2UR UR16, R3 ;  /* 0x00000000031072ca */ /* 0x000fe200000e0000 */
[----:B------:R-:W-:Y:S01]  /*49e0*/  UMOV UR20, URZ ;  /* 0x000000ff00147c82 */ /* 0x000fe20008000000 */
[----:B------:R-:W-:-:S02]  /*49f0*/  R2UR UR24, R2 ;  /* 0x00000000021872ca */ /* 0x000fc400000e0000 */
[----:B------:R-:W-:Y:S01]  /*4a00*/  CS2R R2, SRZ ;  /* 0x0000000000027805 */ /* 0x000fe2000001ff00 */
[----:B------:R-:W-:Y:S01]  /*4a10*/  UMOV UR10, URZ ;  /* 0x000000ff000a7c82 */ /* 0x000fe20008000000 */
[----:B----4-:R-:W-:Y:S02]  /*4a20*/  ULEA UR13, UR4, UR13, 0x18 ;  /* 0x0000000d040d7291 */ /* 0x010fe4000f8ec0ff */
[----:B------:R-:W-:Y:S02]  /*4a30*/  UISETP.NE.AND UP3, UPT, UR27, URZ, UPT ;  /* 0x000000ff1b00728c */ /* 0x000fe4000bf65270 */
[----:B------:R-:W-:Y:S02]  /*4a40*/  UIADD3 UR5, UPT, UPT, UR13, 0x8600, URZ ;  /* 0x000086000d057890 */ /* 0x000fe4000fffe0ff */
[----:B------:R-:W-:Y:S02]  /*4a50*/  UIADD3 UR4, UPT, UPT, UR13, 0x28600, URZ ;  /* 0x000286000d047890 */ /* 0x000fe4000fffe0ff */
[----:B-1----:R-:W-:Y:S01]  /*4a60*/  UIADD3 UR6, UPT, UPT, UR6, 0x1f, URZ ;  /* 0x0000001f06067890 */ /* 0x002fe2000fffe0ff */
[----:B---3--:R-:W1:Y:S01]  /*4a70*/  LDS R0, [UR13+0x2e0] ;  /* 0x0002e00dff007984 */ /* 0x008e620008000800 */
[----:B------:R-:W-:-:S02]  /*4a80*/  USHF.R.U32.HI UR5, URZ, 0x4, UR5 ;  /* 0x00000004ff057899 */ /* 0x000fc40008011605 */
[----:B------:R-:W-:Y:S02]  /*4a90*/  USHF.R.S32.HI UR21, URZ, 0x1f, UR6 ;  /* 0x0000001fff157899 */ /* 0x000fe40008011406 */
[----:B------:R-:W-:Y:S02]  /*4aa0*/  USHF.R.U32.HI UR4, URZ, 0x4, UR4 ;  /* 0x00000004ff047899 */ /* 0x000fe40008011604 */
[----:B------:R-:W-:Y:S02]  /*4ab0*/  ULEA.HI UR21, UR21, UR6, URZ, 0x5 ;  /* 0x0000000615157291 */ /* 0x000fe4000f8f28ff */
[----:B------:R-:W-:Y:S02]  /*4ac0*/  ULOP3.LUT UR5, UR5, 0x3fff, URZ, 0xc0, !UPT ;  /* 0x00003fff05057892 */ /* 0x000fe4000f8ec0ff */
[----:B------:R-:W-:Y:S02]  /*4ad0*/  USHF.R.S32.HI UR21, URZ, 0x5, UR21 ;  /* 0x00000005ff157899 */ /* 0x000fe40008011415 */
[----:B------:R-:W-:-:S02]  /*4ae0*/  ULOP3.LUT UR18, UR4, 0x3fff, URZ, 0xc0, !UPT ;  /* 0x00003fff04127892 */ /* 0x000fc4000f8ec0ff */
[----:B------:R-:W-:Y:S02]  /*4af0*/  UISETP.LT.AND UP0, UPT, UR21, 0x1, UPT ;  /* 0x000000011500788c */ /* 0x000fe4000bf01270 */
[----:B------:R-:W-:Y:S02]  /*4b00*/  ULOP3.LUT UR17, UR5, 0x10000, URZ, 0xfc, !UPT ;  /* 0x0001000005117892 */ /* 0x000fe4000f8efcff */
[----:B------:R-:W-:Y:S02]  /*4b10*/  ULOP3.LUT UR18, UR18, 0x10000, URZ, 0xfc, !UPT ;  /* 0x0001000012127892 */ /* 0x000fe4000f8efcff */
[----:B------:R-:W-:Y:S01]  /*4b20*/  USEL UR25, UR21, 0x1, !UP0 ;  /* 0x0000000115197887 */ /* 0x000fe2000c000000 */
[----:B------:R-:W-:Y:S01]  /*4b30*/  UMOV UR11, URZ ;  /* 0x000000ff000b7c82 */ /* 0x000fe20008000000 */
[----:B------:R-:W-:Y:S01]  /*4b40*/  UMOV UR22, 0x0 ;  /* 0x0000000000167882 */ /* 0x000fe20000000000 */
[----:B------:R-:W-:Y:S01]  /*4b50*/  UMOV UR23, 0x102004a0 ;  /* 0x102004a000177882 */ /* 0x000fe20000000000 */
[----:B-1----:R-:W-:-:S15]  /*4b60*/  R2UR UR26, R0 ;  /* 0x00000000001a72ca */ /* 0x002fde00000e0000 */
.L_x_103:
[C---:B------:R-:W-:Y:S02]  /*4b70*/  LEA R0, R8.reuse, UR13, 0x3 ;  /* 0x0000000d08007c11 */ /* 0x040fe4000f8e18ff */
[----:B------:R-:W-:Y:S02]  /*4b80*/  SHF.L.U32 R5, R3, 0x1f, RZ ;  /* 0x0000001f03057819 */ /* 0x000fe400000006ff */
[----:B------:R-:W-:Y:S02]  /*4b90*/  LEA R4, R8, UR13, 0x4 ;  /* 0x0000000d08047c11 */ /* 0x000fe4000f8e20ff */
[----:B------:R-:W1:Y:S02]  /*4ba0*/  SYNCS.PHASECHK.TRANS64.TRYWAIT P0, [R0+URZ+0x230], R5 ;  /* 0x00023005000075a7 */ /* 0x000e6400080011ff */
[----:B-1-3--:R-:W-:Y:S05]  /*4bb0*/  @!P0 BRA `(.L_x_96) ;  /* 0x0000006400c08947 */ /* 0x00afea0003800000 */
.L_x_226:
[----:B-1----:R-:W1:Y:S01]  /*4bc0*/  LDS.128 R4, [R4+0x2c0] ;  /* 0x0002c00004047984 */ /* 0x002e620000000c00 */
[----:B------:R-:W-:Y:S02]  /*4bd0*/  VIADD R0, R0, 0x240 ;  /* 0x0000024000007836 */ /* 0x000fe40000000000 */
[----:B------:R-:W-:Y:S01]  /*4be0*/  VIADD R8, R8, 0x1 ;  /* 0x0000000108087836 */ /* 0x000fe20000000000 */
[----:B------:R-:W-:Y:S01]  /*4bf0*/  @!PT LDS RZ, [RZ] ;  /* 0x00000000fffff984 */ /* 0x000fe20000000800 */
[----:B------:R-:W-:Y:S01]  /*4c00*/  @!PT LDS RZ, [RZ] ;  /* 0x00000000fffff984 */ /* 0x000fe20000000800 */
[----:B------:R-:W-:Y:S01]  /*4c10*/  @!PT LDS RZ, [RZ] ;  /* 0x00000000fffff984 */ /* 0x000fe20000000800 */
[----:B------:R-:W-:Y:S01]  /*4c20*/  @!PT LDS RZ, [RZ] ;  /* 0x00000000fffff984 */ /* 0x000fe20000000800 */
[----:B------:R2:W-:Y:S06]  /*4c30*/  MEMBAR.ALL.CTA ;  /* 0x0000000000007992 */ /* 0x0005ec0000008000 */
[----:B--2---:R-:W2:Y:S01]  /*4c40*/  FENCE.VIEW.ASYNC.S ;  /* 0x00000000000073c6 */ /* 0x004ea20000000000 */
[----:B------:R-:W-:-:S04]  /*4c50*/  PRMT R0, RZ, 0x654, R0 ;  /* 0x00000654ff007816 */ /* 0x000fc80000000000 */
[----:B--2---:R2:W-:Y:S01]  /*4c60*/  SYNCS.ARRIVE.TRANS64.RED.A1T0 RZ, [R0+URZ], RZ ;  /* 0x000000ff00ff79a7 */ /* 0x0045e200081004ff */
[----:B-1----:R-:W-:Y:S01]  /*4c70*/  LOP3.LUT P1, RZ, R6, 0x1, RZ, 0xc0, !PT ;  /* 0x0000000106ff7812 */ /* 0x002fe2000782c0ff */
[----:B--2---:R-:W-:-:S12]  /*4c80*/  BRA.U UP3, `(.L_x_97) ;  /* 0x0000000103cc7547 */ /* 0x004fd8000b800000 */
[----:B------:R-:W1:Y:S01]  /*4c90*/  LDCU UR4, c[0x0][0x38c] ;  /* 0x00007180ff0477ac */ /* 0x000e620008000800 */
[----:B------:R-:W-:Y:S02]  /*4ca0*/  PLOP3.LUT P2, PT, PT, PT, PT, 0x80, 0x8 ;  /* 0x000000000008781c */ /* 0x000fe40003f4f070 */
[----:B------:R-:W-:Y:S01]  /*4cb0*/  SHF.L.U32 R5, R9, 0x1f, RZ ;  /* 0x0000001f09057819 */ /* 0x000fe200000006ff */
[----:B------:R-:W-:Y:S02]  /*4cc0*/  ULEA UR19, UR20, UR13, 0x3 ;  /* 0x0000000d14137291 */ /* 0x000fe4000f8e18ff */
[----:B-1----:R-:W-:-:S06]  /*4cd0*/  UISETP.GE.AND UP0, UPT, UR4, 0x1, UPT ;  /* 0x000000010400788c */ /* 0x002fcc000bf06270 */
[----:B------:R-:W-:-:S05]  /*4ce0*/  PLOP3.LUT P0, PT, PT, PT, UP0, 0x80, 0x8 ;  /* 0x000000000008781c */ /* 0x000fca0003f0f008 */
[----:B------:R-:W-:-:S08]  /*4cf0*/  @UP0 ULEA UR4, UR10, UR13, 0x3 ;  /* 0x0000000d0a040291 */ /* 0x000fd0000f8e18ff */
[----:B------:R-:W-:-:S04]  /*4d00*/  @P0 SHF.L.U32 R0, R2, 0x1f, RZ ;  /* 0x0000001f02000819 */ /* 0x000fc800000006ff */
[----:B------:R1:W2:Y:S01]  /*4d10*/  @P0 SYNCS.PHASECHK.TRANS64.TRYWAIT P2, [UR4], R0 ;  /* 0x00000000ff0005a7 */ /* 0x0002a20008041104 */
[----:B------:R-:W3:Y:S02]  /*4d20*/  SYNCS.PHASECHK.TRANS64.TRYWAIT P0, [UR19+0x270], R5 ;  /* 0x00027005ff0075a7 */ /* 0x000ee40008001113 */
[----:B-123--:R-:W-:Y:S05]  /*4d30*/  @!P0 BRA `(.L_x_98) ;  /* 0x0000006400748947 */ /* 0x00efea0003800000 */
.L_x_228:
[----:B------:R-:W-:Y:S01]  /*4d40*/  UMOV UR14, UR11 ;  /* 0x0000000b000e7c82 */ /* 0x000fe20008000000 */
[----:B------:R-:W-:Y:S05]  /*4d50*/  BRA.U !UP0, `(.L_x_99) ;  /* 0x0000000108887547 */ /* 0x000fea000b800000 */
[----:B------:R-:W-:Y:S02]  /*4d60*/  UIADD3 UR14, UPT, UPT, UR25, UR11, URZ ;  /* 0x0000000b190e7290 */ /* 0x000fe4000fffe0ff */
[----:B------:R-:W-:Y:S02]  /*4d70*/  ULEA UR15, UR20, UR26, 0x7 ;  /* 0x0000001a140f7291 */ /* 0x000fe4000f8e38ff */
[----:B------:R-:W-:Y:S01]  /*4d80*/  UPLOP3.LUT UP2, UPT, UPT, UPT, UPT, 0x40, 0x4 ;  /* 0x000000000004789c */ /* 0x000fe20003f4e870 */
[----:B------:R-:W-:Y:S01]  /*4d90*/  UMOV UR12, UR21 ;  /* 0x00000015000c7c82 */ /* 0x000fe20008000000 */
[----:B------:R-:W-:-:S09]  /*4da0*/  UMOV UR5, UR10 ;  /* 0x0000000a00057c82 */ /* 0x000fd20008000000 */
.L_x_102:
[----:B--2---:R-:W-:Y:S01]  /*4db0*/  ULEA UR6, UR5, UR13, 0x3 ;  /* 0x0000000d05067291 */ /* 0x004fe2000f8e18ff */
[----:B---3--:R-:W-:Y:S11]  /*4dc0*/  @P2 BRA `(.L_x_100) ;  /* 0x00000000000c2947 */ /* 0x008ff60003800000 */
[----:B-1----:R-:W-:Y:S04]  /*4dd0*/  SHF.L.U32 R5, R2, 0x1f, RZ ;  /* 0x0000001f02057819 */ /* 0x002fe800000006ff */
[----:B------:R-:W1:Y:S02]  /*4de0*/  SYNCS.PHASECHK.TRANS64.TRYWAIT P0, [UR6], R5 ;  /* 0x00000005ff0075a7 */ /* 0x000e640008001106 */
[----:B-1----:R-:W-:Y:S05]  /*4df0*/  @!P0 BRA `(.L_x_101) ;  /* 0x00000064005c8947 */ /* 0x002fea0003800000 */
.L_x_100:
[----:B------:R-:W-:Y:S01]  /*4e00*/  UISETP.NE.AND UP0, UPT, UR12, 0x1, UPT ;  /* 0x000000010c00788c */ /* 0x000fe2000bf05270 */
[----:B------:R-:W-:Y:S01]  /*4e10*/  PLOP3.LUT P2, PT, PT, PT, PT, 0x80, 0x8 ;  /* 0x000000000008781c */ /* 0x000fe20003f4f070 */
[----:B------:R-:W-:Y:S02]  /*4e20*/  UIADD3 UR4, UPT, UPT, UR5, 0x1, URZ ;  /* 0x0000000105047890 */ /* 0x000fe4000fffe0ff */
[----:B------:R-:W-:Y:S02]  /*4e30*/  ULEA UR8, UR5, UR18, 0x7 ;  /* 0x0000001205087291 */ /* 0x000fe4000f8e38ff */
[----:B------:R-:W-:Y:S01]  /*4e40*/  UISETP.NE.AND UP1, UPT, UR4, 0x20, UPT ;  /* 0x000000200400788c */ /* 0x000fe2000bf25270 */
[----:B------:R-:W-:Y:S01]  /*4e50*/  PLOP3.LUT P0, PT, PT, PT, UP0, 0x80, 0x8 ;  /* 0x000000000008781c */ /* 0x000fe20003f0f008 */
[----:B------:R-:W-:Y:S02]  /*4e60*/  UIADD3 UR11, UPT, UPT, UR11, 0x1, URZ ;  /* 0x000000010b0b7890 */ /* 0x000fe4000fffe0ff */
[----:B------:R-:W-:Y:S02]  /*4e70*/  USEL UR7, URZ, 0x1, UP1 ;  /* 0x00000001ff077887 */ /* 0x000fe40008800000 */
[----:B------:R-:W-:Y:S01]  /*4e80*/  USEL UR10, UR4, URZ, UP1 ;  /* 0x000000ff040a7287 */ /* 0x000fe20008800000 */
[----:B------:R-:W-:Y:S01]  /*4e90*/  UMOV UR9, 0xc0004010 ;  /* 0xc000401000097882 */ /* 0x000fe20000000000 */
[----:B------:R-:W-:Y:S02]  /*4ea0*/  UIADD3 UR12, UPT, UPT, UR12, -0x1, URZ ;  /* 0xffffffff0c0c7890 */ /* 0x000fe4000fffe0ff */
[----:B------:R-:W-:Y:S01]  /*4eb0*/  LOP3.LUT R2, R2, UR7, RZ, 0x3c, !PT ;  /* 0x0000000702027c12 */ /* 0x000fe2000f8e3cff */
[----:B------:R-:W-:Y:S01]  /*4ec0*/  @UP0 ULEA UR4, UR10, UR13, 0x3 ;  /* 0x0000000d0a040291 */ /* 0x000fe2000f8e18ff */
[----:B------:R-:W-:Y:S02]  /*4ed0*/  UMOV UR7, 0xc0004010 ;  /* 0xc000401000077882 */ /* 0x000fe40000000000 */
[----:B-1----:R-:W-:Y:S01]  /*4ee0*/  @P0 SHF.L.U32 R0, R2, 0x1f, RZ ;  /* 0x0000001f02000819 */ /* 0x002fe200000006ff */
[----:B------:R-:W-:Y:S05]  /*4ef0*/  UISETP.NE.AND UP0, UPT, UR11, UR14, UPT ;  /* 0x0000000e0b00728c */ /* 0x000fea000bf05270 */
[----:B------:R2:W3:Y:S01]  /*4f00*/  @P0 SYNCS.PHASECHK.TRANS64.TRYWAIT P2, [UR4], R0 ;  /* 0x00000000ff0005a7 */ /* 0x0004e20008041104 */
[----:B------:R-:W-:Y:S02]  /*4f10*/  UIADD3 UR4, UPT, UPT, UR6, 0x100, URZ ;  /* 0x0000010006047890 */ /* 0x000fe4000fffe0ff */
[----:B------:R-:W-:Y:S03]  /*4f20*/  ULEA UR6, UR5, UR17, 0x8 ;  /* 0x0000001105067291 */ /* 0x000fe6000f8e40ff */
[----:B------:R-:W-:Y:S06]  /*4f30*/  UMOV UR5, UR10 ;  /* 0x0000000a00057c82 */ /* 0x000fec0008000000 */
[----:B------:R2:W-:Y:S01]  /*4f40*/  UTCIMMA.2CTA gdesc[UR6], gdesc[UR8], tmem[UR15], tmem[UR22], idesc[UR23], UP2 ;  /* 0x00ff1608060075ea */ /* 0x0005e2000920010f */
[----:B------:R-:W-:Y:S01]  /*4f50*/  UPLOP3.LUT UP2, UPT, UPT, UPT, UPT, 0x80, 0x8 ;  /* 0x000000000008789c */ /* 0x000fe20003f4f070 */
[----:B------:R2:W-:Y:S01]  /*4f60*/  UTCBAR.2CTA.MULTICAST [UR4], URZ, UR16 ;  /* 0x000000ff040073e9 */ /* 0x0005e20008200810 */
[----:B------:R-:W-:Y:S09]  /*4f70*/  BRA.U UP0, `(.L_x_102) ;  /* 0xfffffffd008c7547 */ /* 0x000ff2000b83ffff */
.L_x_99:
[----:B--2---:R-:W-:Y:S01]  /*4f80*/  UIADD3 UR4, UPT, UPT, UR19, 0x250, URZ ;  /* 0x0000025013047890 */ /* 0x004fe2000fffe0ff */
[----:B------:R-:W-:-:S08]  /*4f90*/  UMOV UR11, UR14 ;  /* 0x0000000e000b7c82 */ /* 0x000fd00008000000 */
[----:B------:R2:W-:Y:S01]  /*4fa0*/  UTCBAR.2CTA.MULTICAST [UR4], URZ, UR24 ;  /* 0x000000ff040073e9 */ /* 0x0005e20008200818 */
[----:B------:R-:W-:Y:S02]  /*4fb0*/  NOP ;  /* 0x0000000000007918 */ /* 0x000fe40000000000 */
.L_x_97:
[----:B--2---:R-:W-:Y:S01]  /*4fc0*/  UIADD3 UR4, UPT, UPT, UR20, 0x1, URZ ;  /* 0x0000000114047890 */ /* 0x004fe2000fffe0ff */
[----:B------:R-:W-:-:S03]  /*4fd0*/  ISETP.NE.AND P0, PT, R8, 0x2, PT ;  /* 0x000000020800780c */ /* 0x000fc60003f05270 */
[----:B------:R-:W-:Y:S01]  /*4fe0*/  UISETP.NE.AND UP0, UPT, UR4, 0x4, UPT ;  /* 0x000000040400788c */ /* 0x000fe2000bf05270 */
[----:B-1----:R-:W-:Y:S02]  /*4ff0*/  SEL R0, RZ, 0x1, P0 ;  /* 0x00000001ff007807 */ /* 0x002fe40000000000 */
[----:B------:R-:W-:Y:S01]  /*5000*/  SEL R8, R8, RZ, P0 ;  /* 0x000000ff08087207 */ /* 0x000fe20000000000 */
[----:B------:R-:W-:Y:S01]  /*5010*/  USEL UR5, URZ, 0x1, UP0 ;  /* 0x00000001ff057887 */ /* 0x000fe20008000000 */
[----:B------:R-:W-:Y:S01]  /*5020*/  LOP3.LUT R3, R3, R0, RZ, 0x3c, !PT ;  /* 0x0000000003037212 */ /* 0x000fe200078e3cff */
[----:B------:R-:W-:-:S04]  /*5030*/  USEL UR20, UR4, URZ, UP0 ;  /* 0x000000ff04147287 */ /* 0x000fc80008000000 */
[----:B------:R-:W-:Y:S01]  /*5040*/  LOP3.LUT R9, R9, UR5, RZ, 0x3c, !PT ;  /* 0x0000000509097c12 */ /* 0x000fe2000f8e3cff */
[----:B------:R-:W-:Y:S07]  /*5050*/  @P1 BRA `(.L_x_103) ;  /* 0xfffffff800c41947 */ /* 0x000fee000383ffff */
[----:B------:R-:W1:Y:S01]  /*5060*/  S2UR UR8, SR_CgaCtaId ;  /* 0x00000000000879c3 */ /* 0x000e620000008800 */
[----:B------:R-:W-:Y:S01]  /*5070*/  ELECT P0, URZ, PT ;  /* 0x0000000000ff782f */ /* 0x000fe20003800000 */
[----:B------:R-:W-:Y:S01]  /*5080*/  HFMA2 R0, -RZ, RZ, 0, 5.9604644775390625e-08 ;  /* 0x00000001ff007431 */ /* 0x000fe200000001ff */
[----:B------:R-:W-:-:S05]  /*5090*/  UMOV UR4, 0x40 ;  /* 0x0000004000047882 */ /* 0x000fca0000000000 */
[----:B------:R-:W-:Y:S01]  /*50a0*/  UVIRTCOUNT.DEALLOC.SMPOOL 0x80 ;  /* 0x000000800000784c */ /* 0x000fe20000000000 */
[----:B------:R-:W-:Y:S02]  /*50b0*/  UISETP.NE.AND UP1, UPT, UR27, URZ, UPT ;  /* 0x000000ff1b00728c */ /* 0x000fe4000bf25270 */
[----:B-1----:R-:W-:-:S09]  /*50c0*/  ULEA UR8, UR8, UR4, 0x18 ;  /* 0x0000000408087291 */ /* 0x002fd2000f8ec0ff */
[----:B------:R1:W-:Y:S01]  /*50d0*/  @P0 STS.U8 [UR8+0x1c], R0 ;  /* 0x00001c00ff000988 */ /* 0x0003e20008000008 */
[----:B------:R-:W-:Y:S05]  /*50e0*/  BRA.U UP1, `(.L_x_104) ;  /* 0x0000000101a07547 */ /* 0x000fea000b800000 */
[----:B------:R-:W-:Y:S01]  /*50f0*/  UIADD3 UR7, UPT, UPT, UR13, 0x270, URZ ;  /* 0x000002700d077890 */ /* 0x000fe2000fffe0ff */
[----:B------:R-:W-:-:S03]  /*5100*/  SHF.L.U32 R3, R9, 0x1f, RZ ;  /* 0x0000001f09037819 */ /* 0x000fc600000006ff */
[----:B------:R-:W-:-:S09]  /*5110*/  ULEA UR4, UR20, UR7, 0x3 ;  /* 0x0000000714047291 */ /* 0x000fd2000f8e18ff */
[----:B------:R-:W2:Y:S02]  /*5120*/  SYNCS.PHASECHK.TRANS64.TRYWAIT P0, [UR4], R3 ;  /* 0x00000003ff0075a7 */ /* 0x000ea40008001104 */
[----:B--2---:R-:W-:Y:S05]  /*5130*/  @!P0 BRA `(.L_x_105) ;  /* 0x0000006000a48947 */ /* 0x004fea0003800000 */
.L_x_231:
        /* <DEDUP_REMOVED lines=9> */
.L_x_233:
        /* <DEDUP_REMOVED lines=9> */
.L_x_235:
[----:B------:R-:W-:-:S04]  /*5260*/  UIADD3 UR4, UPT, UPT, UR4, 0x1, URZ ;  /* 0x0000000104047890 */ /* 0x000fc8000fffe0ff */
[----:B------:R-:W-:-:S04]  /*5270*/  UISETP.NE.AND UP0, UPT, UR4, 0x4, UPT ;  /* 0x000000040400788c */ /* 0x000fc8000bf05270 */
[----:B------:R-:W-:Y:S02]  /*5280*/  USEL UR5, URZ, 0x1, UP0 ;  /* 0x00000001ff057887 */ /* 0x000fe40008000000 */
[----:B------:R-:W-:-:S04]  /*5290*/  USEL UR4, UR4, URZ, UP0 ;  /* 0x000000ff04047287 */ /* 0x000fc80008000000 */
[----:B------:R-:W-:Y:S01]  /*52a0*/  ULEA UR4, UR4, UR7, 0x3 ;  /* 0x0000000704047291 */ /* 0x000fe2000f8e18ff */
[----:B-1----:R-:W-:-:S04]  /*52b0*/  LOP3.LUT R3, R2, UR5, RZ, 0x3c, !PT ;  /* 0x0000000502037c12 */ /* 0x002fc8000f8e3cff */
[----:B------:R-:W-:Y:S01]  /*52c0*/  SHF.L.U32 R3, R3, 0x1f, RZ ;  /* 0x0000001f03037819 */ /* 0x000fe200000006ff */
[----:B------:R-:W-:-:S04]  /*52d0*/  IMAD.U32 R0, RZ, RZ, UR4 ;  /* 0x00000004ff007e24 */ /* 0x000fc8000f8e00ff */
[----:B------:R1:W2:Y:S03]  /*52e0*/  SYNCS.PHASECHK.TRANS64.TRYWAIT P0, [R0+URZ], R3 ;  /* 0x00000003000075a7 */ /* 0x0002a600080011ff */
[----:B--2---:R-:W-:Y:S05]  /*52f0*/  @!P0 NANOSLEEP.SYNCS 0x989680 ;  /* 0x009896800000895d */ /* 0x004fea0003900000 */
[----:B------:R-:W2:Y:S02]  /*5300*/  @!P0 SYNCS.PHASECHK.TRANS64 P0, [R0+URZ], R3 ;  /* 0x00000003000085a7 */ /* 0x000ea400080010ff */
[----:B--2---:R-:W-:Y:S05]  /*5310*/  @P0 BRA `(.L_x_108) ;  /* 0x0000000000200947 */ /* 0x004fea0003800000 */
.L_x_109:
[----:B--2---:R2:W4:Y:S02]  /*5320*/  SYNCS.PHASECHK.TRANS64.TRYWAIT P0, [R0+URZ], R3 ;  /* 0x00000003000075a7 */ /* 0x00452400080011ff */
[----:B----4-:R-:W-:Y:S05]  /*5330*/  @!P0 NANOSLEEP.SYNCS 0x989680 ;  /* 0x009896800000895d */ /* 0x010fea0003900000 */
[----:B------:R-:W4:Y:S02]  /*5340*/  @!P0 SYNCS.PHASECHK.TRANS64 P0, [R0+URZ], R3 ;  /* 0x00000003000085a7 */ /* 0x000f2400080010ff */
[----:B----4-:R-:W-:Y:S05]  /*5350*/  @!P0 BRA `(.L_x_109) ;  /* 0xfffffffc00f08947 */ /* 0x010fea000383ffff */
[----:B------:R-:W-:Y:S05]  /*5360*/  BRA `(.L_x_108) ;  /* 0x00000000000c7947 */ /* 0x000fea0003800000 */
.L_x_104:
[----:B------:R-:W-:-:S04]  /*5370*/  UIADD3 UR4, UPT, UPT, UR13, 0x2b0, URZ ;  /* 0x000002b00d047890 */ /* 0x000fc8000fffe0ff */
[----:B------:R-:W-:-:S09]  /*5380*/  UPRMT UR4, UR28, 0x654, UR4 ;  /* 0x000006541c047896 */ /* 0x000fd20008000004 */
[----:B------:R-:W-:Y:S03]  /*5390*/  SYNCS.ARRIVE.TRANS64.RED.A1T0 RZ, [UR4], RZ ;  /* 0x000000ffffff79a7 */ /* 0x000fe60008100404 */
.L_x_108:
[----:B-12---:R-:W-:Y:S01]  /*53a0*/  SHF.L.U32 R3, RZ, 0x1f, RZ ;  /* 0x0000001fff037819 */ /* 0x006fe200000006ff */
[----:B------:R-:W-:Y:S01]  /*53b0*/  UIADD3 UR4, UPT, UPT, UR13, 0x2b0, URZ ;  /* 0x000002b00d047890 */ /* 0x000fe2000fffe0ff */
[----:B------:R-:W-:Y:S02]  /*53c0*/  PLOP3.LUT P0, PT, PT, PT, UP1, 0x80, 0x8 ;  /* 0x000000000008781c */ /* 0x000fe40003f0f018 */
[----:B------:R-:W1:Y:S02]  /*53d0*/  SYNCS.PHASECHK.TRANS64.TRYWAIT P1, [UR13+0x2b0], R3 ;  /* 0x0002b003ff0075a7 */ /* 0x000e64000802110d */
[----:B-1----:R-:W-:Y:S09]  /*53e0*/  @!P1 BRA `(.L_x_110) ;  /* 0x0000006000409947 */ /* 0x002ff20003800000 */
.L_x_237:
[----:B------:R-:W-:Y:S01]  /*53f0*/  @!UP1 UPRMT UR4, UR28, 0x654, UR4 ;  /* 0x000006541c049896 */ /* 0x000fe20008000004 */
[----:B------:R-:W-:Y:S01]  /*5400*/  UMOV UR5, 0xffff ;  /* 0x0000ffff00057882 */ /* 0x000fe20000000000 */
[----:B------:R-:W-:-:S07]  /*5410*/  UMOV UR6, 0x1 ;  /* 0x0000000100067882 */ /* 0x000fce0000000000 */
[----:B------:R-:W-:Y:S01]  /*5420*/  @!P0 SYNCS.ARRIVE.TRANS64.RED.A1T0 RZ, [UR4], RZ ;  /* 0x000000ffffff89a7 */ /* 0x000fe20008100404 */
[----:B------:R-:W-:Y:S01]  /*5430*/  NOP ;  /* 0x0000000000007918 */ /* 0x000fe20000000000 */
[----:B-1----:R-:W1:Y:S01]  /*5440*/  LDS R0, [UR8+0x14] ;  /* 0x00001408ff007984 */ /* 0x002e620008000800 */
[----:B------:R-:W-:-:S04]  /*5450*/  ULOP3.LUT UR4, UR26, 0xffff, URZ, 0xc0, !UPT ;  /* 0x0000ffff1a047892 */ /* 0x000fc8000f8ec0ff */
[----:B------:R-:W-:-:S04]  /*5460*/  USHF.R.U32.HI UR4, URZ, 0x5, UR4 ;  /* 0x00000005ff047899 */ /* 0x000fc80008011604 */
[----:B------:R-:W-:Y:S02]  /*5470*/  USHF.L.U32 UR5, UR5, UR4, URZ ;  /* 0x0000000405057299 */ /* 0x000fe400080006ff */
[----:B------:R-:W-:-:S04]  /*5480*/  USHF.L.U32 UR4, UR6, UR4, URZ ;  /* 0x0000000406047299 */ /* 0x000fc800080006ff */
[----:B-1----:R-:W-:-:S04]  /*5490*/  LOP3.LUT R0, R0, UR5, RZ, 0xc0, !PT ;  /* 0x0000000500007c12 */ /* 0x002fc8000f8ec0ff */
[----:B------:R-:W-:-:S13]  /*54a0*/  ISETP.NE.AND P0, PT, R0, UR5, PT ;  /* 0x0000000500007c0c */ /* 0x000fda000bf05270 */
[----:B------:R-:W-:Y:S05]  /*54b0*/  @P0 BRA `(.L_x_111) ;  /* 0x0000000000580947 */ /* 0x000fea0003800000 */
[----:B------:R-:W1:Y:S02]  /*54c0*/  LDS R0, [UR8+0x18] ;  /* 0x00001808ff007984 */ /* 0x000e640008000800 */
[----:B-1----:R-:W-:-:S04]  /*54d0*/  LOP3.LUT R0, R0, UR4, RZ, 0xc0, !PT ;  /* 0x0000000400007c12 */ /* 0x002fc8000f8ec0ff */
[----:B------:R-:W-:-:S13]  /*54e0*/  ISETP.NE.AND P0, PT, R0, UR4, PT ;  /* 0x0000000400007c0c */ /* 0x000fda000bf05270 */
[----:B------:R-:W-:Y:S05]  /*54f0*/  @P0 BRA `(.L_x_112) ;  /* 0x00000000003c0947 */ /* 0x000fea0003800000 */
[----:B------:R-:W1:Y:S01]  /*5500*/  S2R R2, SR_LANEID ;  /* 0x0000000000027919 */ /* 0x000e620000000000 */
[----:B------:R-:W-:Y:S01]  /*5510*/  ULOP3.LUT UR5, URZ, UR5, URZ, 0x33, !UPT ;  /* 0x00000005ff057292 */ /* 0x000fe2000f8e33ff */
[----:B------:R-:W-:Y:S01]  /*5520*/  LOP3.LUT R4, RZ, UR4, RZ, 0x33, !PT ;  /* 0x00000004ff047c12 */ /* 0x000fe2000f8e33ff */
[----:B------:R-:W-:Y:S02]  /*5530*/  VOTEU.ANY UR4, UPT, PT ;  /* 0x0000000000047886 */ /* 0x000fe400038e0100 */
[----:B------:R-:W-:Y:S01]  /*5540*/  UFLO.U32 UR4, UR4 ;  /* 0x00000004000472bd */ /* 0x000fe200080e0000 */
[----:B------:R-:W2:Y:S01]  /*5550*/  REDUX UR6, R4 ;  /* 0x00000000040673c4 */ /* 0x000ea20000000000 */
[----:B------:R-:W-:-:S06]  /*5560*/  IMAD.U32 R0, RZ, RZ, UR5 ;  /* 0x00000005ff007e24 */ /* 0x000fcc000f8e00ff */
[----:B------:R4:W-:Y:S01]  /*5570*/  UTCATOMSWS.AND URZ, UR5 ;  /* 0x0000000500ff79e3 */ /* 0x0009e20008000000 */
[----:B------:R-:W3:Y:S01]  /*5580*/  REDUX UR7, R0 ;  /* 0x00000000000773c4 */ /* 0x000ee20000000000 */
[----:B-1----:R-:W-:Y:S01]  /*5590*/  ISETP.EQ.U32.AND P0, PT, R2, UR4, PT ;  /* 0x0000000402007c0c */ /* 0x002fe2000bf02070 */
[----:B--2---:R-:W-:Y:S01]  /*55a0*/  IMAD.U32 R2, RZ, RZ, UR6 ;  /* 0x00000006ff027e24 */ /* 0x004fe2000f8e00ff */
[----:B---3--:R-:W-:-:S11]  /*55b0*/  MOV R3, UR7 ;  /* 0x0000000700037c02 */ /* 0x008fd60008000f00 */
[----:B------:R4:W-:Y:S04]  /*55c0*/  @P0 ATOMS.AND RZ, [UR8+0x14], R3 ;  /* 0x00001403ffff098c */ /* 0x0009e8000a800008 */
[----:B------:R4:W-:Y:S01]  /*55d0*/  @P0 ATOMS.AND RZ, [UR8+0x18], R2 ;  /* 0x00001802ffff098c */ /* 0x0009e2000a800008 */
[----:B------:R-:W-:Y:S05]  /*55e0*/  BRA `(.L_x_113) ;  /* 0x0000000000147947 */ /* 0x000fea0003800000 */
.L_x_112:
[----:B------:R-:W-:Y:S02]  /*55f0*/  MOV R2, 0x5610 ;  /* 0x0000561000027802 */ /* 0x000fe40000000f00 */
[----:B---3-5:R-:W-:Y:S05]  /*5600*/  CALL.REL.NOINC `($__internal_0_$__cuda_sm10x_tcgen05_guardrail_trap_col_being_dealloced_not_returned_by_alloc) ;  /* 0x0000006000947944 */ /* 0x028fea0003c00000 */
[----:B------:R-:W-:Y:S05]  /*5610*/  BRA `(.L_x_113) ;  /* 0x0000000000087947 */ /* 0x000fea0003800000 */
.L_x_111:
[----:B------:R-:W-:Y:S02]  /*5620*/  MOV R2, 0x5640 ;  /* 0x0000564000027802 */ /* 0x000fe40000000f00 */
[----:B---3-5:R-:W-:Y:S05]  /*5630*/  CALL.REL.NOINC `($__internal_2_$__cuda_sm10x_tcgen05_guardrail_trap_unallocated_columns_being_dealloced) ;  /* 0x0000006000a07944 */ /* 0x028fea0003c00000 */
.L_x_113:
[----:B------:R-:W-:Y:S01]  /*5640*/  NOP ;  /* 0x0000000000007918 */ /* 0x000fe20000000000 */
[----:B----4-:R-:W-:Y:S05]  /*5650*/  EXIT ;  /* 0x000000000000794d */ /* 0x010fea0003800000 */
.L_x_84:
[----:B------:R-:W-:-:S09]  /*5660*/  UISETP.NE.OR UP0, UPT, UR22, 0x3, !UP4 ;  /* 0x000000031600788c */ /* 0x000fd2000e705670 */
[----:B------:R-:W-:Y:S05]  /*5670*/  BRA.U UP0, `(.L_x_114) ;  /* 0x0000000d00a87547 */ /* 0x000fea000b800000 */
[----:B------:R-:W2:Y:S01]  /*5680*/  LDCU.64 UR4, c[0x0][0x888] ;  /* 0x00011100ff0477ac */ /* 0x000ea20008000a00 */
[----:B------:R-:W3:Y:S01]  /*5690*/  LDC.64 R12, c[0x0][0x348] ;  /* 0x0000d200ff0c7b82 */ /* 0x000ee20000000a00 */
[----:B------:R-:W-:Y:S02]  /*56a0*/  HFMA2 R9, -RZ, RZ, 0, 0 ;  /* 0x00000000ff097431 */ /* 0x000fe400000001ff */
[----:B------:R-:W-:Y:S01]  /*56b0*/  IMAD.MOV.U32 R11, RZ, RZ, 0x1 ;  /* 0x00000001ff0b7424 */ /* 0x000fe200078e00ff */
[----:B------:R-:W4:Y:S01]  /*56c0*/  LDCU UR31, c[0x0][0x370] ;  /* 0x00006e00ff1f77ac */ /* 0x000f220008000800 */
[----:B------:R-:W-:Y:S01]  /*56d0*/  IMAD.MOV.U32 R10, RZ, RZ, RZ ;  /* 0x000000ffff0a7224 */ /* 0x000fe200078e00ff */
[----:B------:R-:W-:Y:S01]  /*56e0*/  MOV R3, 0x2000 ;  /* 0x0000200000037802 */ /* 0x000fe20000000f00 */
[----:B------:R-:W4:Y:S01]  /*56f0*/  LDCU.128 UR32, c[0x0][0xb10] ;  /* 0x00016200ff2077ac */ /* 0x000f220008000c00 */
[----:B------:R-:W1:Y:S01]  /*5700*/  LDCU UR27, c[0x0][0x374] ;  /* 0x00006e80ff1b77ac */ /* 0x000e620008000800 */
[----:B------:R-:W1:Y:S01]  /*5710*/  LDCU.64 UR28, c[0x0][0x890] ;  /* 0x00011200ff1c77ac */ /* 0x000e620008000a00 */
[----:B------:R-:W1:Y:S01]  /*5720*/  LDCU UR15, c[0x0][0xb0c] ;  /* 0x00016180ff0f77ac */ /* 0x000e620008000800 */
[----:B--2---:R-:W-:Y:S01]  /*5730*/  UISETP.NE.U32.AND UP0, UPT, UR4, URZ, UPT ;  /* 0x000000ff0400728c */ /* 0x004fe2000bf05070 */
[----:B------:R-:W2:Y:S01]  /*5740*/  LDCU UR40, c[0x0][0xb20] ;  /* 0x00016400ff2877ac */ /* 0x000ea20008000800 */
[----:B------:R-:W2:Y:S01]  /*5750*/  LDCU UR4, c[0x0][0xb30] ;  /* 0x00016600ff0477ac */ /* 0x000ea20008000800 */
[----:B------:R-:W-:Y:S01]  /*5760*/  UMOV UR21, 0x400 ;  /* 0x0000040000157882 */ /* 0x000fe20000000000 */
[----:B----4-:R-:W-:-:S02]  /*5770*/  UIMAD.WIDE.U32 UR6, UR31, UR32, URZ ;  /* 0x000000201f0672a5 */ /* 0x010fc4000f8e00ff */
[----:B-1----:R-:W-:Y:S02]  /*5780*/  UIMAD.WIDE.U32 UR8, UR27, UR35, URZ ;  /* 0x000000231b0872a5 */ /* 0x002fe4000f8e00ff */
[----:B------:R-:W-:Y:S02]  /*5790*/  ULEA UR21, UR46, UR21, 0x18 ;  /* 0x000000152e157291 */ /* 0x000fe4000f8ec0ff */
[----:B------:R-:W-:Y:S02]  /*57a0*/  UISETP.NE.U32.AND UP6, UPT, UR28, URZ, UPT ;  /* 0x000000ff1c00728c */ /* 0x000fe4000bfc5070 */
[----:B------:R-:W-:Y:S02]  /*57b0*/  UIADD3 UR37, UPT, UPT, UR21, 0x208, URZ ;  /* 0x0000020815257890 */ /* 0x000fe4000fffe0ff */
[----:B------:R-:W-:Y:S02]  /*57c0*/  UISETP.NE.AND.EX UP5, UPT, UR5, URZ, UPT, UP0 ;  /* 0x000000ff0500728c */ /* 0x000fe4000bfa5300 */
[----:B------:R-:W-:Y:S01]  /*57d0*/  UISETP.NE.AND UP0, UPT, UR42, 0x1, UPT ;  /* 0x000000012a00788c */ /* 0x000fe2000bf05270 */
[----:B------:R-:W-:Y:S01]  /*57e0*/  UMOV UR6, UR7 ;  /* 0x0000000700067c82 */ /* 0x000fe20008000000 */
[----:B------:R-:W-:Y:S01]  /*57f0*/  UMOV UR38, UR9 ;  /* 0x0000000900267c82 */ /* 0x000fe20008000000 */
[----:B------:R-:W-:-:S02]  /*5800*/  UISETP.NE.AND UP0, UPT, UR15, 0x1, UPT ;  /* 0x000000010f00788c */ /* 0x000fc4000bf05270 */
[----:B------:R-:W-:Y:S02]  /*5810*/  UPLOP3.LUT UP4, UPT, UPT, UPT, UPT, 0x40, 0x4 ;  /* 0x000000000004789c */ /* 0x000fe40003f8e870 */
[----:B------:R-:W-:Y:S01]  /*5820*/  UISETP.GE.AND UP2, UPT, UR42, 0x1, UPT ;  /* 0x000000012a00788c */ /* 0x000fe2000bf46270 */
[----:B------:R-:W1:Y:S01]  /*5830*/  LDCU.64 UR22, c[0x0][0xb28] ;  /* 0x00016500ff1677ac */ /* 0x000e620008000a00 */
[----:B------:R-:W-:Y:S02]  /*5840*/  UISETP.NE.AND.EX UP6, UPT, UR29, URZ, UPT, UP6 ;  /* 0x000000ff1d00728c */ /* 0x000fe4000bfc5360 */
[----:B------:R-:W-:Y:S02]  /*5850*/  UIADD3 UR17, UPT, UPT, UR21, 0x200, URZ ;  /* 0x0000020015117890 */ /* 0x000fe4000fffe0ff */
[----:B------:R-:W-:Y:S02]  /*5860*/  UPRMT UR37, UR46, 0x654, UR37 ;  /* 0x000006542e257896 */ /* 0x000fe40008000025 */
[----:B------:R-:W-:-:S02]  /*5870*/  USHF.R.U32.HI UR39, URZ, UR33, UR6 ;  /* 0x00000021ff277299 */ /* 0x000fc40008011606 */
[----:B--2---:R-:W-:Y:S02]  /*5880*/  USHF.R.U32.HI UR38, URZ, UR40, UR38 ;  /* 0x00000028ff267299 */ /* 0x004fe40008011626 */
[----:B------:R-:W-:Y:S02]  /*5890*/  UISETP.NE.AND UP0, UPT, UR34, 0x1, UPT ;  /* 0x000000012200788c */ /* 0x000fe4000bf05270 */
[----:B---3--:R-:W-:-:S11]  /*58a0*/  UISETP.NE.AND UP3, UPT, UR4, 0x1, UPT ;  /* 0x000000010400788c */ /* 0x008fd6000bf65270 */
.L_x_123:
[C---:B------:R-:W-:Y:S02]  /*58b0*/  LEA R8, R10.reuse, UR21, 0x3 ;  /* 0x000000150a087c11 */ /* 0x040fe4000f8e18ff */
[----:B------:R-:W-:Y:S02]  /*58c0*/  SHF.L.U32 R5, R9, 0x1f, RZ ;  /* 0x0000001f09057819 */ /* 0x000fe400000006ff */
[----:B------:R-:W-:Y:S02]  /*58d0*/  LEA R6, R10, UR21, 0x4 ;  /* 0x000000150a067c11 */ /* 0x000fe4000f8e20ff */
[----:B--2---:R-:W2:Y:S02]  /*58e0*/  SYNCS.PHASECHK.TRANS64.TRYWAIT P0, [R8+URZ+0x230], R5 ;  /* 0x00023005080075a7 */ /* 0x004ea400080011ff */
[----:B--2---:R-:W-:Y:S05]  /*58f0*/  @!P0 BRA `(.L_x_115) ;  /* 0x0000005c00148947 */ /* 0x004fea0003800000 */
.L_x_238:
[----:B--2---:R-:W2:Y:S01]  /*5900*/  LDS.128 R4, [R6+0x2c0] ;  /* 0x0002c00006047984 */ /* 0x004ea20000000c00 */
[----:B------:R-:W-:Y:S01]  /*5910*/  UISETP.GE.AND UP0, UPT, UR42, 0x1, UPT ;  /* 0x000000012a00788c */ /* 0x000fe2000bf06270 */
[----:B------:R-:W-:Y:S01]  /*5920*/  @!PT LDS RZ, [RZ] ;  /* 0x00000000fffff984 */ /* 0x000fe20000000800 */
[----:B------:R-:W-:Y:S01]  /*5930*/  @!PT LDS RZ, [RZ] ;  /* 0x00000000fffff984 */ /* 0x000fe20000000800 */
[----:B------:R-:W-:Y:S01]  /*5940*/  @!PT LDS RZ, [RZ] ;  /* 0x00000000fffff984 */ /* 0x000fe20000000800 */
[----:B------:R-:W-:Y:S01]  /*5950*/  @!PT LDS RZ, [RZ] ;  /* 0x00000000fffff984 */ /* 0x000fe20000000800 */
[----:B------:R3:W-:Y:S06]  /*5960*/  MEMBAR.ALL.CTA ;  /* 0x0000000000007992 */ /* 0x0007ec0000008000 */
[----:B---3--:R-:W3:Y:S01]  /*5970*/  FENCE.VIEW.ASYNC.S ;  /* 0x00000000000073c6 */ /* 0x008ee20000000000 */
[----:B--2---:R-:W-:Y:S11]  /*5980*/  LOP3.LUT P0, RZ, R6, 0x1, RZ, 0xc0, !PT ;  /* 0x0000000106ff7812 */ /* 0x004ff6000780c0ff */
[----:B------:R-:W-:Y:S02]  /*5990*/  @!UPT UIADD3 URZ, UPT, UPT, URZ, URZ, URZ ;  /* 0x000000fffffff290 */ /* 0x000fe4000fffe0ff */
[----:B---3--:R-:W-:Y:S01]  /*59a0*/  VOTEU.ANY UP2, P0 ;  /* 0x0000000000ff7886 */ /* 0x008fe20000040100 */
[----:B------:R-:W-:Y:S11]  /*59b0*/  PLOP3.LUT P0, PT, PT, PT, UP2, 0x80, 0x8 ;  /* 0x000000000008781c */ /* 0x000ff60003f0f028 */
[----:B------:R-:W-:Y:S02]  /*59c0*/  @!UPT UIADD3 URZ, UPT, UPT, URZ, URZ, URZ ;  /* 0x000000fffffff290 */ /* 0x000fe4000fffe0ff */
[----:B------:R-:W-:Y:S02]  /*59d0*/  @P0 SHF.R.U32.HI R0, RZ, 0x10, R5 ;  /* 0x00000010ff000819 */ /* 0x000fe40000011605 */
[----:B------:R-:W-:Y:S02]  /*59e0*/  @P0 MOV R2, R4 ;  /* 0x0000000400020202 */ /* 0x000fe40000000f00 */
[----:B------:R-:W-:Y:S01]  /*59f0*/  @P0 R2UR UR4, R0 ;  /* 0x00000000000402ca */ /* 0x000fe200000e0000 */
[----:B------:R-:W-:Y:S01]  /*5a00*/  VIADD R0, R8, 0x240 ;  /* 0x0000024008007836 */ /* 0x000fe20000000000 */
[----:B------:R-:W-:Y:S02]  /*5a10*/  @P0 LOP3.LUT R4, R5, 0xffff, RZ, 0xc0, !PT ;  /* 0x0000ffff05040812 */ /* 0x000fe400078ec0ff */
[----:B------:R-:W-:Y:S02]  /*5a20*/  @P0 R2UR UR6, R2 ;  /* 0x00000000020602ca */ /* 0x000fe400000e0000 */
[----:B------:R-:W-:Y:S02]  /*5a30*/  PRMT R0, RZ, 0x654, R0 ;  /* 0x00000654ff007816 */ /* 0x000fe40000000000 */
[----:B------:R-:W-:Y:S02]  /*5a40*/  @P0 R2UR UR5, R4 ;  /* 0x00000000040502ca */ /* 0x000fe400000e0000 */
[----:B------:R2:W-:Y:S03]  /*5a50*/  SYNCS.ARRIVE.TRANS64.RED.A1T0 RZ, [R0+URZ], RZ ;  /* 0x000000ff00ff79a7 */ /* 0x0005e600081004ff */
[----:B------:R-:W-:Y:S04]  /*5a60*/  @UP2 UMOV UR26, UR4 ;  /* 0x00000004001a2c82 */ /* 0x000fe80008000000 */
[----:B------:R-:W-:Y:S04]  /*5a70*/  @UP2 UMOV UR14, UR6 ;  /* 0x00000006000e2c82 */ /* 0x000fe80008000000 */
[----:B------:R-:W-:Y:S01]  /*5a80*/  @UP2 UMOV UR13, UR5 ;  /* 0x00000005000d2c82 */ /* 0x000fe20008000000 */
[----:B------:R-:W-:Y:S05]  /*5a90*/  BRA.U !UP0, `(.L_x_116) ;  /* 0x0000000108c07547 */ /* 0x000fea000b800000 */
[----:B------:R-:W-:Y:S02]  /*5aa0*/  UIMAD.WIDE.U32 UR8, UR13, UR35, URZ ;  /* 0x000000230d0872a5 */ /* 0x000fe4000f8e00ff */
[----:B------:R-:W-:Y:S02]  /*5ab0*/  UP2UR UR12, UPR, URZ, 0x4 ;  /* 0x00000004ff0c7883 */ /* 0x000fe40008000000 */
[----:B------:R-:W-:Y:S02]  /*5ac0*/  UISETP.NE.AND UP2, UPT, UR34, 0x1, UPT ;  /* 0x000000012200788c */ /* 0x000fe4000bf45270 */
[----:B------:R-:W-:Y:S02]  /*5ad0*/  UIMAD.WIDE.U32 UR10, UR14, UR32, URZ ;  /* 0x000000200e0a72a5 */ /* 0x000fe4000f8e00ff */
[----:B------:R-:W-:Y:S02]  /*5ae0*/  USEL UR4, UR27, UR38, !UP2 ;  /* 0x000000261b047287 */ /* 0x000fe4000d000000 */
[----:B------:R-:W-:Y:S02]  /*5af0*/  UISETP.NE.AND UP0, UPT, UR15, 0x1, UPT ;  /* 0x000000010f00788c */ /* 0x000fe4000bf05270 */
[----:B------:R-:W-:Y:S02]  /*5b00*/  UP2UR UR16, UPR, URZ, 0x2 ;  /* 0x00000002ff107883 */ /* 0x000fe40008000000 */
[----:B------:R-:W-:Y:S02]  /*5b10*/  UISETP.NE.AND UP1, UPT, UR42, 0x1, UPT ;  /* 0x000000012a00788c */ /* 0x000fe4000bf25270 */
[----:B-1----:R-:W-:Y:S02]  /*5b20*/  UIMAD.WIDE.U32 UR18, UR4, UR22, URZ ;  /* 0x00000016041272a5 */ /* 0x002fe4000f8e00ff */
[----:B------:R-:W-:Y:S01]  /*5b30*/  USEL UR7, UR31, UR39, !UP0 ;  /* 0x000000271f077287 */ /* 0x000fe2000c000000 */
[----:B------:R-:W-:Y:S02]  /*5b40*/  UMOV UR5, UR9 ;  /* 0x0000000900057c82 */ /* 0x000fe40008000000 */
[----:B------:R-:W-:Y:S02]  /*5b50*/  USHF.R.U32.HI UR6, URZ, UR40, UR5 ;  /* 0x00000028ff067299 */ /* 0x000fe40008011605 */
[----:B------:R-:W-:Y:S02]  /*5b60*/  UIMAD.WIDE.U32 UR24, UR7, UR22, URZ ;  /* 0x00000016071872a5 */ /* 0x000fe4000f8e00ff */
[----:B------:R-:W-:Y:S02]  /*5b70*/  USEL UR6, UR13, UR6, !UP2 ;  /* 0x000000060d067287 */ /* 0x000fe4000d000000 */
[----:B------:R-:W-:Y:S01]  /*5b80*/  UISETP.NE.AND UP2, UPT, UR12, URZ, UPT ;  /* 0x000000ff0c00728c */ /* 0x000fe2000bf45270 */
[----:B------:R-:W-:Y:S01]  /*5b90*/  UMOV UR5, UR11 ;  /* 0x0000000b00057c82 */ /* 0x000fe20008000000 */
[----:B------:R-:W-:Y:S02]  /*5ba0*/  UIMAD.WIDE.U32 UR10, UR6, UR22, URZ ;  /* 0x00000016060a72a5 */ /* 0x000fe4000f8e00ff */
[----:B------:R-:W-:Y:S03]  /*5bb0*/  USHF.R.U32.HI UR8, URZ, UR33, UR5 ;  /* 0x00000021ff087299 */ /* 0x000fe60008011605 */
[----:B------:R-:W-:Y:S02]  /*5bc0*/  UMOV UR5, UR19 ;  /* 0x0000001300057c82 */ /* 0x000fe40008000000 */
[----:B------:R-:W-:Y:S03]  /*5bd0*/  @UP1 USHF.R.U32.HI UR4, URZ, UR23, UR5 ;  /* 0x00000017ff041299 */ /* 0x000fe60008011605 */
[----:B------:R-:W-:Y:S01]  /*5be0*/  UMOV UR5, UR25 ;  /* 0x0000001900057c82 */ /* 0x000fe20008000000 */
[----:B------:R-:W-:Y:S02]  /*5bf0*/  UIMAD UR4, UR42, UR4, URZ ;  /* 0x000000042a0472a4 */ /* 0x000fe4000f8e02ff */
[----:B------:R-:W-:Y:S02]  /*5c00*/  @UP1 USHF.R.U32.HI UR7, URZ, UR23, UR5 ;  /* 0x00000017ff071299 */ /* 0x000fe40008011605 */
[----:B------:R-:W-:Y:S02]  /*5c10*/  USEL UR5, UR14, UR8, !UP0 ;  /* 0x000000080e057287 */ /* 0x000fe4000c000000 */
[----:B------:R-:W-:Y:S02]  /*5c20*/  UIMAD UR8, UR42, UR7, URZ ;  /* 0x000000072a0872a4 */ /* 0x000fe4000f8e02ff */
[----:B------:R-:W-:Y:S03]  /*5c30*/  UISETP.GE.AND UP0, UPT, UR6, UR4, UPT ;  /* 0x000000040600728c */ /* 0x000fe6000bf06270 */
[----:B------:R-:W-:Y:S01]  /*5c40*/  UMOV UR4, UR11 ;  /* 0x0000000b00047c82 */ /* 0x000fe20008000000 */
[----:B------:R-:W-:Y:S02]  /*5c50*/  UISETP.GE.OR UP0, UPT, UR5, UR8, UP0 ;  /* 0x000000080500728c */ /* 0x000fe40008706670 */
[----:B------:R-:W-:Y:S02]  /*5c60*/  USHF.R.U32.HI UR4, URZ, UR23, UR4 ;  /* 0x00000017ff047299 */ /* 0x000fe40008011604 */
[----:B------:R-:W-:Y:S02]  /*5c70*/  UIMAD.WIDE.U32 UR8, UR5, UR22, URZ ;  /* 0x00000016050872a5 */ /* 0x000fe4000f8e00ff */
[----:B------:R-:W-:Y:S04]  /*5c80*/  USEL UR10, UR6, UR4, !UP1 ;  /* 0x00000004060a7287 */ /* 0x000fe8000c800000 */
[----:B------:R-:W-:Y:S01]  /*5c90*/  UIADD3 UR11, UPT, UPT, -UR10, URZ, URZ ;  /* 0x000000ff0a0b7290 */ /* 0x000fe2000fffe1ff */
[----:B------:R-:W-:Y:S02]  /*5ca0*/  @!UP0 UMOV UR4, UR9 ;  /* 0x0000000900048c82 */ /* 0x000fe40008000000 */
[----:B------:R-:W-:Y:S02]  /*5cb0*/  @!UP0 USHF.R.U32.HI UR4, URZ, UR23, UR4 ;  /* 0x00000017ff048299 */ /* 0x000fe40008011604 */
[----:B------:R-:W-:Y:S02]  /*5cc0*/  UIMAD UR8, UR42, UR11, UR6 ;  /* 0x0000000b2a0872a4 */ /* 0x000fe4000f8e0206 */
[----:B------:R-:W-:Y:S02]  /*5cd0*/  @!UP0 USEL UR4, UR5, UR4, !UP1 ;  /* 0x0000000405048287 */ /* 0x000fe4000c800000 */
[----:B------:R-:W-:Y:S02]  /*5ce0*/  UISETP.NE.AND UP1, UPT, UR16, URZ, UPT ;  /* 0x000000ff1000728c */ /* 0x000fe4000bf25270 */
[----:B------:R-:W-:Y:S02]  /*5cf0*/  @!UP0 UIMAD UR8, UR7, UR8, UR4 ;  /* 0x00000008070882a4 */ /* 0x000fe4000f8e0204 */
[----:B------:R-:W-:Y:S02]  /*5d00*/  @!UP0 UIADD3 UR9, UPT, UPT, UR10, -UR4, URZ ;  /* 0x800000040a098290 */ /* 0x000fe4000fffe0ff */
[----:B------:R-:W-:Y:S02]  /*5d10*/  UIADD3 UR4, UPT, UPT, -UR5, URZ, URZ ;  /* 0x000000ff05047290 */ /* 0x000fe4000fffe1ff */
[----:B------:R-:W-:Y:S02]  /*5d20*/  UIADD3 UR7, UPT, UPT, -UR6, URZ, URZ ;  /* 0x000000ff06077290 */ /* 0x000fe4000fffe1ff */
[----:B------:R-:W-:Y:S02]  /*5d30*/  @!UP0 UIMAD UR6, UR9, UR42, UR5 ;  /* 0x0000002a090682a4 */ /* 0x000fe4000f8e0205 */
[----:B------:R-:W-:Y:S02]  /*5d40*/  UIMAD UR14, UR15, UR4, UR14 ;  /* 0x000000040f0e72a4 */ /* 0x000fe4000f8e020e */
[----:B------:R-:W-:Y:S01]  /*5d50*/  UIMAD UR13, UR34, UR7, UR13 ;  /* 0x00000007220d72a4 */ /* 0x000fe2000f8e020d */
[----:B------:R-:W-:Y:S02]  /*5d60*/  @!UP0 UMOV UR5, UR8 ;  /* 0x0000000800058c82 */ /* 0x000fe40008000000 */
[----:B------:R-:W-:Y:S02]  /*5d70*/  UIMAD UR14, UR5, UR15, UR14 ;  /* 0x0000000f050e72a4 */ /* 0x000fe4000f8e020e */
[----:B------:R-:W-:Y:S11]  /*5d80*/  UIMAD UR13, UR6, UR34, UR13 ;  /* 0x00000022060d72a4 */ /* 0x000ff6000f8e020d */
[----:B------:R-:W-:Y:S01]  /*5d90*/  @!UPT UIADD3 URZ, UPT, UPT, URZ, URZ, URZ ;  /* 0x000000fffffff290 */ /* 0x000fe2000fffe0ff */
.L_x_116:
[----:B------:R-:W3:Y:S01]  /*5da0*/  @!UP3 LDCU.128 UR8, c[0x0][0xb10] ;  /* 0x00016200ff08b7ac */ /* 0x000ee20008000c00 */
[----:B------:R-:W-:Y:S02]  /*5db0*/  ISETP.NE.U32.AND P0, PT, RZ, UR28, PT ;  /* 0x0000001cff007c0c */ /* 0x000fe4000bf05070 */
[----:B------:R-:W-:Y:S02]  /*5dc0*/  SHF.L.U32 R4, R11, 0x1f, RZ ;  /* 0x0000001f0b047819 */ /* 0x000fe400000006ff */
[----:B------:R-:W-:Y:S01]  /*5dd0*/  ISETP.NE.AND.EX P0, PT, RZ, UR29, PT, P0 ;  /* 0x0000001dff007c0c */ /* 0x000fe2000bf05300 */
[----:B------:R-:W4:Y:S01]  /*5de0*/  @!UP3 LDCU UR5, c[0x0][0xb0c] ;  /* 0x00016180ff05b7ac */ /* 0x000f220008000800 */
[----:B------:R-:W-:Y:S02]  /*5df0*/  USHF.L.U32 UR19, UR20, 0x7, URZ ;  /* 0x0000000714137899 */ /* 0x000fe400080006ff */
[----:B------:R-:W-:Y:S02]  /*5e00*/  USHF.L.U32 UR18, UR30, 0x7, URZ ;  /* 0x000000071e127899 */ /* 0x000fe400080006ff */
[----:B---3--:R-:W-:Y:S07]  /*5e10*/  UIMAD.WIDE.U32 UR6, UR14, UR8, URZ ;  /* 0x000000080e0672a5 */ /* 0x008fee000f8e00ff */
[----:B------:R-:W-:Y:S01]  /*5e20*/  @!UP3 UMOV UR4, UR7 ;  /* 0x000000070004bc82 */ /* 0x000fe20008000000 */
[----:B----4-:R-:W-:Y:S02]  /*5e30*/  @!UP3 UISETP.NE.AND UP0, UPT, UR5, 0x1, UPT ;  /* 0x000000010500b88c */ /* 0x010fe4000bf05270 */
[----:B------:R-:W-:Y:S02]  /*5e40*/  @!UP3 USHF.R.U32.HI UR4, URZ, UR9, UR4 ;  /* 0x00000009ff04b299 */ /* 0x000fe40008011604 */
[----:B------:R-:W-:Y:S02]  /*5e50*/  UIMAD.WIDE.U32 UR6, UR13, UR11, URZ ;  /* 0x0000000b0d0672a5 */ /* 0x000fe4000f8e00ff */
[----:B------:R-:W-:Y:S02]  /*5e60*/  @!UP3 USEL UR8, UR14, UR4, !UP0 ;  /* 0x000000040e08b287 */ /* 0x000fe4000c000000 */
[----:B------:R-:W-:Y:S03]  /*5e70*/  @!UP3 UISETP.NE.AND UP0, UPT, UR10, 0x1, UPT ;  /* 0x000000010a00b88c */ /* 0x000fe6000bf05270 */
[----:B------:R-:W-:Y:S02]  /*5e80*/  @!UP3 UMOV UR6, UR7 ;  /* 0x000000070006bc82 */ /* 0x000fe40008000000 */
[----:B------:R-:W3:Y:S02]  /*5e90*/  @!UP3 LDCU UR4, c[0x0][0xb20] ;  /* 0x00016400ff04b7ac */ /* 0x000ee40008000800 */
[----:B---3--:R-:W-:Y:S04]  /*5ea0*/  @!UP3 USHF.R.U32.HI UR6, URZ, UR4, UR6 ;  /* 0x00000004ff06b299 */ /* 0x008fe80008011606 */
[----:B------:R-:W-:Y:S04]  /*5eb0*/  @!UP3 USEL UR6, UR13, UR6, !UP0 ;  /* 0x000000060d06b287 */ /* 0x000fe8000c000000 */
[----:B------:R-:W-:Y:S02]  /*5ec0*/  @!UP3 UIADD3 UR4, UPT, UPT, -UR8, UR6, URZ ;  /* 0x000000060804b290 */ /* 0x000fe4000fffe1ff */
[----:B------:R-:W-:Y:S02]  /*5ed0*/  @!UP3 UIADD3 UR6, UPT, UPT, UR8, -UR6, URZ ;  /* 0x800000060806b290 */ /* 0x000fe4000fffe0ff */
[----:B------:R-:W-:Y:S02]  /*5ee0*/  @!UP3 UIMAD UR14, UR4, UR5, UR14 ;  /* 0x00000005040eb2a4 */ /* 0x000fe4000f8e020e */
[----:B------:R-:W-:Y:S01]  /*5ef0*/  @!UP3 UIMAD UR13, UR6, UR10, UR13 ;  /* 0x0000000a060db2a4 */ /* 0x000fe2000f8e020d */
[----:B------:R-:W-:Y:S11]  /*5f00*/  BRA.U UP4, `(.L_x_117) ;  /* 0x0000000104107547 */ /* 0x000ff6000b800000 */
[----:B--2---:R-:W-:Y:S04]  /*5f10*/  MOV R0, UR43 ;  /* 0x0000002b00007c02 */ /* 0x004fe80008000f00 */
[----:B------:R-:W-:Y:S04]  /*5f20*/  SHF.L.U32 R5, R0, 0x1f, RZ ;  /* 0x0000001f00057819 */ /* 0x000fe800000006ff */
[----:B------:R-:W2:Y:S02]  /*5f30*/  SYNCS.PHASECHK.TRANS64.TRYWAIT P1, [UR21+0x228], R5 ;  /* 0x00022805ff0075a7 */ /* 0x000ea40008021115 */
[----:B--2---:R-:W-:Y:S05]  /*5f40*/  @!P1 BRA `(.L_x_118) ;  /* 0x0000005400949947 */ /* 0x004fea0003800000 */
.L_x_117:
[----:B------:R-:W-:Y:S05]  /*5f50*/  BRA.U !UP6, `(.L_x_119) ;  /* 0x000000010e387547 */ /* 0x000fea000b800000 */
[----:B------:R-:W-:Y:S01]  /*5f60*/  UPLOP3.LUT UP1, UPT, UPT, UPT, UP5, 0x80, 0x8 ;  /* 0x000000000008789c */ /* 0x000fe20003f2f050 */
[----:B--2---:R-:W-:Y:S01]  /*5f70*/  HFMA2 R0, -RZ, RZ, 0, 5.9604644775390625e-08 ;  /* 0x00000001ff007431 */ /* 0x004fe200000001ff */
[----:B------:R-:W2:Y:S01]  /*5f80*/  LDCU.64 UR8, c[0x0][0x358] ;  /* 0x00006b00ff0877ac */ /* 0x000ea20008000a00 */
[----:B------:R-:W-:Y:S03]  /*5f90*/  IMAD.MOV.U32 R140, RZ, RZ, 0x1 ;  /* 0x00000001ff8c7424 */ /* 0x000fe600078e00ff */
[----:B------:R-:W-:Y:S05]  /*5fa0*/  PLOP3.LUT P1, PT, PT, PT, UP1, 0x80, 0x8 ;  /* 0x000000000008781c */ /* 0x000fea0003f2f018 */
[----:B------:R-:W3:Y:S01]  /*5fb0*/  @UP1 LDCU.64 UR4, c[0x0][0x888] ;  /* 0x00011100ff0417ac */ /* 0x000ee20008000a00 */
[----:B------:R-:W-:Y:S07]  /*5fc0*/  @UP1 UIMAD UR6, UR36, UR28, URZ ;  /* 0x0000001c240612a4 */ /* 0x000fee000f8e02ff */
[----:B------:R-:W-:Y:S01]  /*5fd0*/  @!P1 PRMT R140, R0, 0x7610, R140 ;  /* 0x00007610008c9816 */ /* 0x000fe2000000008c */
[----:B---3--:R-:W-:Y:S06]  /*5fe0*/  @UP1 UIMAD.WIDE UR4, UR6, 0x4, UR4 ;  /* 0x00000004060418a5 */ /* 0x008fec000f8e0204 */
[----:B------:R-:W-:Y:S01]  /*5ff0*/  IMAD.U32 R6, RZ, RZ, UR4 ;  /* 0x00000004ff067e24 */ /* 0x000fe2000f8e00ff */
[----:B------:R-:W-:Y:S04]  /*6000*/  MOV R7, UR5 ;  /* 0x0000000500077c02 */ /* 0x000fe80008000f00 */
[----:B------:R-:W3:Y:S01]  /*6010*/  @!UP1 LDCU UR4, c[0x0][0x880] ;  /* 0x00011000ff0497ac */ /* 0x000ee20008000800 */
[----:B--2--5:R4:W5:Y:S02]  /*6020*/  @P1 LDG.E R72, desc[UR8][R6.64] ;  /* 0x0000000806481981 */ /* 0x024964000c1e1900 */
[----:B---34-:R-:W-:Y:S07]  /*6030*/  @!P1 IMAD.U32 R72, RZ, RZ, UR4 ;  /* 0x00000004ff489e24 */ /* 0x018fee000f8e00ff */
.L_x_119:
[----:B-----5:R-:W-:Y:S01]  /*6040*/  @!P0 ISETP.EQ.AND P2, PT, R72, RZ, PT ;  /* 0x000000ff4800820c */ /* 0x020fe20003f42270 */
[----:B------:R-:W-:Y:S01]  /*6050*/  @!UPT UIADD3 URZ, UPT, UPT, URZ, URZ, URZ ;  /* 0x000000fffffff290 */ /* 0x000fe2000fffe0ff */
[----:B------:R-:W-:Y:S11]  /*6060*/  @!P0 BRA `(.L_x_120) ;  /* 0x0000000000148947 */ /* 0x000ff60003800000 */
[----:B------:R-:W-:Y:S02]  /*6070*/  LOP3.LUT P0, RZ, R140, 0xff, RZ, 0xc0, !PT ;  /* 0x000000ff8cff7812 */ /* 0x000fe4000780c0ff */
[----:B------:R-:W-:Y:S04]  /*6080*/  PLOP3.LUT P2, PT, PT, PT, UP1, 0x80, 0x8 ;  /* 0x000000000008781c */ /* 0x000fe80003f4f018 */
[----:B------:R-:W-:Y:S07]  /*6090*/  PLOP3.LUT P2, PT, P2, PT, PT, 0x8, 0x80 ;  /* 0x000000000080781c */ /* 0x000fee000174e170 */
[----:B------:R-:W-:Y:S11]  /*60a0*/  @P0 ISETP.EQ.AND P2, PT, R72, RZ, PT ;  /* 0x000000ff4800020c */ /* 0x000ff60003f42270 */
[----:B------:R-:W-:Y:S02]  /*60b0*/  @!UPT UIADD3 URZ, UPT, UPT, URZ, URZ, URZ ;  /* 0x000000fffffff290 */ /* 0x000fe4000fffe0ff */
.L_x_120:
[----:B------:R-:W3:Y:S01]  /*60c0*/  SYNCS.PHASECHK.TRANS64.TRYWAIT P0, [UR21+0x210], R4 ;  /* 0x00021004ff0075a7 */ /* 0x000ee20008001115 */
[----:B------:R-:W-:Y:S04]  /*60d0*/  ELECT P1, URZ, PT ;  /* 0x0000000000ff782f */ /* 0x000fe80003820000 */
[----:B------:R-:W-:Y:S01]  /*60e0*/  PLOP3.LUT P1, PT, P2, P1, PT, 0xf2, 0x2f ;  /* 0x00000000002f781c */ /* 0x000fe20001723e72 */
[----:B------:R-:W-:Y:S01]  /*60f0*/  @!UPT UIADD3 URZ, UPT, UPT, URZ, URZ, URZ ;  /* 0x000000fffffff290 */ /* 0x000fe2000fffe0ff */
[----:B---3--:R-:W-:Y:S11]  /*6100*/  @!P0 BRA `(.L_x_121) ;  /* 0x00000054003c8947 */ /* 0x008ff60003800000 */
.L_x_241:
[----:B------:R-:W-:Y:S01]  /*6110*/  @!P1 IADD3 R2, P0, PT, R12, 0x580, RZ ;  /* 0x000005800c029810 */ /* 0x000fe20007f1e0ff */
[----:B------:R-:W-:Y:S01]  /*6120*/  VOTEU.ALL UP0, P1 ;  /* 0x0000000000ff7886 */ /* 0x000fe20000800000 */
[----:B------:R-:W-:Y:S01]  /*6130*/  UMOV UR6, 0x0 ;  /* 0x0000000000067882 */ /* 0x000fe20000000000 */
[----:B------:R-:W-:Y:S01]  /*6140*/  UMOV UR7, 0x10000000 ;  /* 0x1000000000077882 */ /* 0x000fe20000000000 */
[----:B------:R-:W-:Y:S01]  /*6150*/  @!P1 R2UR UR5, R2 ;  /* 0x00000000020592ca */ /* 0x000fe200000e0000 */
[----:B--2---:R-:W-:Y:S01]  /*6160*/  @!P1 IMAD.X R0, RZ, RZ, R13, P0 ;  /* 0x000000ffff009224 */ /* 0x004fe200000e060d */
[----:B------:R-:W-:Y:S01]  /*6170*/  @!UP0 UIADD3 UR16, UPT, UPT, UR21, 0x400, URZ ;  /* 0x0000040015108890 */ /* 0x000fe2000fffe0ff */
[----:B------:R-:W-:Y:S01]  /*6180*/  VIADD R10, R10, 0x1 ;  /* 0x000000010a0a7836 */ /* 0x000fe20000000000 */
[----:B------:R-:W-:Y:S01]  /*6190*/  VOTEU.ALL UP0, P1 ;  /* 0x0000000000ff7886 */ /* 0x000fe20000800000 */
[----:B------:R-:W-:Y:S01]  /*61a0*/  UMOV UR20, UR36 ;  /* 0x0000002400147c82 */ /* 0x000fe20008000000 */
[----:B------:R-:W-:Y:S01]  /*61b0*/  @!P1 R2UR UR4, R0 ;  /* 0x00000000000492ca */ /* 0x000fe200000e0000 */
[----:B------:R-:W-:Y:S06]  /*61c0*/  @!P1 IMAD.MOV.U32 R0, RZ, RZ, 0x2000 ;  /* 0x00002000ff009424 */ /* 0x000fec00078e00ff */
[----:B------:R-:W-:Y:S06]  /*61d0*/  IMAD.U32 R6, RZ, RZ, UR5 ;  /* 0x00000005ff067e24 */ /* 0x000fec000f8e00ff */
[----:B------:R-:W-:Y:S01]  /*61e0*/  IMAD.U32 R7, RZ, RZ, UR4 ;  /* 0x00000004ff077e24 */ /* 0x000fe2000f8e00ff */
[----:B------:R-:W-:Y:S04]  /*61f0*/  @!P1 R2UR UR4, R6 ;  /* 0x00000000060492ca */ /* 0x000fe800000e0000 */
[----:B------:R-:W-:Y:S11]  /*6200*/  @!P1 R2UR UR5, R7 ;  /* 0x00000000070592ca */ /* 0x000ff600000e0000 */
[----:B------:R-:W-:Y:S02]  /*6210*/  @!UPT UIADD3 URZ, UPT, UPT, URZ, URZ, URZ ;  /* 0x000000fffffff290 */ /* 0x000fe4000fffe0ff */
[----:B------:R2:W-:Y:S01]  /*6220*/  @!UP0 UTMALDG.3D [UR16], [UR4], desc[UR6] ;  /* 0x00000610040085b4 */ /* 0x0005e20008011000 */
[----:B------:R3:W-:Y:S01]  /*6230*/  @!P1 SYNCS.ARRIVE.TRANS64.RED.A0TR RZ, [UR21+0x200], R0 ;  /* 0x00020000ffff99a7 */ /* 0x0007e20008300415 */
[----:B--2---:R-:W-:Y:S09]  /*6240*/  UPRMT UR4, UR46, 0x654, UR17 ;  /* 0x000006542e047896 */ /* 0x004ff20008000011 */
[----:B------:R-:W-:Y:S01]  /*6250*/  SYNCS.ARRIVE.TRANS64.RED.A1T0 RZ, [UR4], RZ ;  /* 0x000000ffffff79a7 */ /* 0x000fe20008100404 */
[----:B------:R-:W2:Y:S02]  /*6260*/  SYNCS.PHASECHK.TRANS64.TRYWAIT P0, [UR21+0x218], R4 ;  /* 0x00021804ff0075a7 */ /* 0x000ea40008001115 */
[----:B--23--:R-:W-:Y:S05]  /*6270*/  @!P0 BRA `(.L_x_122) ;  /* 0x0000005000f88947 */ /* 0x00cfea0003800000 */
.L_x_243:
[----:B------:R-:W-:Y:S01]  /*6280*/  @!P1 IADD3 R2, P0, PT, R12, 0x580, RZ ;  /* 0x000005800c029810 */ /* 0x000fe20007f1e0ff */
[----:B------:R-:W-:Y:S01]  /*6290*/  VOTEU.ALL UP0, P1 ;  /* 0x0000000000ff7886 */ /* 0x000fe20000800000 */
[----:B------:R-:W-:Y:S01]  /*62a0*/  UMOV UR6, 0x0 ;  /* 0x0000000000067882 */ /* 0x000fe20000000000 */
[----:B------:R-:W-:Y:S01]  /*62b0*/  UMOV UR7, 0x10000000 ;  /* 0x1000000000077882 */ /* 0x000fe20000000000 */
[----:B------:R-:W-:Y:S01]  /*62c0*/  @!P1 R2UR UR5, R2 ;  /* 0x00000000020592ca */ /* 0x000fe200000e0000 */
[----:B------:R-:W-:Y:S01]  /*62d0*/  @!P1 IMAD.X R0, RZ, RZ, R13, P0 ;  /* 0x000000ffff009224 */ /* 0x000fe200000e060d */
[----:B------:R-:W-:Y:S01]  /*62e0*/  @!UP0 UIADD3 UR10, UPT, UPT, UR18, 0x40, URZ ;  /* 0x00000040120a8890 */ /* 0x000fe2000fffe0ff */
[----:B------:R-:W-:Y:S01]  /*62f0*/  R2UR UR16, R142 ;  /* 0x000000008e1072ca */ /* 0x000fe200000e0000 */
[----:B------:R-:W-:Y:S01]  /*6300*/  @!UP0 UIADD3 UR8, UPT, UPT, UR21, 0x2400, URZ ;  /* 0x0000240015088890 */ /* 0x000fe2000fffe0ff */
[----:B------:R-:W-:Y:S01]  /*6310*/  ISETP.NE.AND P0, PT, R10, 0x2, PT ;  /* 0x000000020a00780c */ /* 0x000fe20003f05270 */
[----:B------:R-:W-:Y:S01]  /*6320*/  @!UP0 UIADD3 UR9, UPT, UPT, UR21, 0x208, URZ ;  /* 0x0000020815098890 */ /* 0x000fe2000fffe0ff */
[----:B------:R-:W-:Y:S01]  /*6330*/  @!P1 R2UR UR4, R0 ;  /* 0x00000000000492ca */ /* 0x000fe200000e0000 */
[----:B------:R-:W-:Y:S01]  /*6340*/  VOTEU.ALL UP0, P1 ;  /* 0x0000000000ff7886 */ /* 0x000fe20000800000 */
[----:B------:R-:W-:Y:S01]  /*6350*/  UMOV UR11, UR19 ;  /* 0x00000013000b7c82 */ /* 0x000fe20008000000 */
[----:B------:R-:W-:Y:S01]  /*6360*/  UMOV UR12, UR36 ;  /* 0x00000024000c7c82 */ /* 0x000fe20008000000 */
[----:B------:R-:W-:Y:S01]  /*6370*/  SEL R0, RZ, 0x1, P0 ;  /* 0x00000001ff007807 */ /* 0x000fe20000000000 */
[----:B------:R-:W-:Y:S01]  /*6380*/  UIADD3 UR20, UPT, UPT, UR14, UR63, URZ ;  /* 0x0000003f0e147290 */ /* 0x000fe2000fffe0ff */
[----:B--2---:R-:W-:Y:S01]  /*6390*/  IMAD.U32 R4, RZ, RZ, UR5 ;  /* 0x00000005ff047e24 */ /* 0x004fe2000f8e00ff */
[----:B------:R-:W-:Y:S01]  /*63a0*/  LOP3.LUT R11, R11, 0x1, RZ, 0x3c, !PT ;  /* 0x000000010b0b7812 */ /* 0x000fe200078e3cff */
[----:B------:R-:W-:Y:S01]  /*63b0*/  UMOV UR36, UR26 ;  /* 0x0000001a00247c82 */ /* 0x000fe20008000000 */
[----:B------:R-:W-:Y:S01]  /*63c0*/  LOP3.LUT R9, R9, R0, RZ, 0x3c, !PT ;  /* 0x0000000009097212 */ /* 0x000fe200078e3cff */
[----:B------:R-:W-:Y:S01]  /*63d0*/  UIADD3 UR30, UPT, UPT, UR13, UR16, URZ ;  /* 0x000000100d1e7290 */ /* 0x000fe2000fffe0ff */
[----:B------:R-:W-:Y:S01]  /*63e0*/  SEL R10, R10, RZ, P0 ;  /* 0x000000ff0a0a7207 */ /* 0x000fe20000000000 */
[----:B------:R-:W-:Y:S01]  /*63f0*/  UPLOP3.LUT UP4, UPT, UPT, UPT, UPT, 0x80, 0x8 ;  /* 0x000000000008789c */ /* 0x000fe20003f8f070 */
[----:B------:R-:W-:Y:S01]  /*6400*/  IMAD.U32 R5, RZ, RZ, UR4 ;  /* 0x00000004ff057e24 */ /* 0x000fe2000f8e00ff */
[----:B------:R-:W-:Y:S04]  /*6410*/  @!P1 R2UR UR4, R4 ;  /* 0x00000000040492ca */ /* 0x000fe800000e0000 */
[----:B------:R-:W-:Y:S11]  /*6420*/  @!P1 R2UR UR5, R5 ;  /* 0x00000000050592ca */ /* 0x000ff600000e0000 */
[----:B------:R-:W-:Y:S02]  /*6430*/  @!UPT UIADD3 URZ, UPT, UPT, URZ, URZ, URZ ;  /* 0x000000fffffff290 */ /* 0x000fe4000fffe0ff */
[----:B------:R2:W-:Y:S01]  /*6440*/  @!UP0 UTMALDG.3D [UR8], [UR4], desc[UR6] ;  /* 0x00000608040085b4 */ /* 0x0005e20008011000 */
[----:B------:R2:W-:Y:S01]  /*6450*/  @!P1 SYNCS.ARRIVE.TRANS64.RED.A0TR RZ, [UR21+0x208], R3 ;  /* 0x00020803ffff99a7 */ /* 0x0005e20008300415 */
[----:B------:R-:W-:Y:S01]  /*6460*/  SYNCS.ARRIVE.TRANS64.RED.A1T0 RZ, [UR37], RZ ;  /* 0x000000ffffff79a7 */ /* 0x000fe20008100425 */
[----:B------:R-:W-:Y:S05]  /*6470*/  BRA.U UP2, `(.L_x_123) ;  /* 0xfffffff5020c7547 */ /* 0x000fea000b83ffff */
[----:B--2---:R-:W-:-:S04]  /*6480*/  SHF.L.U32 R3, R11, 0x1f, RZ ;  /* 0x0000001f0b037819 */ /* 0x004fc800000006ff */
[----:B------:R-:W2:Y:S02]  /*6490*/  SYNCS.PHASECHK.TRANS64.TRYWAIT P0, [UR21+0x210], R3 ;  /* 0x00021003ff0075a7 */ /* 0x000ea40008001115 */
[----:B--2---:R-:W-:Y:S05]  /*64a0*/  @!P0 BRA `(.L_x_124) ;  /* 0x0000005000848947 */ /* 0x004fea0003800000 */
.L_x_245:
[----:B--2---:R-:W-:-:S07]  /*64b0*/  MOV R0, UR21 ;  /* 0x0000001500007c02 */ /* 0x004fce0008000f00 */
.L_x_125:
[----:B--2---:R-:W-:-:S04]  /*64c0*/  SHF.L.U32 R3, R11, 0x1f, RZ ;  /* 0x0000001f0b037819 */ /* 0x004fc800000006ff */
[----:B------:R2:W3:Y:S03]  /*64d0*/  SYNCS.PHASECHK.TRANS64.TRYWAIT P0, [R0+URZ+0x218], R3 ;  /* 0x00021803000075a7 */ /* 0x0004e600080011ff */
[----:B---3--:R-:W-:Y:S05]  /*64e0*/  @!P0 NANOSLEEP.SYNCS 0x989680 ;  /* 0x009896800000895d */ /* 0x008fea0003900000 */
[----:B------:R-:W3:Y:S02]  /*64f0*/  @!P0 SYNCS.PHASECHK.TRANS64 P0, [R0+URZ+0x218], R3 ;  /* 0x00021803000085a7 */ /* 0x000ee400080010ff */
[----:B-1-3--:R-:W-:Y:S05]  /*6500*/  @P0 EXIT ;  /* 0x000000000000094d */ /* 0x00afea0003800000 */
[----:B------:R-:W-:Y:S05]  /*6510*/  BRA `(.L_x_125) ;  /* 0xfffffffc00e87947 */ /* 0x000fea000383ffff */
.L_x_114:
[----:B------:R-:W-:-:S06]  /*6520*/  UISETP.GE.AND UP0, UPT, UR22, 0x4, UPT ;  /* 0x000000041600788c */ /* 0x000fcc000bf06270 */
[----:B------:R-:W-:-:S13]  /*6530*/  PLOP3.LUT P0, PT, PT, PT, UP0, 0x80, 0x8 ;  /* 0x000000000008781c */ /* 0x000fda0003f0f008 */
[----:B-1----:R-:W-:Y:S05]  /*6540*/  @!P0 EXIT ;  /* 0x000000000000894d */ /* 0x002fea0003800000 */
[----:B------:R-:W-:Y:S01]  /*6550*/  BAR.SYNC.DEFER_BLOCKING 0x6, 0xa0 ;  /* 0x0182800000007b1d */ /* 0x000fe20000010000 */
[C---:B------:R-:W-:Y:S01]  /*6560*/  IMAD.SHL.U32 R2, R154.reuse, 0x40, RZ ;  /* 0x000000409a027824 */ /* 0x040fe200078e00ff */
[C---:B------:R-:W-:Y:S01]  /*6570*/  R2P PR, R154.reuse, 0x6 ;  /* 0x000000069a007804 */ /* 0x040fe20000000000 */
[----:B------:R-:W-:Y:S01]  /*6580*/  IMAD.MOV.U32 R151, RZ, RZ, 0x20 ;  /* 0x00000020ff977424 */ /* 0x000fe200078e00ff */
[----:B------:R-:W-:Y:S01]  /*6590*/  CS2R R148, SRZ ;  /* 0x0000000000947805 */ /* 0x000fe2000001ff00 */
[C---:B------:R-:W-:Y:S01]  /*65a0*/  IMAD.U32 R69, R154.reuse, 0x10000, RZ ;  /* 0x000100009a457824 */ /* 0x040fe200078e00ff */
[----:B------:R-:W-:Y:S02]  /*65b0*/  UMOV UR44, 0x400 ;  /* 0x00000400002c7882 */ /* 0x000fe40000000000 */
[----:B------:R-:W1:Y:S01]  /*65c0*/  LDC.64 R138, c[0x0][0x8b0] ;  /* 0x00022c00ff8a7b82 */ /* 0x000e620000000a00 */
[----:B------:R-:W-:Y:S01]  /*65d0*/  ULEA UR44, UR46, UR44, 0x18 ;  /* 0x0000002c2e2c7291 */ /* 0x000fe2000f8ec0ff */
[----:B------:R-:W-:Y:S01]  /*65e0*/  IMAD.SHL.U32 R135, R154, 0x8, RZ ;  /* 0x000000089a877824 */ /* 0x000fe200078e00ff */
[----:B------:R-:W-:Y:S01]  /*65f0*/  LOP3.LUT R6, R2, 0x180, RZ, 0xc0, !PT ;  /* 0x0000018002067812 */ /* 0x000fe200078ec0ff */
[----:B------:R-:W-:Y:S01]  /*6600*/  IMAD.MOV.U32 R152, RZ, RZ, 0x10 ;  /* 0x00000010ff987424 */ /* 0x000fe200078e00ff */
[----:B------:R-:W-:Y:S01]  /*6610*/  SEL R151, R151, 0xffffffe0, !P2 ;  /* 0xffffffe097977807 */ /* 0x000fe20005000000 */
[----:B------:R-:W-:Y:S01]  /*6620*/  UIADD3 UR4, UPT, UPT, UR44, 0x4400, URZ ;  /* 0x000044002c047890 */ /* 0x000fe2000fffe0ff */
[----:B------:R-:W-:Y:S01]  /*6630*/  LOP3.LUT R69, R69, 0x600000, RZ, 0xc0, !PT ;  /* 0x0060000045457812 */ /* 0x000fe200078ec0ff */
[----:B------:R-:W2:Y:S01]  /*6640*/  LDC.64 R136, c[0x0][0x8a8] ;  /* 0x00022a00ff887b82 */ /* 0x000ea20000000a00 */
[----:B------:R-:W-:Y:S01]  /*6650*/  LOP3.LUT R135, R6, 0x30, R135, 0xf8, !PT ;  /* 0x0000003006877812 */ /* 0x000fe200078ef887 */
[----:B------:R-:W-:Y:S01]  /*6660*/  IMAD.MOV.U32 R68, RZ, RZ, RZ ;  /* 0x000000ffff447224 */ /* 0x000fe200078e00ff */
[----:B------:R-:W-:Y:S01]  /*6670*/  SEL R152, R152, 0xfffffff0, !P1 ;  /* 0xfffffff098987807 */ /* 0x000fe20004800000 */
[----:B------:R-:W-:Y:S01]  /*6680*/  IMAD.MOV.U32 R145, RZ, RZ, RZ ;  /* 0x000000ffff917224 */ /* 0x000fe200078e00ff */
[----:B------:R-:W-:-:S02]  /*6690*/  SHF.R.S32.HI R3, RZ, 0x4, R151 ;  /* 0x00000004ff037819 */ /* 0x000fc40000011497 */
[----:B------:R-:W-:Y:S02]  /*66a0*/  CS2R R146, SRZ ;  /* 0x0000000000927805 */ /* 0x000fe4000001ff00 */
[----:B------:R-:W-:Y:S01]  /*66b0*/  LOP3.LUT R135, R135, 0x1e40, R2, 0xf8, !PT ;  /* 0x00001e4087877812 */ /* 0x000fe200078ef802 */
[----:B------:R-:W-:Y:S01]  /*66c0*/  IMAD.U32 R153, RZ, RZ, UR4 ;  /* 0x00000004ff997e24 */ /* 0x000fe2000f8e00ff */
[----:B------:R-:W3:Y:S01]  /*66d0*/  LDS R0, [UR44+0x2e0] ;  /* 0x0002e02cff007984 */ /* 0x000ee20008000800 */
[----:B------:R-:W-:Y:S01]  /*66e0*/  LOP3.LUT R154, R154, 0x60, RZ, 0xc0, !PT ;  /* 0x000000609a9a7812 */ /* 0x000fe200078ec0ff */
[----:B------:R-:W4:Y:S01]  /*66f0*/  LDCU UR58, c[0x0][0x370] ;  /* 0x00006e00ff3a77ac */ /* 0x000f220008000800 */
[----:B------:R-:W-:Y:S01]  /*6700*/  LEA.HI.SX32 R150, R152, R3, 0x1c ;  /* 0x0000000398967211 */ /* 0x000fe200078fe2ff */
[----:B------:R-:W1:Y:S01]  /*6710*/  LDCU UR43, c[0x0][0xb0c] ;  /* 0x00016180ff2b77ac */ /* 0x000e620008000800 */
[----:B------:R-:W1:Y:S01]  /*6720*/  LDCU UR39, c[0x0][0xb30] ;  /* 0x00016600ff2777ac */ /* 0x000e620008000800 */
[----:B------:R-:W1:Y:S01]  /*6730*/  LDCU.64 UR56, c[0x0][0x888] ;  /* 0x00011100ff3877ac */ /* 0x000e620008000a00 */
[----:B------:R-:W1:Y:S01]  /*6740*/  LDCU.64 UR40, c[0x0][0xb28] ;  /* 0x00016500ff2877ac */ /* 0x000e620008000a00 */
[----:B------:R-:W1:Y:S01]  /*6750*/  LDCU.64 UR60, c[0x0][0x890] ;  /* 0x00011200ff3c77ac */ /* 0x000e620008000a00 */
[----:B------:R-:W1:Y:S01]  /*6760*/  LDCU.128 UR52, c[0x0][0xb10] ;  /* 0x00016200ff3477ac */ /* 0x000e620008000c00 */
[----:B------:R-:W1:Y:S01]  /*6770*/  LDCU UR47, c[0x0][0x374] ;  /* 0x00006e80ff2f77ac */ /* 0x000e620008000800 */
[----:B------:R-:W-:Y:S01]  /*6780*/  UIADD3 UR62, UPT, UPT, UR44, 0x400, URZ ;  /* 0x000004002c3e7890 */ /* 0x000fe2000fffe0ff */
[----:B-1234-:R-:W-:-:S11]  /*6790*/  IMAD.IADD R69, R0, 0x1, R69 ;  /* 0x0000000100457824 */ /* 0x01efd600078e0245 */
.L_x_151:
[----:B------:R-:W-:Y:S02]  /*67a0*/  LEA R3, R145, UR44, 0x3 ;  /* 0x0000002c91037c11 */ /* 0x000fe4000f8e18ff */
[----:B------:R-:W-:Y:S02]  /*67b0*/  SHF.L.U32 R0, R147, 0x1f, RZ ;  /* 0x0000001f93007819 */ /* 0x000fe400000006ff */
[----:B------:R-:W-:Y:S02]  /*67c0*/  LEA R5, R145, UR44, 0x4 ;  /* 0x0000002c91057c11 */ /* 0x000fe4000f8e20ff */
[----:B-1----:R-:W1:Y:S02]  /*67d0*/  SYNCS.PHASECHK.TRANS64.TRYWAIT P0, [R3+URZ+0x230], R0 ;  /* 0x00023000030075a7 */ /* 0x002e6400080011ff */
[----:B-1----:R-:W-:Y:S05]  /*67e0*/  @!P0 BRA `(.L_x_126) ;  /* 0x0000004c00cc8947 */ /* 0x002fea0003800000 */
.L_x_246:
        /* <DEDUP_REMOVED lines=11> */
[----:B------:R-:W-:Y:S01]  /*68a0*/  PLOP3.LUT P0, PT, PT, PT, UP1, 0x80, 0x8 ;  /* 0x000000000008781c */ /* 0x000fe20003f0f018 */
[----:B------:R-:W-:Y:S11]  /*68b0*/  UP2UR UR45, UPR, URZ, 0x2 ;  /* 0x00000002ff2d7883 */ /* 0x000ff60008000000 */
[----:B------:R-:W-:Y:S01]  /*68c0*/  @!UPT UIADD3 URZ, UPT, UPT, URZ, URZ, URZ ;  /* 0x000000fffffff290 */ /* 0x000fe2000fffe0ff */
[----:B-1----:R-:W-:Y:S02]  /*68d0*/  @P0 SHF.R.U32.HI R0, RZ, 0x10, R5 ;  /* 0x00000010ff000819 */ /* 0x002fe40000011605 */
        /* <DEDUP_REMOVED lines=12> */
[----:B------:R-:W2:Y:S01]  /*69a0*/  LDCU UR12, c[0x0][0xb20] ;  /* 0x00016400ff0c77ac */ /* 0x000ea20008000800 */
[----:B------:R-:W-:Y:S02]  /*69b0*/  UIMAD.WIDE.U32 UR4, UR47, UR55, URZ ;  /* 0x000000372f0472a5 */ /* 0x000fe4000f8e00ff */
[----:B------:R-:W-:Y:S02]  /*69c0*/  UIMAD.WIDE.U32 UR6, UR58, UR52, URZ ;  /* 0x000000343a0672a5 */ /* 0x000fe4000f8e00ff */
[----:B------:R-:W-:Y:S02]  /*69d0*/  UISETP.NE.AND UP0, UPT, UR54, 0x1, UPT ;  /* 0x000000013600788c */ /* 0x000fe4000bf05270 */
[----:B------:R-:W-:Y:S02]  /*69e0*/  UIMAD.WIDE.U32 UR8, UR37, UR55, URZ ;  /* 0x00000037250872a5 */ /* 0x000fe4000f8e00ff */
[----:B------:R-:W-:Y:S02]  /*69f0*/  UIMAD.WIDE.U32 UR10, UR38, UR52, URZ ;  /* 0x00000034260a72a5 */ /* 0x000fe4000f8e00ff */
[----:B------:R-:W-:Y:S02]  /*6a00*/  UISETP.NE.AND UP1, UPT, UR43, 0x1, UPT ;  /* 0x000000012b00788c */ /* 0x000fe4000bf25270 */
[----:B------:R-:W-:Y:S01]  /*6a10*/  UISETP.NE.AND UP2, UPT, UR42, 0x1, UPT ;  /* 0x000000012a00788c */ /* 0x000fe2000bf45270 */
[----:B------:R-:W-:Y:S02]  /*6a20*/  UMOV UR4, UR5 ;  /* 0x0000000500047c82 */ /* 0x000fe40008000000 */
[----:B--2---:R-:W-:Y:S03]  /*6a30*/  USHF.R.U32.HI UR5, URZ, UR12, UR4 ;  /* 0x0000000cff057299 */ /* 0x004fe60008011604 */
[----:B------:R-:W-:Y:S02]  /*6a40*/  UMOV UR4, UR7 ;  /* 0x0000000700047c82 */ /* 0x000fe40008000000 */
[----:B------:R-:W-:Y:S02]  /*6a50*/  USHF.R.U32.HI UR7, URZ, UR53, UR4 ;  /* 0x00000035ff077299 */ /* 0x000fe40008011604 */
[----:B------:R-:W-:Y:S02]  /*6a60*/  USEL UR4, UR47, UR5, !UP0 ;  /* 0x000000052f047287 */ /* 0x000fe4000c000000 */
[----:B------:R-:W-:Y:S01]  /*6a70*/  USEL UR7, UR58, UR7, !UP1 ;  /* 0x000000073a077287 */ /* 0x000fe2000c800000 */
[----:B------:R-:W-:Y:S01]  /*6a80*/  UMOV UR5, UR9 ;  /* 0x0000000900057c82 */ /* 0x000fe20008000000 */
[----:B------:R-:W-:Y:S02]  /*6a90*/  UIMAD.WIDE.U32 UR8, UR4, UR40, URZ ;  /* 0x00000028040872a5 */ /* 0x000fe4000f8e00ff */
[----:B------:R-:W-:Y:S03]  /*6aa0*/  USHF.R.U32.HI UR6, URZ, UR12, UR5 ;  /* 0x0000000cff067299 */ /* 0x000fe60008011605 */
[----:B------:R-:W-:Y:S01]  /*6ab0*/  UMOV UR5, UR11 ;  /* 0x0000000b00057c82 */ /* 0x000fe20008000000 */
[----:B------:R-:W-:Y:S02]  /*6ac0*/  UIMAD.WIDE.U32 UR10, UR7, UR40, URZ ;  /* 0x00000028070a72a5 */ /* 0x000fe4000f8e00ff */
[----:B------:R-:W-:Y:S02]  /*6ad0*/  USHF.R.U32.HI UR12, URZ, UR53, UR5 ;  /* 0x00000035ff0c7299 */ /* 0x000fe40008011605 */
[----:B------:R-:W-:Y:S01]  /*6ae0*/  USEL UR6, UR37, UR6, !UP0 ;  /* 0x0000000625067287 */ /* 0x000fe2000c000000 */
[----:B------:R-:W-:Y:S02]  /*6af0*/  UMOV UR5, UR9 ;  /* 0x0000000900057c82 */ /* 0x000fe40008000000 */
[----:B------:R-:W-:Y:S01]  /*6b00*/  UMOV UR10, UR11 ;  /* 0x0000000b000a7c82 */ /* 0x000fe20008000000 */
[----:B------:R-:W-:Y:S02]  /*6b10*/  @UP2 USHF.R.U32.HI UR4, URZ, UR41, UR5 ;  /* 0x00000029ff042299 */ /* 0x000fe40008011605 */
[----:B------:R-:W-:Y:S02]  /*6b20*/  @UP2 USHF.R.U32.HI UR7, URZ, UR41, UR10 ;  /* 0x00000029ff072299 */ /* 0x000fe4000801160a */
[----:B------:R-:W-:Y:S02]  /*6b30*/  UIMAD UR4, UR42, UR4, URZ ;  /* 0x000000042a0472a4 */ /* 0x000fe4000f8e02ff */
[----:B------:R-:W-:Y:S02]  /*6b40*/  UIMAD.WIDE.U32 UR10, UR6, UR40, URZ ;  /* 0x00000028060a72a5 */ /* 0x000fe4000f8e00ff */
[----:B------:R-:W-:Y:S02]  /*6b50*/  USEL UR5, UR38, UR12, !UP1 ;  /* 0x0000000c26057287 */ /* 0x000fe4000c800000 */
[----:B------:R-:W-:Y:S02]  /*6b60*/  UIMAD UR8, UR42, UR7, URZ ;  /* 0x000000072a0872a4 */ /* 0x000fe4000f8e02ff */
[----:B------:R-:W-:Y:S03]  /*6b70*/  UISETP.GE.AND UP0, UPT, UR6, UR4, UPT ;  /* 0x000000040600728c */ /* 0x000fe6000bf06270 */
[----:B------:R-:W-:Y:S01]  /*6b80*/  UMOV UR4, UR11 ;  /* 0x0000000b00047c82 */ /* 0x000fe20008000000 */
[----:B------:R-:W-:Y:S02]  /*6b90*/  UISETP.GE.OR UP0, UPT, UR5, UR8, UP0 ;  /* 0x000000080500728c */ /* 0x000fe40008706670 */
[----:B------:R-:W-:Y:S02]  /*6ba0*/  USHF.R.U32.HI UR4, URZ, UR41, UR4 ;  /* 0x00000029ff047299 */ /* 0x000fe40008011604 */
[----:B------:R-:W-:Y:S02]  /*6bb0*/  UIMAD.WIDE.U32 UR8, UR5, UR40, URZ ;  /* 0x00000028050872a5 */ /* 0x000fe4000f8e00ff */
[----:B------:R-:W-:Y:S02]  /*6bc0*/  USEL UR11, UR6, UR4, !UP2 ;  /* 0x00000004060b7287 */ /* 0x000fe4000d000000 */
[----:B------:R-:W-:Y:S02]  /*6bd0*/  UIADD3 UR8, UPT, UPT, -UR5, URZ, URZ ;  /* 0x000000ff05087290 */ /* 0x000fe4000fffe1ff */
[----:B------:R-:W-:Y:S01]  /*6be0*/  UIADD3 UR10, UPT, UPT, -UR11, URZ, URZ ;  /* 0x000000ff0b0a7290 */ /* 0x000fe2000fffe1ff */
[----:B------:R-:W-:Y:S01]  /*6bf0*/  @!UP0 UMOV UR4, UR9 ;  /* 0x0000000900048c82 */ /* 0x000fe20008000000 */
[----:B------:R-:W-:Y:S02]  /*6c00*/  UIADD3 UR9, UPT, UPT, -UR6, URZ, URZ ;  /* 0x000000ff06097290 */ /* 0x000fe4000fffe1ff */
[----:B------:R-:W-:Y:S02]  /*6c10*/  @!UP0 USHF.R.U32.HI UR4, URZ, UR41, UR4 ;  /* 0x00000029ff048299 */ /* 0x000fe40008011604 */
[----:B------:R-:W-:Y:S02]  /*6c20*/  UIMAD UR10, UR42, UR10, UR6 ;  /* 0x0000000a2a0a72a4 */ /* 0x000fe4000f8e0206 */
[----:B------:R-:W-:Y:S04]  /*6c30*/  @!UP0 USEL UR4, UR5, UR4, !UP2 ;  /* 0x0000000405048287 */ /* 0x000fe8000d000000 */
[----:B------:R-:W-:Y:S02]  /*6c40*/  @!UP0 UIMAD UR10, UR7, UR10, UR4 ;  /* 0x0000000a070a82a4 */ /* 0x000fe4000f8e0204 */
[----:B------:R-:W-:Y:S02]  /*6c50*/  @!UP0 UIADD3 UR11, UPT, UPT, UR11, -UR4, URZ ;  /* 0x800000040b0b8290 */ /* 0x000fe4000fffe0ff */
[----:B------:R-:W-:Y:S02]  /*6c60*/  UIMAD UR7, UR43, UR8, UR38 ;  /* 0x000000082b0772a4 */ /* 0x000fe4000f8e0226 */
[----:B------:R-:W-:Y:S02]  /*6c70*/  @!UP0 UIMAD UR6, UR11, UR42, UR5 ;  /* 0x0000002a0b0682a4 */ /* 0x000fe4000f8e0205 */
[----:B------:R-:W-:Y:S01]  /*6c80*/  UIMAD UR4, UR54, UR9, UR37 ;  /* 0x00000009360472a4 */ /* 0x000fe2000f8e0225 */
[----:B------:R-:W-:Y:S02]  /*6c90*/  @!UP0 UMOV UR5, UR10 ;  /* 0x0000000a00058c82 */ /* 0x000fe40008000000 */
[----:B------:R-:W-:Y:S02]  /*6ca0*/  UIMAD UR38, UR5, UR43, UR7 ;  /* 0x0000002b052672a4 */ /* 0x000fe4000f8e0207 */
[----:B------:R-:W-:Y:S11]  /*6cb0*/  UIMAD UR37, UR6, UR54, UR4 ;  /* 0x00000036062572a4 */ /* 0x000ff6000f8e0204 */
[----:B------:R-:W-:Y:S01]  /*6cc0*/  @!UPT UIADD3 URZ, UPT, UPT, URZ, URZ, URZ ;  /* 0x000000fffffff290 */ /* 0x000fe2000fffe0ff */
.L_x_127:
[----:B------:R-:W-:Y:S01]  /*6cd0*/  UISETP.NE.AND UP0, UPT, UR39, 0x1, UPT ;  /* 0x000000012700788c */ /* 0x000fe2000bf05270 */
[----:B------:R-:W-:Y:S01]  /*6ce0*/  IADD3 R145, PT, PT, R145, 0x1, RZ ;  /* 0x0000000191917810 */ /* 0x000fe20007ffe0ff */
[----:B------:R-:W-:Y:S02]  /*6cf0*/  USHF.L.U32 UR50, UR20, 0x7, URZ ;  /* 0x0000000714327899 */ /* 0x000fe400080006ff */
[----:B------:R-:W-:Y:S07]  /*6d00*/  USHF.L.U32 UR49, UR30, 0x7, URZ ;  /* 0x000000071e317899 */ /* 0x000fee00080006ff */
[----:B------:R-:W2:Y:S01]  /*6d10*/  @!UP0 LDCU.128 UR12, c[0x0][0xb10] ;  /* 0x00016200ff0c87ac */ /* 0x000ea20008000c00 */
[----:B------:R-:W3:Y:S01]  /*6d20*/  @!UP0 LDCU UR5, c[0x0][0xb0c] ;  /* 0x00016180ff0587ac */ /* 0x000ee20008000800 */
[----:B------:R-:W4:Y:S01]  /*6d30*/  @!UP0 LDCU UR10, c[0x0][0xb20] ;  /* 0x00016400ff0a87ac */ /* 0x000f220008000800 */
[----:B--2---:R-:W-:Y:S02]  /*6d40*/  UIMAD.WIDE.U32 UR8, UR38, UR12, URZ ;  /* 0x0000000c260872a5 */ /* 0x004fe4000f8e00ff */
[----:B------:R-:W-:Y:S02]  /*6d50*/  UIMAD.WIDE.U32 UR6, UR37, UR15, URZ ;  /* 0x0000000f250672a5 */ /* 0x000fe4000f8e00ff */
[----:B------:R-:W-:Y:S03]  /*6d60*/  @!UP0 UISETP.NE.AND UP1, UPT, UR14, 0x1, UPT ;  /* 0x000000010e00888c */ /* 0x000fe6000bf25270 */
[----:B------:R-:W-:Y:S01]  /*6d70*/  @!UP0 UMOV UR4, UR9 ;  /* 0x0000000900048c82 */ /* 0x000fe20008000000 */
[----:B---3--:R-:W-:Y:S02]  /*6d80*/  @!UP0 UISETP.NE.AND UP2, UPT, UR5, 0x1, UPT ;  /* 0x000000010500888c */ /* 0x008fe4000bf45270 */
[----:B------:R-:W-:Y:S01]  /*6d90*/  @!UP0 USHF.R.U32.HI UR4, URZ, UR13, UR4 ;  /* 0x0000000dff048299 */ /* 0x000fe20008011604 */
[----:B------:R-:W-:Y:S02]  /*6da0*/  @!UP0 UMOV UR6, UR7 ;  /* 0x0000000700068c82 */ /* 0x000fe40008000000 */
[----:B----4-:R-:W-:Y:S02]  /*6db0*/  @!UP0 USHF.R.U32.HI UR6, URZ, UR10, UR6 ;  /* 0x0000000aff068299 */ /* 0x010fe40008011606 */
[----:B------:R-:W-:Y:S02]  /*6dc0*/  @!UP0 USEL UR7, UR38, UR4, !UP2 ;  /* 0x0000000426078287 */ /* 0x000fe4000d000000 */
[----:B------:R-:W-:Y:S04]  /*6dd0*/  @!UP0 USEL UR6, UR37, UR6, !UP1 ;  /* 0x0000000625068287 */ /* 0x000fe8000c800000 */
[----:B------:R-:W-:Y:S02]  /*6de0*/  @!UP0 UIADD3 UR4, UPT, UPT, -UR7, UR6, URZ ;  /* 0x0000000607048290 */ /* 0x000fe4000fffe1ff */
[----:B------:R-:W-:Y:S02]  /*6df0*/  @!UP0 UIADD3 UR6, UPT, UPT, UR7, -UR6, URZ ;  /* 0x8000000607068290 */ /* 0x000fe4000fffe0ff */
[----:B------:R-:W-:Y:S02]  /*6e00*/  @!UP0 UIMAD UR38, UR4, UR5, UR38 ;  /* 0x00000005042682a4 */ /* 0x000fe4000f8e0226 */
[----:B------:R-:W-:Y:S02]  /*6e10*/  @!UP0 UIMAD UR37, UR6, UR14, UR37 ;  /* 0x0000000e062582a4 */ /* 0x000fe4000f8e0225 */
[----:B------:R-:W-:Y:S09]  /*6e20*/  ULOP3.LUT UP0, URZ, UR62, 0x1b0, URZ, 0xc0, !UPT ;  /* 0x000001b03eff7892 */ /* 0x000ff2000f80c0ff */
[----:B------:R-:W-:Y:S05]  /*6e30*/  BRA.U !UP0, `(.L_x_128) ;  /* 0x0000000108407547 */ /* 0x000fea000b800000 */
[----:B------:R-:W2:Y:S01]  /*6e40*/  LDCU.64 UR8, c[0x4][0x80] ;  /* 0x01001000ff0877ac */ /* 0x000ea20008000a00 */
[----:B------:R-:W-:Y:S01]  /*6e50*/  MOV R3, 0x0 ;  /* 0x0000000000037802 */ /* 0x000fe20000000f00 */
[----:B------:R-:W-:Y:S02]  /*6e60*/  HFMA2 R12, -RZ, RZ, 0, 5.9604644775390625e-08 ;  /* 0x00000001ff0c7431 */ /* 0x000fe400000001ff */
[----:B------:R-:W-:Y:S02]  /*6e70*/  IMAD.MOV.U32 R8, RZ, RZ, 0x70 ;  /* 0x00000070ff087424 */ /* 0x000fe400078e00ff */
[----:B------:R-:W-:Y:S01]  /*6e80*/  IMAD.MOV.U32 R13, RZ, RZ, RZ ;  /* 0x000000ffff0d7224 */ /* 0x000fe200078e00ff */
[----:B------:R-:W3:Y:S01]  /*6e90*/  LDCU.64 UR6, c[0x4][0x88] ;  /* 0x01001100ff0677ac */ /* 0x000ee20008000a00 */
[----:B------:R-:W4:Y:S01]  /*6ea0*/  LDC.64 R2, c[0x4][R3] ;  /* 0x0100000003027b82 */ /* 0x000f220000000a00 */
[----:B------:R-:W1:Y:S01]  /*6eb0*/  LDCU.64 UR4, c[0x4][0x8] ;  /* 0x01000100ff0477ac */ /* 0x000e620008000a00 */
[----:B--2---:R-:W-:Y:S01]  /*6ec0*/  MOV R5, UR9 ;  /* 0x0000000900057c02 */ /* 0x004fe20008000f00 */
[----:B------:R-:W-:Y:S01]  /*6ed0*/  IMAD.U32 R4, RZ, RZ, UR8 ;  /* 0x00000008ff047e24 */ /* 0x000fe2000f8e00ff */
[----:B---3--:R-:W-:Y:S01]  /*6ee0*/  MOV R7, UR7 ;  /* 0x0000000700077c02 */ /* 0x008fe20008000f00 */
[----:B------:R-:W-:Y:S01]  /*6ef0*/  IMAD.U32 R6, RZ, RZ, UR6 ;  /* 0x00000006ff067e24 */ /* 0x000fe2000f8e00ff */
[----:B-1----:R-:W-:Y:S01]  /*6f00*/  MOV R11, UR5 ;  /* 0x00000005000b7c02 */ /* 0x002fe20008000f00 */
[----:B------:R-:W-:Y:S02]  /*6f10*/  IMAD.U32 R10, RZ, RZ, UR4 ;  /* 0x00000004ff0a7e24 */ /* 0x000fe4000f8e00ff */
[----:B------:R-:W-:Y:S07]  /*6f20*/  LEPC R20, `(.L_x_128) ;  /* 0x000000001014794e */ /* 0x000fee0000000000 */
[----:B----45:R-:W-:Y:S05]  /*6f30*/  CALL.ABS.NOINC R2 ;  /* 0x0000000002007343 */ /* 0x030fea0003c00000 */
.L_x_128:
[----:B------:R-:W-:Y:S01]  /*6f40*/  LOP3.LUT P0, RZ, R153, 0x1b0, RZ, 0xc0, !PT ;  /* 0x000001b099ff7812 */ /* 0x000fe2000780c0ff */
[----:B------:R-:W-:Y:S11]  /*6f50*/  BSSY.RECONVERGENT B6, `(.L_x_129) ;  /* 0x0000013000067945 */ /* 0x000ff60003800200 */
[----:B------:R-:W-:Y:S01]  /*6f60*/  @!UPT UIADD3 URZ, UPT, UPT, URZ, URZ, URZ ;  /* 0x000000fffffff290 */ /* 0x000fe2000fffe0ff */
[----:B------:R-:W-:Y:S05]  /*6f70*/  @!P0 BRA `(.L_x_130) ;  /* 0x0000000000408947 */ /* 0x000fea0003800000 */
        /* <DEDUP_REMOVED lines=16> */
.L_x_130:
[----:B------:R-:W-:Y:S05]  /*7080*/  BSYNC.RECONVERGENT B6 ;  /* 0x0000000000067941 */ /* 0x000fea0003800200 */
.L_x_129:
[----:B------:R-:W-:Y:S01]  /*7090*/  R2UR UR4, R143 ;  /* 0x000000008f0472ca */ /* 0x000fe200000e0000 */
[----:B------:R-:W-:Y:S01]  /*70a0*/  UISETP.NE.U32.AND UP0, UPT, UR60, URZ, UPT ;  /* 0x000000ff3c00728c */ /* 0x000fe2000bf05070 */
[----:B------:R-:W-:Y:S02]  /*70b0*/  ISETP.NE.U32.AND P4, PT, R138, RZ, PT ;  /* 0x000000ff8a00720c */ /* 0x000fe40003f85070 */
[----:B------:R-:W-:Y:S01]  /*70c0*/  ISETP.NE.U32.AND P2, PT, RZ, UR56, PT ;  /* 0x00000038ff007c0c */ /* 0x000fe2000bf45070 */
[----:B------:R-:W-:Y:S01]  /*70d0*/  UISETP.NE.AND.EX UP1, UPT, UR61, URZ, UPT, UP0 ;  /* 0x000000ff3d00728c */ /* 0x000fe2000bf25300 */
[----:B------:R-:W-:Y:S01]  /*70e0*/  ISETP.NE.AND.EX P4, PT, R139, RZ, PT, P4 ;  /* 0x000000ff8b00720c */ /* 0x000fe20003f85340 */
[----:B------:R-:W-:Y:S01]  /*70f0*/  UPLOP3.LUT UP0, UPT, UPT, UPT, UPT, 0x40, 0x4 ;  /* 0x000000000004789c */ /* 0x000fe20003f0e870 */
[----:B------:R-:W-:Y:S05]  /*7100*/  ISETP.NE.AND.EX P2, PT, RZ, UR57, PT, P2 ;  /* 0x00000039ff007c0c */ /* 0x000fea000bf45320 */
[----:B------:R-:W-:Y:S06]  /*7110*/  UISETP.NE.AND UP2, UPT, UR4, URZ, UPT ;  /* 0x000000ff0400728c */ /* 0x000fec000bf45270 */
[----:B------:R-:W-:Y:S05]  /*7120*/  PLOP3.LUT P1, PT, PT, PT, UP2, 0x80, 0x8 ;  /* 0x000000000008781c */ /* 0x000fea0003f2f028 */
[----:B------:R-:W-:Y:S06]  /*7130*/  @UP2 UPLOP3.LUT UP0, UPT, UPT, UPT, UP1, 0x80, 0x8 ;  /* 0x000000000008289c */ /* 0x000fec0003f0f010 */
[----:B------:R-:W-:Y:S01]  /*7140*/  PLOP3.LUT P0, PT, PT, PT, UP0, 0x80, 0x8 ;  /* 0x000000000008781c */ /* 0x000fe20003f0f008 */
[----:B------:R-:W-:Y:S01]  /*7150*/  @!UPT UIADD3 URZ, UPT, UPT, URZ, URZ, URZ ;  /* 0x000000fffffff290 */ /* 0x000fe2000fffe0ff */
[----:B------:R-:W-:Y:S11]  /*7160*/  BRA.U !UP1, `(.L_x_131) ;  /* 0x00000001093c7547 */ /* 0x000ff6000b800000 */
[----:B------:R-:W-:Y:S01]  /*7170*/  UISETP.NE.U32.AND UP0, UPT, UR56, URZ, UPT ;  /* 0x000000ff3800728c */ /* 0x000fe2000bf05070 */
[----:B-1----:R-:W-:Y:S01]  /*7180*/  HFMA2 R0, -RZ, RZ, 0, 5.9604644775390625e-08 ;  /* 0x00000001ff007431 */ /* 0x002fe200000001ff */
[----:B------:R-:W1:Y:S01]  /*7190*/  LDCU.64 UR8, c[0x0][0x358] ;  /* 0x00006b00ff0877ac */ /* 0x000e620008000a00 */
[----:B------:R-:W-:Y:S01]  /*71a0*/  IMAD.MOV.U32 R140, RZ, RZ, 0x1 ;  /* 0x00000001ff8c7424 */ /* 0x000fe200078e00ff */
[----:B------:R-:W-:Y:S06]  /*71b0*/  UISETP.NE.AND.EX UP0, UPT, UR57, URZ, UPT, UP0 ;  /* 0x000000ff3900728c */ /* 0x000fec000bf05300 */
[----:B------:R-:W-:Y:S05]  /*71c0*/  PLOP3.LUT P3, PT, PT, PT, UP0, 0x80, 0x8 ;  /* 0x000000000008781c */ /* 0x000fea0003f6f008 */
[----:B------:R-:W2:Y:S01]  /*71d0*/  @UP0 LDCU.64 UR4, c[0x0][0x888] ;  /* 0x00011100ff0407ac */ /* 0x000ea20008000a00 */
[----:B------:R-:W-:Y:S07]  /*71e0*/  @UP0 UIMAD UR6, UR36, UR60, URZ ;  /* 0x0000003c240602a4 */ /* 0x000fee000f8e02ff */
[----:B------:R-:W-:Y:S01]  /*71f0*/  @!P3 PRMT R140, R0, 0x7610, R140 ;  /* 0x00007610008cb816 */ /* 0x000fe2000000008c */
[----:B--2---:R-:W-:Y:S06]  /*7200*/  @UP0 UIMAD.WIDE UR4, UR6, 0x4, UR4 ;  /* 0x00000004060408a5 */ /* 0x004fec000f8e0204 */
[----:B------:R-:W-:Y:S01]  /*7210*/  IMAD.U32 R2, RZ, RZ, UR4 ;  /* 0x00000004ff027e24 */ /* 0x000fe2000f8e00ff */
[----:B------:R-:W-:Y:S04]  /*7220*/  MOV R3, UR5 ;  /* 0x0000000500037c02 */ /* 0x000fe80008000f00 */
[----:B------:R-:W2:Y:S01]  /*7230*/  @!UP0 LDCU UR4, c[0x0][0x880] ;  /* 0x00011000ff0487ac */ /* 0x000ea20008000800 */
[----:B-1---5:R3:W5:Y:S02]  /*7240*/  @P3 LDG.E R72, desc[UR8][R2.64] ;  /* 0x0000000802483981 */ /* 0x022764000c1e1900 */
[----:B--23--:R-:W-:Y:S02]  /*7250*/  @!P3 IMAD.U32 R72, RZ, RZ, UR4 ;  /* 0x00000004ff48be24 */ /* 0x00cfe4000f8e00ff */
.L_x_131:
[----:B------:R-:W-:Y:S05]  /*7260*/  @!P4 BRA `(.L_x_132) ;  /* 0x000000000024c947 */ /* 0x000fea0003800000 */
[----:B------:R-:W-:Y:S01]  /*7270*/  ISETP.NE.U32.AND P3, PT, R136, RZ, PT ;  /* 0x000000ff8800720c */ /* 0x000fe20003f65070 */
[----:B------:R-:W2:Y:S03]  /*7280*/  LDCU.64 UR4, c[0x0][0x358] ;  /* 0x00006b00ff0477ac */ /* 0x000ea60008000a00 */
[----:B------:R-:W-:Y:S11]  /*7290*/  ISETP.NE.AND.EX P3, PT, R137, RZ, PT, P3 ;  /* 0x000000ff8900720c */ /* 0x000ff60003f65330 */
[----:B------:R-:W-:Y:S02]  /*72a0*/  @!UPT UIADD3 URZ, UPT, UPT, URZ, URZ, URZ ;  /* 0x000000fffffff290 */ /* 0x000fe4000fffe0ff */
[----:B------:R-:W3:Y:S01]  /*72b0*/  @P3 LDC.64 R2, c[0x0][0x8a8] ;  /* 0x00022a00ff023b82 */ /* 0x000ee20000000a00 */
[----:B-1----:R-:W-:Y:S04]  /*72c0*/  @P3 IMAD R0, R138, UR36, RZ ;  /* 0x000000248a003c24 */ /* 0x002fe8000f8e02ff */
[----:B---3--:R-:W-:Y:S05]  /*72d0*/  @P3 IMAD.WIDE R2, R0, 0x4, R2 ;  /* 0x0000000400023825 */ /* 0x008fea00078e0202 */
[----:B--2--5:R2:W5:Y:S02]  /*72e0*/  @P3 LDG.E R70, desc[UR4][R2.64] ;  /* 0x0000000402463981 */ /* 0x024564000c1e1900 */
[----:B--2---:R-:W3:Y:S02]  /*72f0*/  @!P3 LDC R70, c[0x0][0x8a0] ;  /* 0x00022800ff46bb82 */ /* 0x004ee40000000800 */
.L_x_132:
[----:B-----5:R-:W-:Y:S01]  /*7300*/  ISETP.NE.AND P4, PT, R72, RZ, PT ;  /* 0x000000ff4800720c */ /* 0x020fe20003f85270 */
[----:B------:R-:W-:Y:S01]  /*7310*/  BSSY B1, `(.L_x_133) ;  /* 0x0000048000017945 */ /* 0x000fe20003800000 */
[----:B------:R-:W-:Y:S01]  /*7320*/  SEL R7, RZ, 0xffffffff, P2 ;  /* 0xffffffffff077807 */ /* 0x000fe20001000000 */
[----:B------:R-:W-:Y:S01]  /*7330*/  IMAD.MOV.U32 R78, RZ, RZ, 0x1 ;  /* 0x00000001ff4e7424 */ /* 0x000fe200078e00ff */
[----:B------:R-:W-:Y:S01]  /*7340*/  LOP3.LUT P3, RZ, R140, 0xff, RZ, 0xc0, !PT ;  /* 0x000000ff8cff7812 */ /* 0x000fe2000786c0ff */
[----:B------:R-:W-:Y:S01]  /*7350*/  IMAD R71, R68, 0x80, R69 ;  /* 0x0000008044477824 */ /* 0x000fe200078e0245 */
[----:B-1----:R-:W-:Y:S02]  /*7360*/  @P1 SEL R0, RZ, 0xffffffff, P4 ;  /* 0xffffffffff001807 */ /* 0x002fe40002000000 */
[----:B------:R-:W-:Y:S02]  /*7370*/  CS2R R98, SRZ ;  /* 0x0000000000627805 */ /* 0x000fe4000001ff00 */
[----:B------:R-:W-:Y:S02]  /*7380*/  LEA R3, R148, UR44, 0x3 ;  /* 0x0000002c94037c11 */ /* 0x000fe4000f8e18ff */
[----:B------:R-:W-:Y:S02]  /*7390*/  CS2R R96, SRZ ;  /* 0x0000000000607805 */ /* 0x000fe4000001ff00 */
[----:B------:R-:W-:Y:S02]  /*73a0*/  @P0 SEL R0, R7, R0, !P3 ;  /* 0x0000000007000207 */ /* 0x000fe40005800000 */
[----:B------:R-:W-:Y:S02]  /*73b0*/  CS2R R94, SRZ ;  /* 0x00000000005e7805 */ /* 0x000fe4000001ff00 */
[----:B------:R-:W-:Y:S02]  /*73c0*/  LEA R144, R68, UR44, 0x3 ;  /* 0x0000002c44907c11 */ /* 0x000fe4000f8e18ff */
[----:B------:R-:W-:Y:S02]  /*73d0*/  CS2R R92, SRZ ;  /* 0x00000000005c7805 */ /* 0x000fe4000001ff00 */
[----:B------:R-:W-:Y:S02]  /*73e0*/  @P1 LOP3.LUT R0, R0, 0x1, RZ, 0xc0, !PT ;  /* 0x0000000100001812 */ /* 0x000fe400078ec0ff */
[----:B------:R-:W-:Y:S02]  /*73f0*/  CS2R R86, SRZ ;  /* 0x0000000000567805 */ /* 0x000fe4000001ff00 */
[----:B------:R-:W-:Y:S02]  /*7400*/  SHF.L.U32 R5, R149, 0x1f, RZ ;  /* 0x0000001f95057819 */ /* 0x000fe400000006ff */
[----:B------:R-:W-:Y:S02]  /*7410*/  CS2R R84, SRZ ;  /* 0x0000000000547805 */ /* 0x000fe4000001ff00 */
[----:B------:R-:W-:Y:S02]  /*7420*/  ISETP.NE.U32.OR P6, PT, R0, 0x1, !P1 ;  /* 0x000000010000780c */ /* 0x000fe40004fc5470 */
[----:B------:R-:W-:Y:S02]  /*7430*/  CS2R R82, SRZ ;  /* 0x0000000000527805 */ /* 0x000fe4000001ff00 */
[----:B------:R-:W-:Y:S02]  /*7440*/  PLOP3.LUT P2, PT, PT, PT, UP1, 0x80, 0x8 ;  /* 0x000000000008781c */ /* 0x000fe40003f4f018 */
[----:B------:R-:W-:Y:S02]  /*7450*/  CS2R R80, SRZ ;  /* 0x0000000000507805 */ /* 0x000fe4000001ff00 */
[----:B------:R-:W-:Y:S02]  /*7460*/  SEL R0, RZ, 0xffffffff, P4 ;  /* 0xffffffffff007807 */ /* 0x000fe40002000000 */
[----:B------:R-:W-:Y:S03]  /*7470*/  P2R R88, PR, RZ, 0x40 ;  /* 0x00000040ff587803 */ /* 0x000fe60000000000 */
[----:B------:R-:W-:Y:S04]  /*7480*/  @P6 SHF.L.U32 R2, R146, 0x1f, RZ ;  /* 0x0000001f92026819 */ /* 0x000fe800000006ff */
[----:B------:R-:W-:Y:S01]  /*7490*/  @P2 SEL R0, R7, R0, !P3 ;  /* 0x0000000007002207 */ /* 0x000fe20005800000 */
[----:B------:R-:W1:Y:S03]  /*74a0*/  @P6 SYNCS.PHASECHK.TRANS64.TRYWAIT P1, [R3+URZ+0x200], R2 ;  /* 0x00020002030065a7 */ /* 0x000e6600080211ff */
[----:B------:R-:W-:Y:S04]  /*74b0*/  LOP3.LUT R0, R0, 0x1, RZ, 0xc0, !PT ;  /* 0x0000000100007812 */ /* 0x000fe800078ec0ff */
[----:B------:R-:W-:Y:S04]  /*74c0*/  ISETP.NE.U32.AND P5, PT, R0, 0x1, PT ;  /* 0x000000010000780c */ /* 0x000fe80003fa5070 */
[----:B------:R-:W-:Y:S01]  /*74d0*/  P2R R79, PR, RZ, 0x20 ;  /* 0x00000020ff4f7803 */ /* 0x000fe20000000000 */
[----:B------:R2:W4:Y:S01]  /*74e0*/  SYNCS.PHASECHK.TRANS64.TRYWAIT P0, [R144+URZ+0x250], R5 ;  /* 0x00025005900075a7 */ /* 0x00052200080011ff */
[----:B-1----:R-:W-:Y:S01]  /*74f0*/  @P6 SEL R78, RZ, 0x1, !P1 ;  /* 0x00000001ff4e6807 */ /* 0x002fe20004800000 */
[----:B--2---:R-:W-:Y:S06]  /*7500*/  @!P6 BRA `(.L_x_134) ;  /* 0x0000000000a0e947 */ /* 0x004fec0003800000 */
[----:B------:R-:W-:Y:S01]  /*7510*/  @P5 IMAD R7, R148, 0x2000, R135 ;  /* 0x0000200094075824 */ /* 0x000fe200078e0287 */
[----:B------:R-:W-:Y:S01]  /*7520*/  ISETP.NE.AND P1, PT, R78, RZ, PT ;  /* 0x000000ff4e00720c */ /* 0x000fe20003f25270 */
[----:B------:R-:W-:Y:S01]  /*7530*/  BSSY B0, `(.L_x_135) ;  /* 0x0000011000007945 */ /* 0x000fe20003800000 */
[----:B------:R-:W-:Y:S01]  /*7540*/  CS2R R82, SRZ ;  /* 0x0000000000527805 */ /* 0x000fe2000001ff00 */
[----:B------:R-:W-:Y:S01]  /*7550*/  @P5 VIADD R9, R7, UR44 ;  /* 0x0000002c07095c36 */ /* 0x000fe20008000000 */
[----:B------:R-:W-:Y:S02]  /*7560*/  CS2R R80, SRZ ;  /* 0x0000000000507805 */ /* 0x000fe4000001ff00 */
[----:B------:R-:W-:Y:S02]  /*7570*/  CS2R R86, SRZ ;  /* 0x0000000000567805 */ /* 0x000fe4000001ff00 */
[----:B------:R-:W-:Y:S01]  /*7580*/  CS2R R84, SRZ ;  /* 0x0000000000547805 */ /* 0x000fe2000001ff00 */
[--C-:B------:R-:W-:Y:S01]  /*7590*/  @P5 IMAD.IADD R6, R152, 0x1, R9.reuse ;  /* 0x0000000198065824 */ /* 0x100fe200078e0209 */
[----:B------:R-:W-:Y:S01]  /*75a0*/  CS2R R94, SRZ ;  /* 0x00000000005e7805 */ /* 0x000fe2000001ff00 */
[--C-:B------:R-:W-:Y:S01]  /*75b0*/  @P5 IMAD.IADD R4, R151, 0x1, R9.reuse ;  /* 0x0000000197045824 */ /* 0x100fe200078e0209 */
[----:B------:R-:W-:Y:S01]  /*75c0*/  CS2R R92, SRZ ;  /* 0x00000000005c7805 */ /* 0x000fe2000001ff00 */
[----:B------:R-:W-:Y:S01]  /*75d0*/  @P5 IMAD R2, R150, 0x10, R9 ;  /* 0x0000001096025824 */ /* 0x000fe200078e0209 */
[----:B------:R-:W-:Y:S02]  /*75e0*/  CS2R R98, SRZ ;  /* 0x0000000000627805 */ /* 0x000fe4000001ff00 */
[----:B------:R-:W-:Y:S01]  /*75f0*/  CS2R R96, SRZ ;  /* 0x0000000000607805 */ /* 0x000fe2000001ff00 */
[----:B------:R-:W-:Y:S06]  /*7600*/  @P1 BRA `(.L_x_136) ;  /* 0x00000000000c1947 */ /* 0x000fec0003800000 */
[----:B------:R-:W-:Y:S04]  /*7610*/  SHF.L.U32 R0, R146, 0x1f, RZ ;  /* 0x0000001f92007819 */ /* 0x000fe800000006ff */
[----:B------:R-:W1:Y:S02]  /*7620*/  SYNCS.PHASECHK.TRANS64.TRYWAIT P1, [R3+URZ+0x200], R0 ;  /* 0x00020000030075a7 */ /* 0x000e6400080211ff */
[----:B-1----:R-:W-:Y:S05]  /*7630*/  @!P1 BRA `(.L_x_137) ;  /* 0x00000040004c9947 */ /* 0x002fea0003800000 */
.L_x_136:
[----:B------:R-:W-:Y:S05]  /*7640*/  BSYNC B0 ;  /* 0x0000000000007941 */ /* 0x000fea0003800000 */
.L_x_135:
[----:B------:R-:W-:Y:S01]  /*7650*/  ISETP.NE.AND P1, PT, R79, RZ, PT ;  /* 0x000000ff4f00720c */ /* 0x000fe20003f25270 */
[----:B-1----:R-:W-:Y:S02]  /*7660*/  VIADD R3, R3, 0x210 ;  /* 0x0000021003037836 */ /* 0x002fe40000000000 */
[----:B------:R-:W-:Y:S02]  /*7670*/  IMAD.U32 R0, RZ, RZ, UR46 ;  /* 0x0000002eff007e24 */ /* 0x000fe4000f8e00ff */
[----:B------:R-:W-:Y:S03]  /*7680*/  VIADD R148, R148, 0x1 ;  /* 0x0000000194947836 */ /* 0x000fe60000000000 */
[----:B------:R-:W-:Y:S05]  /*7690*/  PRMT R0, R0, 0x654, R3 ;  /* 0x0000065400007816 */ /* 0x000fea0000000003 */
[----:B------:R1:W2:Y:S04]  /*76a0*/  @P1 LDS.128 R80, [R7+UR44+0x400] ;  /* 0x0004002c07501984 */ /* 0x0002a80008000c00 */
[----:B------:R1:W1:Y:S04]  /*76b0*/  @P1 LDS.128 R84, [R6+0x400] ;  /* 0x0004000006541984 */ /* 0x0002680000000c00 */
[----:B------:R1:W1:Y:S04]  /*76c0*/  @P1 LDS.128 R92, [R4+0x400] ;  /* 0x00040000045c1984 */ /* 0x0002680000000c00 */
[----:B------:R1:W1:Y:S01]  /*76d0*/  @P1 LDS.128 R96, [R2+0x400] ;  /* 0x0004000002601984 */ /* 0x0002620000000c00 */
[C---:B------:R-:W-:Y:S01]  /*76e0*/  ISETP.NE.AND P1, PT, R148.reuse, 0x2, PT ;  /* 0x000000029400780c */ /* 0x040fe20003f25270 */
[----:B------:R-:W-:Y:S01]  /*76f0*/  @!PT LDS RZ, [RZ] ;  /* 0x00000000fffff984 */ /* 0x000fe20000000800 */
[----:B------:R-:W-:Y:S01]  /*7700*/  @!PT LDS RZ, [RZ] ;  /* 0x00000000fffff984 */ /* 0x000fe20000000800 */
[----:B------:R-:W-:Y:S01]  /*7710*/  @!PT LDS RZ, [RZ] ;  /* 0x00000000fffff984 */ /* 0x000fe20000000800 */
[----:B------:R-:W-:Y:S01]  /*7720*/  @!PT LDS RZ, [RZ] ;  /* 0x00000000fffff984 */ /* 0x000fe20000000800 */
[----:B------:R5:W-:Y:S06]  /*7730*/  MEMBAR.ALL.CTA ;  /* 0x0000000000007992 */ /* 0x000bec0000008000 */
[----:B-----5:R-:W5:Y:S01]  /*7740*/  FENCE.VIEW.ASYNC.S ;  /* 0x00000000000073c6 */ /* 0x020f620000000000 */
[----:B------:R-:W-:Y:S02]  /*7750*/  SEL R3, RZ, 0x1, P1 ;  /* 0x00000001ff037807 */ /* 0x000fe40000800000 */
[----:B------:R-:W-:Y:S02]  /*7760*/  SEL R148, R148, RZ, P1 ;  /* 0x000000ff94947207 */ /* 0x000fe40000800000 */
[----:B------:R-:W-:Y:S01]  /*7770*/  LOP3.LUT R146, R146, R3, RZ, 0x3c, !PT ;  /* 0x0000000392927212 */ /* 0x000fe200078e3cff */
[----:B-----5:R1:W-:Y:S06]  /*7780*/  SYNCS.ARRIVE.TRANS64.RED.A1T0 RZ, [R0+URZ], RZ ;  /* 0x000000ff00ff79a7 */ /* 0x0203ec00081004ff */
.L_x_134:
[----:B------:R-:W-:Y:S05]  /*7790*/  BSYNC B1 ;  /* 0x0000000000017941 */ /* 0x000fea0003800000 */
.L_x_133:
[----:B-1----:R-:W-:Y:S04]  /*77a0*/  SHF.R.U32.HI R0, RZ, 0x15, R71 ;  /* 0x00000015ff007819 */ /* 0x002fe80000011647 */
[----:B------:R-:W-:Y:S01]  /*77b0*/  LOP3.LUT P1, RZ, R0, 0x3, R141, 0x48, !PT ;  /* 0x0000000300ff7812 */ /* 0x000fe2000782488d */
[----:B------:R-:W-:Y:S01]  /*77c0*/  @!UPT UIADD3 URZ, UPT, UPT, URZ, URZ, URZ ;  /* 0x000000fffffff290 */ /* 0x000fe2000fffe0ff */
[----:B----4-:R-:W-:Y:S11]  /*77d0*/  @P0 BRA `(.L_x_138) ;  /* 0x0000000000080947 */ /* 0x010ff60003800000 */
[----:B------:R-:W1:Y:S02]  /*77e0*/  SYNCS.PHASECHK.TRANS64.TRYWAIT P0, [R144+URZ+0x250], R5 ;  /* 0x00025005900075a7 */ /* 0x000e6400080011ff */
[----:B-1----:R-:W-:Y:S05]  /*77f0*/  @!P0 BRA `(.L_x_139) ;  /* 0x0000003c00f08947 */ /* 0x002fea0003800000 */
.L_x_138:
[----:B------:R-:W-:Y:S05]  /*7800*/  @!P1 BRA `(.L_x_140) ;  /* 0x0000000000409947 */ /* 0x000fea0003800000 */
[----:B------:R-:W1:Y:S01]  /*7810*/  LDCU.64 UR8, c[0x4][0x70] ;  /* 0x01000e00ff0877ac */ /* 0x000e620008000a00 */
[----:B------:R-:W-:Y:S01]  /*7820*/  MOV R3, 0x0 ;  /* 0x0000000000037802 */ /* 0x000fe20000000f00 */
[----:B------:R-:W-:Y:S02]  /*7830*/  HFMA2 R12, -RZ, RZ, 0, 5.9604644775390625e-08 ;  /* 0x00000001ff0c7431 */ /* 0x000fe400000001ff */
[----:B------:R-:W-:Y:S02]  /*7840*/  IMAD.MOV.U32 R8, RZ, RZ, 0x192 ;  /* 0x00000192ff087424 */ /* 0x000fe400078e00ff */
[----:B------:R-:W-:Y:S01]  /*7850*/  IMAD.MOV.U32 R13, RZ, RZ, RZ ;  /* 0x000000ffff0d7224 */ /* 0x000fe200078e00ff */
[----:B------:R-:W4:Y:S01]  /*7860*/  LDCU.64 UR6, c[0x4][0x78] ;  /* 0x01000f00ff0677ac */ /* 0x000f220008000a00 */
[----:B------:R-:W2:Y:S01]  /*7870*/  LDC.64 R2, c[0x4][R3] ;  /* 0x0100000003027b82 */ /* 0x000ea20000000a00 */
[----:B------:R-:W5:Y:S01]  /*7880*/  LDCU.64 UR4, c[0x4][0x10] ;  /* 0x01000200ff0477ac */ /* 0x000f620008000a00 */
[----:B-1----:R-:W-:Y:S01]  /*7890*/  MOV R5, UR9 ;  /* 0x0000000900057c02 */ /* 0x002fe20008000f00 */
[----:B------:R-:W-:Y:S01]  /*78a0*/  IMAD.U32 R4, RZ, RZ, UR8 ;  /* 0x00000008ff047e24 */ /* 0x000fe2000f8e00ff */
[----:B----4-:R-:W-:Y:S01]  /*78b0*/  MOV R7, UR7 ;  /* 0x0000000700077c02 */ /* 0x010fe20008000f00 */
[----:B------:R-:W-:Y:S01]  /*78c0*/  IMAD.U32 R6, RZ, RZ, UR6 ;  /* 0x00000006ff067e24 */ /* 0x000fe2000f8e00ff */
[----:B-----5:R-:W-:Y:S01]  /*78d0*/  MOV R11, UR5 ;  /* 0x00000005000b7c02 */ /* 0x020fe20008000f00 */
[----:B------:R-:W-:Y:S02]  /*78e0*/  IMAD.U32 R10, RZ, RZ, UR4 ;  /* 0x00000004ff0a7e24 */ /* 0x000fe4000f8e00ff */
[----:B------:R-:W-:Y:S07]  /*78f0*/  LEPC R20, `(.L_x_140) ;  /* 0x000000001014794e */ /* 0x000fee0000000000 */
[----:B--23--:R-:W-:Y:S05]  /*7900*/  CALL.ABS.NOINC R2 ;  /* 0x0000000002007343 */ /* 0x00cfea0003c00000 */
.L_x_140:
[----:B--2---:R-:W-:Y:S01]  /*7910*/  SHF.L.U32 R75, R80, 0x10, RZ ;  /* 0x00000010504b7819 */ /* 0x004fe200000006ff */
[----:B------:R-:W-:Y:S05]  /*7920*/  WARPSYNC.ALL ;  /* 0x0000000000007948 */ /* 0x000fea0003800000 */
[----:B------:R-:W-:Y:S01]  /*7930*/  R2UR UR4, R71 ;  /* 0x00000000470472ca */ /* 0x000fe200000e0000 */
[----:B------:R-:W-:Y:S01]  /*7940*/  BSSY.RECONVERGENT B0, `(.L_x_141) ;  /* 0x0000121000007945 */ /* 0x000fe20003800200 */
[----:B------:R-:W-:Y:S02]  /*7950*/  ISETP.NE.AND P6, PT, R88, RZ, PT ;  /* 0x000000ff5800720c */ /* 0x000fe40003fc5270 */
[----:B------:R-:W-:Y:S02]  /*7960*/  IADD3 R113, PT, PT, R135, UR44, RZ ;  /* 0x0000002c87717c10 */ /* 0x000fe4000fffe0ff */
[----:B------:R-:W-:Y:S02]  /*7970*/  SHF.L.U32 R112, R150, 0x4, RZ ;  /* 0x0000000496707819 */ /* 0x000fe400000006ff */
[-C--:B------:R-:W-:Y:S02]  /*7980*/  IADD3 R157, PT, PT, R152, R113.reuse, RZ ;  /* 0x00000071989d7210 */ /* 0x080fe40007ffe0ff */
[----:B------:R-:W-:Y:S02]  /*7990*/  IADD3 R156, PT, PT, R151, R113, RZ ;  /* 0x00000071979c7210 */ /* 0x000fe40007ffe0ff */
[----:B------:R-:W-:Y:S01]  /*79a0*/  IADD3 R155, PT, PT, R113, R112, RZ ;  /* 0x00000070719b7210 */ /* 0x000fe20007ffe0ff */
[----:B-1----:R-:W3:Y:S01]  /*79b0*/  LDTM.x64 R4, tmem[UR4] ;  /* 0x00000004000479ee */ /* 0x002ee20008340000 */
[C---:B------:R-:W-:Y:S02]  /*79c0*/  PRMT R73, R80.reuse, 0x8880, RZ ;  /* 0x0000888050497816 */ /* 0x040fe400000000ff */
[----:B------:R-:W-:Y:S02]  /*79d0*/  SHF.R.S32.HI R75, RZ, 0x18, R75 ;  /* 0x00000018ff4b7819 */ /* 0x000fe4000001144b */
[----:B------:R-:W-:Y:S02]  /*79e0*/  SHF.R.S32.HI R76, RZ, 0x18, R81 ;  /* 0x00000018ff4c7819 */ /* 0x000fe40000011451 */
[----:B------:R-:W-:Y:S02]  /*79f0*/  SHF.L.U32 R74, R80, 0x8, RZ ;  /* 0x00000008504a7819 */ /* 0x000fe400000006ff */
[----:B------:R-:W-:Y:S02]  /*7a00*/  SHF.L.U32 R77, R81, 0x8, RZ ;  /* 0x00000008514d7819 */ /* 0x000fe400000006ff */
[----:B------:R-:W-:Y:S02]  /*7a10*/  SHF.R.S32.HI R74, RZ, 0x18, R74 ;  /* 0x00000018ff4a7819 */ /* 0x000fe4000001144a */
[----:B------:R-:W-:Y:S02]  /*7a20*/  SHF.R.S32.HI R77, RZ, 0x18, R77 ;  /* 0x00000018ff4d7819 */ /* 0x000fe4000001144d */
[----:B------:R-:W-:Y:S02]  /*7a30*/  ISETP.NE.AND P0, PT, R154, RZ, PT ;  /* 0x000000ff9a00720c */ /* 0x000fe40003f05270 */
[----:B------:R-:W-:Y:S02]  /*7a40*/  LEA R114, R148, UR44, 0x3 ;  /* 0x0000002c94727c11 */ /* 0x000fe4000f8e18ff */
[----:B------:R-:W-:Y:S01]  /*7a50*/  @P6 SHF.L.U32 R115, R146, 0x1f, RZ ;  /* 0x0000001f92736819 */ /* 0x000fe200000006ff */
[C---:B---3--:R-:W-:Y:S02]  /*7a60*/  IMAD R0, R70.reuse, R4, RZ ;  /* 0x0000000446007224 */ /* 0x048fe400078e02ff */
[C---:B------:R-:W-:Y:S02]  /*7a70*/  IMAD R2, R70.reuse, R5, RZ ;  /* 0x0000000546027224 */ /* 0x040fe400078e02ff */
[----:B------:R-:W-:Y:S02]  /*7a80*/  IMAD R3, R70, R6, RZ ;  /* 0x0000000646037224 */ /* 0x000fe400078e02ff */
[-C--:B------:R-:W-:Y:S01]  /*7a90*/  IMAD R0, R73, R72.reuse, R0 ;  /* 0x0000004849007224 */ /* 0x080fe200078e0200 */
[----:B------:R-:W-:Y:S01]  /*7aa0*/  SHF.R.S32.HI R73, RZ, 0x18, R80 ;  /* 0x00000018ff497819 */ /* 0x000fe20000011450 */
[-C--:B------:R-:W-:Y:S01]  /*7ab0*/  IMAD R2, R75, R72.reuse, R2 ;  /* 0x000000484b027224 */ /* 0x080fe200078e0202 */
[C---:B------:R-:W-:Y:S01]  /*7ac0*/  PRMT R75, R81.reuse, 0x8880, RZ ;  /* 0x00008880514b7816 */ /* 0x040fe200000000ff */
[----:B------:R-:W-:Y:S01]  /*7ad0*/  IMAD R3, R74, R72, R3 ;  /* 0x000000484a037224 */ /* 0x000fe200078e0203 */
[----:B------:R-:W-:Y:S01]  /*7ae0*/  SHF.L.U32 R74, R81, 0x10, RZ ;  /* 0x00000010514a7819 */ /* 0x000fe200000006ff */
[C---:B------:R-:W-:Y:S02]  /*7af0*/  IMAD R7, R70.reuse, R7, RZ ;  /* 0x0000000746077224 */ /* 0x040fe400078e02ff */
[C---:B------:R-:W-:Y:S01]  /*7b00*/  IMAD R4, R70.reuse, R8, RZ ;  /* 0x0000000846047224 */ /* 0x040fe200078e02ff */
[----:B------:R-:W-:Y:S01]  /*7b10*/  SHF.R.S32.HI R74, RZ, 0x18, R74 ;  /* 0x00000018ff4a7819 */ /* 0x000fe2000001144a */
[----:B------:R-:W-:Y:S02]  /*7b20*/  IMAD R5, R70, R9, RZ ;  /* 0x0000000946057224 */ /* 0x000fe400078e02ff */
[-C--:B------:R-:W-:Y:S01]  /*7b30*/  IMAD R7, R73, R72.reuse, R7 ;  /* 0x0000004849077224 */ /* 0x080fe200078e0207 */
[C---:B------:R-:W-:Y:S01]  /*7b40*/  PRMT R73, R82.reuse, 0x8880, RZ ;  /* 0x0000888052497816 */ /* 0x040fe200000000ff */
[----:B------:R-:W-:Y:S01]  /*7b50*/  IMAD R4, R75, R72, R4 ;  /* 0x000000484b047224 */ /* 0x000fe200078e0204 */
[----:B------:R-:W-:Y:S01]  /*7b60*/  SHF.L.U32 R75, R82, 0x8, RZ ;  /* 0x00000008524b7819 */ /* 0x000fe200000006ff */
[----:B------:R-:W-:Y:S01]  /*7b70*/  IMAD R6, R70, R10, RZ ;  /* 0x0000000a46067224 */ /* 0x000fe200078e02ff */
[----:B------:R-:W-:Y:S01]  /*7b80*/  I2IP.S8.S32.SAT R89, R7, R3, RZ ;  /* 0x0000000307597239 */ /* 0x000fe200000014ff */
[----:B------:R-:W-:Y:S01]  /*7b90*/  IMAD R5, R74, R72, R5 ;  /* 0x000000484a057224 */ /* 0x000fe200078e0205 */
[----:B------:R-:W-:Y:S01]  /*7ba0*/  SHF.L.U32 R74, R82, 0x10, RZ ;  /* 0x00000010524a7819 */ /* 0x000fe200000006ff */
[----:B------:R-:W-:Y:S01]  /*7bb0*/  IMAD R11, R70, R11, RZ ;  /* 0x0000000b460b7224 */ /* 0x000fe200078e02ff */
[----:B------:R-:W-:Y:S01]  /*7bc0*/  I2IP.S8.S32.SAT R88, R2, R0, R89 ;  /* 0x0000000002587239 */ /* 0x000fe20000001459 */
[C---:B------:R-:W-:Y:S01]  /*7bd0*/  IMAD R8, R70.reuse, R12, RZ ;  /* 0x0000000c46087224 */ /* 0x040fe200078e02ff */
[----:B------:R-:W-:Y:S01]  /*7be0*/  SHF.R.S32.HI R74, RZ, 0x18, R74 ;  /* 0x00000018ff4a7819 */ /* 0x000fe2000001144a */
[-C--:B------:R-:W-:Y:S01]  /*7bf0*/  IMAD R6, R77, R72.reuse, R6 ;  /* 0x000000484d067224 */ /* 0x080fe200078e0206 */
[----:B------:R-:W-:Y:S01]  /*7c00*/  SHF.R.S32.HI R75, RZ, 0x18, R75 ;  /* 0x00000018ff4b7819 */ /* 0x000fe2000001144b */
[----:B------:R-:W-:Y:S01]  /*7c10*/  IMAD R9, R70, R13, RZ ;  /* 0x0000000d46097224 */ /* 0x000fe200078e02ff */
[----:B------:R-:W-:Y:S01]  /*7c20*/  SHF.L.U32 R77, R83, 0x8, RZ ;  /* 0x00000008534d7819 */ /* 0x000fe200000006ff */
[-C--:B------:R-:W-:Y:S01]  /*7c30*/  IMAD R11, R76, R72.reuse, R11 ;  /* 0x000000484c0b7224 */ /* 0x080fe200078e020b */
[----:B------:R-:W-:Y:S01]  /*7c40*/  SHF.R.S32.HI R76, RZ, 0x18, R83 ;  /* 0x00000018ff4c7819 */ /* 0x000fe20000011453 */
[----:B------:R-:W-:Y:S01]  /*7c50*/  IMAD R8, R73, R72, R8 ;  /* 0x0000004849087224 */ /* 0x000fe200078e0208 */
[----:B------:R-:W-:Y:S01]  /*7c60*/  SHF.R.S32.HI R73, RZ, 0x18, R82 ;  /* 0x00000018ff497819 */ /* 0x000fe20000011452 */
[----:B------:R-:W-:Y:S01]  /*7c70*/  IMAD R10, R70, R14, RZ ;  /* 0x0000000e460a7224 */ /* 0x000fe200078e02ff */
[----:B------:R-:W-:Y:S01]  /*7c80*/  I2IP.S8.S32.SAT R90, R11, R6, RZ ;  /* 0x000000060b5a7239 */ /* 0x000fe200000014ff */
[----:B------:R-:W-:Y:S01]  /*7c90*/  IMAD R9, R74, R72, R9 ;  /* 0x000000484a097224 */ /* 0x000fe200078e0209 */
[----:B------:R-:W-:Y:S01]  /*7ca0*/  SHF.R.S32.HI R77, RZ, 0x18, R77 ;  /* 0x00000018ff4d7819 */ /* 0x000fe2000001144d */
[----:B------:R-:W-:Y:S01]  /*7cb0*/  IMAD.U32 R74, R83, 0x10000, RZ ;  /* 0x00010000534a7824 */ /* 0x000fe200078e00ff */
[----:B------:R-:W-:Y:S01]  /*7cc0*/  I2IP.S8.S32.SAT R89, R5, R4, R90 ;  /* 0x0000000405597239 */ /* 0x000fe2000000145a */
[C---:B------:R-:W-:Y:S02]  /*7cd0*/  IMAD R15, R70.reuse, R15, RZ ;  /* 0x0000000f460f7224 */ /* 0x040fe400078e02ff */
[----:B------:R-:W-:Y:S01]  /*7ce0*/  IMAD R10, R75, R72, R10 ;  /* 0x000000484b0a7224 */ /* 0x000fe200078e020a */
[----:B------:R-:W-:Y:S01]  /*7cf0*/  PRMT R75, R83, 0x8880, RZ ;  /* 0x00008880534b7816 */ /* 0x000fe200000000ff */
        /* <DEDUP_REMOVED lines=11> */
[C---:B------:R-:W-:Y:S01]  /*7db0*/  IMAD R19, R70.reuse, R19, RZ ;  /* 0x0000001346137224 */ /* 0x040fe200078e02ff */
[----:B------:R-:W-:Y:S01]  /*7dc0*/  I2IP.S8.S32.SAT R90, R9, R8, R90 ;  /* 0x00000008095a7239 */ /* 0x000fe2000000145a */
[C---:B------:R-:W-:Y:S01]  /*7dd0*/  IMAD R16, R70.reuse, R20, RZ ;  /* 0x0000001446107224 */ /* 0x040fe200078e02ff */
[----:B------:R-:W-:Y:S01]  /*7de0*/  SHF.R.S32.HI R74, RZ, 0x18, R74 ;  /* 0x00000018ff4a7819 */ /* 0x000fe2000001144a */
[-C--:B------:R-:W-:Y:S01]  /*7df0*/  IMAD R14, R77, R72.reuse, R14 ;  /* 0x000000484d0e7224 */ /* 0x080fe200078e020e */
[----:B------:R-:W-:Y:S01]  /*7e00*/  SHF.R.S32.HI R75, RZ, 0x18, R75 ;  /* 0x00000018ff4b7819 */ /* 0x000fe2000001144b */
[----:B------:R-:W-:Y:S01]  /*7e10*/  IMAD R17, R70, R21, RZ ;  /* 0x0000001546117224 */ /* 0x000fe200078e02ff */
[----:B------:R-:W-:Y:S01]  /*7e20*/  SHF.L.U32 R77, R85, 0x8, RZ ;  /* 0x00000008554d7819 */ /* 0x000fe200000006ff */
[----:B------:R-:W-:Y:S01]  /*7e30*/  IMAD R19, R76, R72, R19 ;  /* 0x000000484c137224 */ /* 0x000fe200078e0213 */
[----:B------:R-:W-:Y:S01]  /*7e40*/  SHF.R.S32.HI R76, RZ, 0x18, R85 ;  /* 0x00000018ff4c7819 */ /* 0x000fe20000011455 */
[----:B------:R-:W-:Y:S01]  /*7e50*/  IMAD R18, R70, R22, RZ ;  /* 0x0000001646127224 */ /* 0x000fe200078e02ff */
[----:B------:R-:W-:Y:S01]  /*7e60*/  SHF.R.S32.HI R77, RZ, 0x18, R77 ;  /* 0x00000018ff4d7819 */ /* 0x000fe2000001144d */
[----:B------:R-:W-:Y:S01]  /*7e70*/  IMAD R16, R73, R72, R16 ;  /* 0x0000004849107224 */ /* 0x000fe200078e0210 */
[----:B------:R-:W-:Y:S01]  /*7e80*/  I2IP.S8.S32.SAT R91, R19, R14, RZ ;  /* 0x0000000e135b7239 */ /* 0x000fe200000014ff */
[-C--:B------:R-:W-:Y:S01]  /*7e90*/  IMAD R17, R74, R72.reuse, R17 ;  /* 0x000000484a117224 */ /* 0x080fe200078e0211 */
[----:B------:R-:W-:Y:S01]  /*7ea0*/  SHF.L.U32 R74, R85, 0x10, RZ ;  /* 0x00000010554a7819 */ /* 0x000fe200000006ff */
[C---:B------:R-:W-:Y:S01]  /*7eb0*/  IMAD R23, R70.reuse, R23, RZ ;  /* 0x0000001746177224 */ /* 0x040fe200078e02ff */
[----:B------:R-:W-:Y:S01]  /*7ec0*/  SHF.R.S32.HI R73, RZ, 0x18, R84 ;  /* 0x00000018ff497819 */ /* 0x000fe20000011454 */
[----:B------:R-:W-:Y:S01]  /*7ed0*/  IMAD R18, R75, R72, R18 ;  /* 0x000000484b127224 */ /* 0x000fe200078e0212 */
[----:B------:R-:W-:Y:S01]  /*7ee0*/  PRMT R75, R85, 0x8880, RZ ;  /* 0x00008880554b7816 */ /* 0x000fe200000000ff */
[C---:B------:R-:W-:Y:S01]  /*7ef0*/  IMAD R20, R70.reuse, R24, RZ ;  /* 0x0000001846147224 */ /* 0x040fe200078e02ff */
[----:B------:R-:W-:Y:S01]  /*7f00*/  SHF.R.S32.HI R74, RZ, 0x18, R74 ;  /* 0x00000018ff4a7819 */ /* 0x000fe2000001144a */
[----:B------:R-:W-:Y:S01]  /*7f10*/  IMAD R21, R70, R25, RZ ;  /* 0x0000001946157224 */ /* 0x000fe200078e02ff */
[----:B------:R-:W-:Y:S01]  /*7f20*/  I2IP.S8.S32.SAT R91, R13, R12, R91 ;  /* 0x0000000c0d5b7239 */ /* 0x000fe2000000145b */
[-C--:B------:R-:W-:Y:S01]  /*7f30*/  IMAD R23, R73, R72.reuse, R23 ;  /* 0x0000004849177224 */ /* 0x080fe200078e0217 */
[C---:B------:R-:W-:Y:S01]  /*7f40*/  PRMT R73, R86.reuse, 0x8880, RZ ;  /* 0x0000888056497816 */ /* 0x040fe200000000ff */
[-C--:B------:R-:W-:Y:S01]  /*7f50*/  IMAD R20, R75, R72.reuse, R20 ;  /* 0x000000484b147224 */ /* 0x080fe200078e0214 */
[----:B------:R-:W-:Y:S01]  /*7f60*/  SHF.L.U32 R75, R86, 0x8, RZ ;  /* 0x00000008564b7819 */ /* 0x000fe200000006ff */
[----:B------:R-:W-:Y:S01]  /*7f70*/  IMAD R21, R74, R72, R21 ;  /* 0x000000484a157224 */ /* 0x000fe200078e0215 */
[----:B------:R1:W-:Y:S01]  /*7f80*/  STS.128 [R135+UR44+0x4400], R88 ;  /* 0x0044005887007988 */ /* 0x0003e20008000c2c */
[----:B------:R-:W-:Y:S01]  /*7f90*/  IMAD R22, R70, R26, RZ ;  /* 0x0000001a46167224 */ /* 0x000fe200078e02ff */
[----:B------:R-:W-:Y:S01]  /*7fa0*/  I2IP.S8.S32.SAT R100, R23, R18, RZ ;  /* 0x0000001217647239 */ /* 0x000fe200000014ff */
[----:B------:R-:W-:Y:S01]  /*7fb0*/  IMAD.U32 R74, R86, 0x10000, RZ ;  /* 0x00010000564a7824 */ /* 0x000fe200078e00ff */
[----:B------:R-:W-:Y:S01]  /*7fc0*/  SHF.R.S32.HI R75, RZ, 0x18, R75 ;  /* 0x00000018ff4b7819 */ /* 0x000fe2000001144b */
[C---:B------:R-:W-:Y:S01]  /*7fd0*/  IMAD R27, R70.reuse, R27, RZ ;  /* 0x0000001b461b7224 */ /* 0x040fe200078e02ff */
[----:B------:R-:W-:Y:S01]  /*7fe0*/  I2IP.S8.S32.SAT R100, R17, R16, R100 ;  /* 0x0000001011647239 */ /* 0x000fe20000001464 */
[C---:B------:R-:W-:Y:S01]  /*7ff0*/  IMAD R24, R70.reuse, R28, RZ ;  /* 0x0000001c46187224 */ /* 0x040fe200078e02ff */
[----:B------:R-:W-:Y:S01]  /*8000*/  SHF.R.S32.HI R74, RZ, 0x18, R74 ;  /* 0x00000018ff4a7819 */ /* 0x000fe2000001144a */
[-C--:B------:R-:W-:Y:S01]  /*8010*/  IMAD R22, R77, R72.reuse, R22 ;  /* 0x000000484d167224 */ /* 0x080fe200078e0216 */
[----:B------:R-:W-:Y:S01]  /*8020*/  SHF.L.U32 R77, R87, 0x8, RZ ;  /* 0x00000008574d7819 */ /* 0x000fe200000006ff */
[----:B------:R-:W-:Y:S02]  /*8030*/  IMAD R25, R70, R29, RZ ;  /* 0x0000001d46197224 */ /* 0x000fe400078e02ff */
        /* <DEDUP_REMOVED lines=33> */
[----:B------:R-:W-:Y:S01]  /*8250*/  PRMT R76, R93, 0x8880, RZ ;  /* 0x000088805d4c7816 */ /* 0x000fe200000000ff */
[C---:B------:R-:W-:Y:S02]  /*8260*/  IMAD R34, R70.reuse, R38, RZ ;  /* 0x0000002646227224 */ /* 0x040fe400078e02ff */
[----:B------:R-:W-:Y:S01]  /*8270*/  IMAD R32, R73, R72, R32 ;  /* 0x0000004849207224 */ /* 0x000fe200078e0220 */
[----:B------:R-:W-:Y:S01]  /*8280*/  SHF.R.S32.HI R73, RZ, 0x18, R92 ;  /* 0x00000018ff497819 */ /* 0x000fe2000001145c */
[----:B------:R-:W-:Y:S01]  /*8290*/  IMAD R39, R70, R39, RZ ;  /* 0x0000002746277224 */ /* 0x000fe200078e02ff */
[----:B------:R-:W-:Y:S01]  /*82a0*/  I2IP.S8.S32.SAT R103, R35, R30, RZ ;  /* 0x0000001e23677239 */ /* 0x000fe200000014ff */
[-C--:B------:R-:W-:Y:S02]  /*82b0*/  IMAD R33, R74, R72.reuse, R33 ;  /* 0x000000484a217224 */ /* 0x080fe400078e0221 */
[----:B------:R-:W-:Y:S01]  /*82c0*/  IMAD R34, R75, R72, R34 ;  /* 0x000000484b227224 */ /* 0x000fe200078e0222 */
[----:B------:R-:W-:Y:S01]  /*82d0*/  I2IP.S8.S32.SAT R103, R29, R28, R103 ;  /* 0x0000001c1d677239 */ /* 0x000fe20000001467 */
[C---:B------:R-:W-:Y:S01]  /*82e0*/  IMAD.U32 R74, R93.reuse, 0x10000, RZ ;  /* 0x000100005d4a7824 */ /* 0x040fe200078e00ff */
[----:B------:R-:W-:Y:S01]  /*82f0*/  SHF.L.U32 R75, R93, 0x8, RZ ;  /* 0x000000085d4b7819 */ /* 0x000fe200000006ff */
[----:B------:R-:W-:Y:S01]  /*8300*/  IMAD R39, R73, R72, R39 ;  /* 0x0000004849277224 */ /* 0x000fe200078e0227 */
[----:B------:R-:W-:Y:S01]  /*8310*/  MOV R73, R76 ;  /* 0x0000004c00497202 */ /* 0x000fe20000000f00 */
[C---:B------:R-:W-:Y:S01]  /*8320*/  IMAD R36, R70.reuse, R40, RZ ;  /* 0x0000002846247224 */ /* 0x040fe200078e02ff */
[----:B------:R-:W-:Y:S01]  /*8330*/  SHF.R.S32.HI R74, RZ, 0x18, R74 ;  /* 0x00000018ff4a7819 */ /* 0x000fe2000001144a */
[C---:B------:R-:W-:Y:S01]  /*8340*/  IMAD R37, R70.reuse, R41, RZ ;  /* 0x0000002946257224 */ /* 0x040fe200078e02ff */
[----:B------:R-:W-:Y:S01]  /*8350*/  SHF.R.S32.HI R75, RZ, 0x18, R75 ;  /* 0x00000018ff4b7819 */ /* 0x000fe2000001144b */
[----:B------:R-:W-:Y:S01]  /*8360*/  IMAD R38, R70, R42, RZ ;  /* 0x0000002a46267224 */ /* 0x000fe200078e02ff */
[----:B------:R1:W-:Y:S01]  /*8370*/  STS.128 [R157+0x4400], R100 ;  /* 0x004400649d007388 */ /* 0x0003e20000000c00 */
[----:B------:R-:W-:Y:S01]  /*8380*/  IMAD R36, R73, R72, R36 ;  /* 0x0000004849247224 */ /* 0x000fe200078e0224 */
[----:B------:R-:W-:Y:S01]  /*8390*/  I2IP.S8.S32.SAT R104, R39, R34, RZ ;  /* 0x0000002227687239 */ /* 0x000fe200000014ff */
[-C--:B------:R-:W-:Y:S01]  /*83a0*/  IMAD R37, R74, R72.reuse, R37 ;  /* 0x000000484a257224 */ /* 0x080fe200078e0225 */
[----:B------:R-:W-:Y:S01]  /*83b0*/  SHF.R.S32.HI R76, RZ, 0x18, R93 ;  /* 0x00000018ff4c7819 */ /* 0x000fe2000001145d */
[----:B------:R-:W-:Y:S01]  /*83c0*/  IMAD R43, R70, R43, RZ ;  /* 0x0000002b462b7224 */ /* 0x000fe200078e02ff */
[C---:B------:R-:W-:Y:S01]  /*83d0*/  SHF.L.U32 R74, R94.reuse, 0x10, RZ ;  /* 0x000000105e4a7819 */ /* 0x040fe200000006ff */
[----:B------:R-:W-:Y:S01]  /*83e0*/  IMAD R38, R75, R72, R38 ;  /* 0x000000484b267224 */ /* 0x000fe200078e0226 */
[----:B------:R-:W-:Y:S01]  /*83f0*/  PRMT R73, R94, 0x8880, RZ ;  /* 0x000088805e497816 */ /* 0x000fe200000000ff */
[----:B------:R-:W-:Y:S01]  /*8400*/  IMAD R40, R70, R44, RZ ;  /* 0x0000002c46287224 */ /* 0x000fe200078e02ff */
[----:B------:R-:W-:Y:S01]  /*8410*/  SHF.L.U32 R75, R94, 0x8, RZ ;  /* 0x000000085e4b7819 */ /* 0x000fe200000006ff */
[----:B------:R-:W-:Y:S01]  /*8420*/  IMAD R41, R70, R45, RZ ;  /* 0x0000002d46297224 */ /* 0x000fe200078e02ff */
[----:B------:R-:W-:Y:S01]  /*8430*/  SHF.R.S32.HI R74, RZ, 0x18, R74 ;  /* 0x00000018ff4a7819 */ /* 0x000fe2000001144a */
[----:B------:R-:W-:Y:S01]  /*8440*/  IMAD R43, R76, R72, R43 ;  /* 0x000000484c2b7224 */ /* 0x000fe200078e022b */
[----:B------:R-:W-:Y:S01]  /*8450*/  SHF.R.S32.HI R75, RZ, 0x18, R75 ;  /* 0x00000018ff4b7819 */ /* 0x000fe2000001144b */
[C---:B------:R-:W-:Y:S01]  /*8460*/  IMAD R42, R70.reuse, R46, RZ ;  /* 0x0000002e462a7224 */ /* 0x040fe200078e02ff */
[----:B------:R-:W-:Y:S01]  /*8470*/  I2IP.S8.S32.SAT R104, R33, R32, R104 ;  /* 0x0000002021687239 */ /* 0x000fe20000001468 */
[----:B------:R-:W-:Y:S01]  /*8480*/  IMAD R40, R73, R72, R40 ;  /* 0x0000004849287224 */ /* 0x000fe200078e0228 */
[----:B------:R-:W-:Y:S01]  /*8490*/  SHF.R.S32.HI R76, RZ, 0x18, R94 ;  /* 0x00000018ff4c7819 */ /* 0x000fe2000001145e */
[----:B------:R-:W-:Y:S01]  /*84a0*/  IMAD R47, R70, R47, RZ ;  /* 0x0000002f462f7224 */ /* 0x000fe200078e02ff */
[----:B------:R-:W-:Y:S01]  /*84b0*/  I2IP.S8.S32.SAT R105, R43, R38, RZ ;  /* 0x000000262b697239 */ /* 0x000fe200000014ff */
[-C--:B------:R-:W-:Y:S01]  /*84c0*/  IMAD R41, R74, R72.reuse, R41 ;  /* 0x000000484a297224 */ /* 0x080fe200078e0229 */
[----:B------:R-:W-:Y:S01]  /*84d0*/  PRMT R73, R95, 0x8880, RZ ;  /* 0x000088805f497816 */ /* 0x000fe200000000ff */
[-C--:B------:R-:W-:Y:S01]  /*84e0*/  IMAD R42, R75, R72.reuse, R42 ;  /* 0x000000484b2a7224 */ /* 0x080fe200078e022a */
[----:B------:R-:W-:Y:S01]  /*84f0*/  SHF.L.U32 R74, R95, 0x10, RZ ;  /* 0x000000105f4a7819 */ /* 0x000fe200000006ff */
[----:B------:R-:W-:Y:S01]  /*8500*/  IMAD R47, R76, R72, R47 ;  /* 0x000000484c2f7224 */ /* 0x000fe200078e022f */
[----:B------:R-:W-:Y:S01]  /*8510*/  I2IP.S8.S32.SAT R105, R37, R36, R105 ;  /* 0x0000002425697239 */ /* 0x000fe20000001469 */
[C---:B------:R-:W-:Y:S01]  /*8520*/  IMAD R44, R70.reuse, R48, RZ ;  /* 0x00000030462c7224 */ /* 0x040fe200078e02ff */
[----:B------:R-:W-:Y:S01]  /*8530*/  SHF.R.S32.HI R74, RZ, 0x18, R74 ;  /* 0x00000018ff4a7819 */ /* 0x000fe2000001144a */
[----:B------:R-:W-:Y:S01]  /*8540*/  IMAD.SHL.U32 R76, R95, 0x100, RZ ;  /* 0x000001005f4c7824 */ /* 0x000fe200078e00ff */
[----:B------:R-:W-:Y:S01]  /*8550*/  I2IP.S8.S32.SAT R106, R47, R42, RZ ;  /* 0x0000002a2f6a7239 */ /* 0x000fe200000014ff */
[----:B------:R-:W-:Y:S01]  /*8560*/  IMAD R45, R70, R49, RZ ;  /* 0x00000031462d7224 */ /* 0x000fe200078e02ff */
[----:B------:R-:W-:Y:S01]  /*8570*/  PRMT R75, R96, 0x8880, RZ ;  /* 0x00008880604b7816 */ /* 0x000fe200000000ff */
[----:B------:R-:W-:Y:S01]  /*8580*/  IMAD R44, R73, R72, R44 ;  /* 0x00000048492c7224 */ /* 0x000fe200078e022c */
[----:B------:R-:W-:Y:S01]  /*8590*/  SHF.R.S32.HI R73, RZ, 0x18, R76 ;  /* 0x00000018ff497819 */ /* 0x000fe2000001144c */
[----:B------:R-:W-:Y:S01]  /*85a0*/  IMAD R46, R70, R50, RZ ;  /* 0x00000032462e7224 */ /* 0x000fe200078e02ff */
[----:B------:R-:W-:Y:S01]  /*85b0*/  I2IP.S8.S32.SAT R106, R41, R40, R106 ;  /* 0x00000028296a7239 */ /* 0x000fe2000000146a */
[----:B------:R-:W-:Y:S01]  /*85c0*/  IMAD R45, R74, R72, R45 ;  /* 0x000000484a2d7224 */ /* 0x000fe200078e022d */
[----:B------:R-:W-:Y:S01]  /*85d0*/  SHF.R.S32.HI R74, RZ, 0x18, R95 ;  /* 0x00000018ff4a7819 */ /* 0x000fe2000001145f */
[----:B------:R-:W-:Y:S01]  /*85e0*/  IMAD R51, R70, R51, RZ ;  /* 0x0000003346337224 */ /* 0x000fe200078e02ff */
[----:B------:R-:W-:Y:S01]  /*85f0*/  SHF.L.U32 R76, R96, 0x8, RZ ;  /* 0x00000008604c7819 */ /* 0x000fe200000006ff */
[----:B------:R-:W-:Y:S02]  /*8600*/  IMAD R48, R70, R52, RZ ;  /* 0x0000003446307224 */ /* 0x000fe400078e02ff */
[-C--:B------:R-:W-:Y:S01]  /*8610*/  IMAD R46, R73, R72.reuse, R46 ;  /* 0x00000048492e7224 */ /* 0x080fe200078e022e */
[----:B------:R-:W-:Y:S01]  /*8620*/  SHF.R.S32.HI R73, RZ, 0x18, R77 ;  /* 0x00000018ff497819 */ /* 0x000fe2000001144d */
[-C--:B------:R-:W-:Y:S01]  /*8630*/  IMAD R51, R74, R72.reuse, R51 ;  /* 0x000000484a337224 */ /* 0x080fe200078e0233 */
[----:B------:R-:W-:Y:S01]  /*8640*/  SHF.R.S32.HI R74, RZ, 0x18, R96 ;  /* 0x00000018ff4a7819 */ /* 0x000fe20000011460 */
[----:B------:R-:W-:Y:S01]  /*8650*/  IMAD R49, R70, R53, RZ ;  /* 0x0000003546317224 */ /* 0x000fe200078e02ff */
[----:B------:R-:W-:Y:S01]  /*8660*/  SHF.L.U32 R77, R98, 0x8, RZ ;  /* 0x00000008624d7819 */ /* 0x000fe200000006ff */
[----:B------:R-:W-:Y:S01]  /*8670*/  IMAD R48, R75, R72, R48 ;  /* 0x000000484b307224 */ /* 0x000fe200078e0230 */
[----:B------:R-:W-:Y:S01]  /*8680*/  SHF.R.S32.HI R75, RZ, 0x18, R76 ;  /* 0x00000018ff4b7819 */ /* 0x000fe2000001144c */
[C---:B------:R-:W-:Y:S01]  /*8690*/  IMAD R50, R70.reuse, R54, RZ ;  /* 0x0000003646327224 */ /* 0x040fe200078e02ff */
[----:B------:R-:W-:Y:S01]  /*86a0*/  I2IP.S8.S32.SAT R107, R51, R46, RZ ;  /* 0x0000002e336b7239 */ /* 0x000fe200000014ff */
[C---:B------:R-:W-:Y:S01]  /*86b0*/  IMAD R55, R70.reuse, R55, RZ ;  /* 0x0000003746377224 */ /* 0x040fe200078e02ff */
[----:B------:R-:W-:Y:S01]  /*86c0*/  SHF.L.U32 R76, R97, 0x10, RZ ;  /* 0x00000010614c7819 */ /* 0x000fe200000006ff */
[----:B------:R-:W-:Y:S01]  /*86d0*/  IMAD R49, R73, R72, R49 ;  /* 0x0000004849317224 */ /* 0x000fe200078e0231 */
[----:B------:R-:W-:Y:S01]  /*86e0*/  PRMT R73, R97, 0x8880, RZ ;  /* 0x0000888061497816 */ /* 0x000fe200000000ff */
[----:B------:R-:W-:Y:S01]  /*86f0*/  IMAD R52, R70, R56, RZ ;  /* 0x0000003846347224 */ /* 0x000fe200078e02ff */
[----:B------:R-:W-:Y:S01]  /*8700*/  I2IP.S8.S32.SAT R107, R45, R44, R107 ;  /* 0x0000002c2d6b7239 */ /* 0x000fe2000000146b */
[-C--:B------:R-:W-:Y:S01]  /*8710*/  IMAD R50, R75, R72.reuse, R50 ;  /* 0x000000484b327224 */ /* 0x080fe200078e0232 */
[----:B------:R-:W-:Y:S01]  /*8720*/  PRMT R75, R98, 0x8880, RZ ;  /* 0x00008880624b7816 */ /* 0x000fe200000000ff */
[-C--:B------:R-:W-:Y:S01]  /*8730*/  IMAD R55, R74, R72.reuse, R55 ;  /* 0x000000484a377224 */ /* 0x080fe200078e0237 */
[----:B------:R-:W-:Y:S01]  /*8740*/  SHF.R.S32.HI R74, RZ, 0x18, R76 ;  /* 0x00000018ff4a7819 */ /* 0x000fe2000001144c */
[----:B------:R-:W-:Y:S01]  /*8750*/  IMAD R52, R73, R72, R52 ;  /* 0x0000004849347224 */ /* 0x000fe200078e0234 */
[----:B------:R-:W-:Y:S01]  /*8760*/  SHF.L.U32 R73, R97, 0x8, RZ ;  /* 0x0000000861497819 */ /* 0x000fe200000006ff */
[C---:B------:R-:W-:Y:S01]  /*8770*/  IMAD R53, R70.reuse, R57, RZ ;  /* 0x0000003946357224 */ /* 0x040fe200078e02ff */
[----:B------:R1:W-:Y:S01]  /*8780*/  STS.128 [R156+0x4400], R104 ;  /* 0x004400689c007388 */ /* 0x0003e20000000c00 */
[----:B------:R-:W-:Y:S01]  /*8790*/  IMAD R54, R70, R58, RZ ;  /* 0x0000003a46367224 */ /* 0x000fe200078e02ff */
[----:B------:R-:W-:Y:S01]  /*87a0*/  SHF.R.S32.HI R73, RZ, 0x18, R73 ;  /* 0x00000018ff497819 */ /* 0x000fe20000011449 */
[----:B------:R-:W-:Y:S01]  /*87b0*/  IMAD R53, R74, R72, R53 ;  /* 0x000000484a357224 */ /* 0x000fe200078e0235 */
[----:B------:R-:W-:Y:S01]  /*87c0*/  SHF.L.U32 R76, R98, 0x10, RZ ;  /* 0x00000010624c7819 */ /* 0x000fe200000006ff */
[C---:B------:R-:W-:Y:S01]  /*87d0*/  IMAD R59, R70.reuse, R59, RZ ;  /* 0x0000003b463b7224 */ /* 0x040fe200078e02ff */
[----:B------:R-:W-:Y:S01]  /*87e0*/  SHF.R.S32.HI R74, RZ, 0x18, R97 ;  /* 0x00000018ff4a7819 */ /* 0x000fe20000011461 */
[C---:B------:R-:W-:Y:S01]  /*87f0*/  IMAD R56, R70.reuse, R60, RZ ;  /* 0x0000003c46387224 */ /* 0x040fe200078e02ff */
[----:B------:R-:W-:Y:S01]  /*8800*/  I2IP.S8.S32.SAT R108, R55, R50, RZ ;  /* 0x00000032376c7239 */ /* 0x000fe200000014ff */
[----:B------:R-:W-:Y:S01]  /*8810*/  IMAD R54, R73, R72, R54 ;  /* 0x0000004849367224 */ /* 0x000fe200078e0236 */
[----:B------:R-:W-:Y:S01]  /*8820*/  SHF.R.S32.HI R76, RZ, 0x18, R76 ;  /* 0x00000018ff4c7819 */ /* 0x000fe2000001144c */
[----:B------:R-:W-:Y:S01]  /*8830*/  IMAD R57, R70, R61, RZ ;  /* 0x0000003d46397224 */ /* 0x000fe200078e02ff */
[----:B------:R-:W-:Y:S01]  /*8840*/  I2IP.S8.S32.SAT R108, R49, R48, R108 ;  /* 0x00000030316c7239 */ /* 0x000fe2000000146c */
[----:B------:R-:W-:Y:S01]  /*8850*/  IMAD R59, R74, R72, R59 ;  /* 0x000000484a3b7224 */ /* 0x000fe200078e023b */
[----:B------:R-:W-:Y:S01]  /*8860*/  SHF.R.S32.HI R77, RZ, 0x18, R77 ;  /* 0x00000018ff4d7819 */ /* 0x000fe2000001144d */
[----:B------:R-:W-:Y:S01]  /*8870*/  IMAD R58, R70, R62, RZ ;  /* 0x0000003e463a7224 */ /* 0x000fe200078e02ff */
[----:B------:R-:W-:Y:S01]  /*8880*/  SHF.R.S32.HI R73, RZ, 0x18, R98 ;  /* 0x00000018ff497819 */ /* 0x000fe20000011462 */
[----:B------:R-:W-:Y:S01]  /*8890*/  IMAD R56, R75, R72, R56 ;  /* 0x000000484b387224 */ /* 0x000fe200078e0238 */
[----:B------:R-:W-:Y:S01]  /*88a0*/  I2IP.S8.S32.SAT R109, R59, R54, RZ ;  /* 0x000000363b6d7239 */ /* 0x000fe200000014ff */
[----:B------:R-:W-:Y:S01]  /*88b0*/  IMAD R57, R76, R72, R57 ;  /* 0x000000484c397224 */ /* 0x000fe200078e0239 */
[C---:B------:R-:W-:Y:S01]  /*88c0*/  PRMT R75, R99.reuse, 0x8880, RZ ;  /* 0x00008880634b7816 */ /* 0x040fe200000000ff */
[----:B------:R-:W-:Y:S01]  /*88d0*/  IMAD.U32 R74, R99, 0x10000, RZ ;  /* 0x00010000634a7824 */ /* 0x000fe200078e00ff */
[----:B------:R-:W-:Y:S01]  /*88e0*/  I2IP.S8.S32.SAT R109, R53, R52, R109 ;  /* 0x00000034356d7239 */ /* 0x000fe2000000146d */
[C---:B------:R-:W-:Y:S01]  /*88f0*/  IMAD R63, R70.reuse, R63, RZ ;  /* 0x0000003f463f7224 */ /* 0x040fe200078e02ff */
[----:B------:R-:W-:Y:S01]  /*8900*/  SHF.R.S32.HI R76, RZ, 0x18, R99 ;  /* 0x00000018ff4c7819 */ /* 0x000fe20000011463 */
[----:B------:R-:W-:Y:S01]  /*8910*/  IMAD R58, R77, R72, R58 ;  /* 0x000000484d3a7224 */ /* 0x000fe200078e023a */
[----:B------:R-:W-:Y:S01]  /*8920*/  SHF.L.U32 R77, R99, 0x8, RZ ;  /* 0x00000008634d7819 */ /* 0x000fe200000006ff */
[C---:B------:R-:W-:Y:S01]  /*8930*/  IMAD R60, R70.reuse, R64, RZ ;  /* 0x00000040463c7224 */ /* 0x040fe200078e02ff */
[----:B------:R-:W-:Y:S01]  /*8940*/  SHF.R.S32.HI R74, RZ, 0x18, R74 ;  /* 0x00000018ff4a7819 */ /* 0x000fe2000001144a */
[C---:B------:R-:W-:Y:S01]  /*8950*/  IMAD R61, R70.reuse, R65, RZ ;  /* 0x00000041463d7224 */ /* 0x040fe200078e02ff */
[----:B------:R-:W-:Y:S01]  /*8960*/  SHF.R.S32.HI R77, RZ, 0x18, R77 ;  /* 0x00000018ff4d7819 */ /* 0x000fe2000001144d */
[-C--:B------:R-:W-:Y:S02]  /*8970*/  IMAD R63, R73, R72.reuse, R63 ;  /* 0x00000048493f7224 */ /* 0x080fe400078e023f */
[----:B------:R-:W-:Y:S02]  /*8980*/  IMAD R60, R75, R72, R60 ;  /* 0x000000484b3c7224 */ /* 0x000fe400078e023c */
[----:B------:R-:W-:Y:S01]  /*8990*/  IMAD R62, R70, R66, RZ ;  /* 0x00000042463e7224 */ /* 0x000fe200078e02ff */
[----:B------:R-:W-:Y:S01]  /*89a0*/  I2IP.S8.S32.SAT R110, R63, R58, RZ ;  /* 0x0000003a3f6e7239 */ /* 0x000fe200000014ff */
[----:B------:R-:W-:Y:S02]  /*89b0*/  IMAD R61, R74, R72, R61 ;  /* 0x000000484a3d7224 */ /* 0x000fe400078e023d */
[----:B------:R-:W-:Y:S01]  /*89c0*/  IMAD R67, R70, R67, RZ ;  /* 0x0000004346437224 */ /* 0x000fe200078e02ff */
[----:B------:R-:W-:Y:S01]  /*89d0*/  I2IP.S8.S32.SAT R110, R57, R56, R110 ;  /* 0x00000038396e7239 */ /* 0x000fe2000000146e */
[-C--:B------:R-:W-:Y:S02]  /*89e0*/  IMAD R62, R77, R72.reuse, R62 ;  /* 0x000000484d3e7224 */ /* 0x080fe400078e023e */
[----:B------:R-:W-:Y:S05]  /*89f0*/  IMAD R67, R76, R72, R67 ;  /* 0x000000484c437224 */ /* 0x000fea00078e0243 */
[----:B------:R-:W-:Y:S04]  /*8a00*/  I2IP.S8.S32.SAT R111, R67, R62, RZ ;  /* 0x0000003e436f7239 */ /* 0x000fe800000014ff */
[----:B------:R-:W-:Y:S05]  /*8a10*/  I2IP.S8.S32.SAT R111, R61, R60, R111 ;  /* 0x0000003c3d6f7239 */ /* 0x000fea000000146f */
[----:B------:R1:W-:Y:S01]  /*8a20*/  STS.128 [R155+0x4400], R108 ;  /* 0x0044006c9b007388 */ /* 0x0003e20000000c00 */
[----:B------:R-:W-:Y:S01]  /*8a30*/  @!PT LDS RZ, [RZ] ;  /* 0x00000000fffff984 */ /* 0x000fe20000000800 */
[----:B------:R-:W-:Y:S01]  /*8a40*/  @!PT LDS RZ, [RZ] ;  /* 0x00000000fffff984 */ /* 0x000fe20000000800 */
[----:B------:R-:W-:Y:S01]  /*8a50*/  @!PT LDS RZ, [RZ] ;  /* 0x00000000fffff984 */ /* 0x000fe20000000800 */
[----:B------:R-:W-:Y:S01]  /*8a60*/  @!PT LDS RZ, [RZ] ;  /* 0x00000000fffff984 */ /* 0x000fe20000000800 */
[----:B------:R2:W-:Y:S07]  /*8a70*/  MEMBAR.ALL.CTA ;  /* 0x0000000000007992 */ /* 0x0005ee0000008000 */
[----:B--2---:R-:W2:Y:S02]  /*8a80*/  FENCE.VIEW.ASYNC.S ;  /* 0x00000000000073c6 */ /* 0x004ea40000000000 */
[----:B--2---:R-:W-:Y:S06]  /*8a90*/  BAR.SYNC.DEFER_BLOCKING 0x1, 0x80 ;  /* 0x0042000000007b1d */ /* 0x004fec0000010000 */
[----:B------:R-:W-:Y:S05]  /*8aa0*/  @P0 BRA `(.L_x_142) ;  /* 0x0000000000280947 */ /* 0x000fea0003800000 */
[----:B------:R-:W2:Y:S01]  /*8ab0*/  LDCU.64 UR6, c[0x0][0x348] ;  /* 0x00006900ff0677ac */ /* 0x000ea20008000a00 */
[----:B------:R-:W-:Y:S01]  /*8ac0*/  UIADD3 UR4, UPT, UPT, UR44, 0x4400, URZ ;  /* 0x000044002c047890 */ /* 0x000fe2000fffe0ff */
[----:B------:R-:W-:Y:S05]  /*8ad0*/  UMOV UR51, UR36 ;  /* 0x0000002400337c82 */ /* 0x000fea0008000000 */
[----:B------:R-:W-:Y:S04]  /*8ae0*/  MOV R153, UR4 ;  /* 0x0000000400997c02 */ /* 0x000fe80008000f00 */
[----:B------:R-:W-:Y:S01]  /*8af0*/  R2UR UR48, R153 ;  /* 0x00000000993072ca */ /* 0x000fe200000e0000 */
[----:B--2---:R-:W-:Y:S04]  /*8b00*/  UIADD3 UR4, UP0, UPT, UR6, 0x680, URZ ;  /* 0x0000068006047890 */ /* 0x004fe8000ff1e0ff */
[----:B------:R-:W-:Y:S09]  /*8b10*/  UIADD3.X UR5, UPT, UPT, URZ, UR7, URZ, UP0, !UPT ;  /* 0x00000007ff057290 */ /* 0x000ff200087fe4ff */
[----:B------:R2:W-:Y:S01]  /*8b20*/  UTMASTG.3D [UR48], [UR4] ;  /* 0x00000030040073b5 */ /* 0x0005e20008010000 */
[----:B------:R0:W-:Y:S01]  /*8b30*/  UTMACMDFLUSH ;  /* 0x00000000000079b7 */ /* 0x0001e20000000000 */
[----:B--2---:R-:W-:Y:S04]  /*8b40*/  DEPBAR.LE SB0, 0x1 ;  /* 0x000080400000791a */ /* 0x004fe80000000000 */
.L_x_142:
[----:B------:R-:W-:Y:S05]  /*8b50*/  BSYNC.RECONVERGENT B0 ;  /* 0x0000000000007941 */ /* 0x000fea0003800200 */
.L_x_141:
[----:B------:R-:W-:Y:S06]  /*8b60*/  BAR.SYNC.DEFER_BLOCKING 0x1, 0x80 ;  /* 0x0042000000007b1d */ /* 0x000fec0000010000 */
[----:B------:R-:W2:Y:S01]  /*8b70*/  @P6 SYNCS.PHASECHK.TRANS64.TRYWAIT P0, [R114+URZ+0x200], R115 ;  /* 0x00020073720065a7 */ /* 0x000ea200080011ff */
[----:B------:R-:W-:Y:S01]  /*8b80*/  BSSY B1, `(.L_x_143) ;  /* 0x0000023000017945 */ /* 0x000fe20003800000 */
[----:B--2---:R-:W-:Y:S03]  /*8b90*/  @P6 SEL R78, RZ, 0x1, !P0 ;  /* 0x00000001ff4e6807 */ /* 0x004fe60004000000 */
[----:B------:R-:W-:Y:S05]  /*8ba0*/  @!P6 BRA `(.L_x_144) ;  /* 0x000000000080e947 */ /* 0x000fea0003800000 */
[----:B------:R-:W-:Y:S01]  /*8bb0*/  ISETP.NE.AND P1, PT, R79, RZ, PT ;  /* 0x000000ff4f00720c */ /* 0x000fe20003f25270 */
[----:B------:R-:W-:Y:S01]  /*8bc0*/  BSSY B0, `(.L_x_145) ;  /* 0x000000a000007945 */ /* 0x000fe20003800000 */
[----:B------:R-:W-:Y:S11]  /*8bd0*/  ISETP.NE.AND P0, PT, R78, RZ, PT ;  /* 0x000000ff4e00720c */ /* 0x000ff60003f05270 */
[----:B------:R-:W-:Y:S04]  /*8be0*/  @P1 IMAD R113, R148, 0x2000, R113 ;  /* 0x0000200094711824 */ /* 0x000fe800078e0271 */
[--C-:B------:R-:W-:Y:S01]  /*8bf0*/  @P1 IMAD.IADD R112, R112, 0x1, R113.reuse ;  /* 0x0000000170701824 */ /* 0x100fe200078e0271 */
[----:B------:R-:W-:Y:S01]  /*8c00*/  @P1 IADD3 R2, PT, PT, R152, R113, RZ ;  /* 0x0000007198021210 */ /* 0x000fe20007ffe0ff */
[----:B------:R-:W-:Y:S01]  /*8c10*/  @P1 IMAD.IADD R0, R151, 0x1, R113 ;  /* 0x0000000197001824 */ /* 0x000fe200078e0271 */
[----:B------:R-:W-:Y:S06]  /*8c20*/  @P0 BRA `(.L_x_146) ;  /* 0x00000000000c0947 */ /* 0x000fec0003800000 */
[----:B------:R-:W-:Y:S04]  /*8c30*/  SHF.L.U32 R3, R146, 0x1f, RZ ;  /* 0x0000001f92037819 */ /* 0x000fe800000006ff */
[----:B------:R-:W2:Y:S02]  /*8c40*/  SYNCS.PHASECHK.TRANS64.TRYWAIT P0, [R114+URZ+0x200], R3 ;  /* 0x00020003720075a7 */ /* 0x000ea400080011ff */
[----:B--2---:R-:W-:Y:S05]  /*8c50*/  @!P0 BRA `(.L_x_147) ;  /* 0x0000002800ec8947 */ /* 0x004fea0003800000 */
.L_x_146:
[----:B------:R-:W-:Y:S05]  /*8c60*/  BSYNC B0 ;  /* 0x0000000000007941 */ /* 0x000fea0003800000 */
.L_x_145:
[----:B------:R-:W-:Y:S01]  /*8c70*/  ISETP.NE.AND P0, PT, R79, RZ, PT ;  /* 0x000000ff4f00720c */ /* 0x000fe20003f05270 */
[----:B--2---:R-:W-:Y:S02]  /*8c80*/  VIADD R114, R114, 0x210 ;  /* 0x0000021072727836 */ /* 0x004fe40000000000 */
[----:B------:R-:W-:Y:S02]  /*8c90*/  IMAD.U32 R3, RZ, RZ, UR46 ;  /* 0x0000002eff037e24 */ /* 0x000fe4000f8e00ff */
[----:B------:R-:W-:Y:S03]  /*8ca0*/  VIADD R148, R148, 0x1 ;  /* 0x0000000194947836 */ /* 0x000fe60000000000 */
[----:B------:R-:W-:Y:S05]  /*8cb0*/  PRMT R3, R3, 0x654, R114 ;  /* 0x0000065403037816 */ /* 0x000fea0000000072 */
[----:B------:R2:W3:Y:S04]  /*8cc0*/  @P0 LDS.128 R80, [R113+0x400] ;  /* 0x0004000071500984 */ /* 0x0004e80000000c00 */
[----:B------:R2:W4:Y:S04]  /*8cd0*/  @P0 LDS.128 R84, [R2+0x400] ;  /* 0x0004000002540984 */ /* 0x0005280000000c00 */
        /* <DEDUP_REMOVED lines=9> */
[----:B------:R-:W-:Y:S01]  /*8d70*/  SEL R148, R148, RZ, P0 ;  /* 0x000000ff94947207 */ /* 0x000fe20000000000 */
[----:B-----5:R5:W-:Y:S02]  /*8d80*/  SYNCS.ARRIVE.TRANS64.RED.A1T0 RZ, [R3+URZ], RZ ;  /* 0x000000ff03ff79a7 */ /* 0x020be400081004ff */
[----:B-----5:R-:W-:Y:S04]  /*8d90*/  SEL R3, RZ, 0x1, P0 ;  /* 0x00000001ff037807 */ /* 0x020fe80000000000 */
[----:B--234-:R-:W-:Y:S02]  /*8da0*/  LOP3.LUT R146, R146, R3, RZ, 0x3c, !PT ;  /* 0x0000000392927212 */ /* 0x01cfe400078e3cff */
.L_x_144:
[----:B------:R-:W-:Y:S05]  /*8db0*/  BSYNC B1 ;  /* 0x0000000000017941 */ /* 0x000fea0003800000 */
.L_x_143:
[----:B------:R-:W-:Y:S05]  /*8dc0*/  VIADD R0, R71, 0x40 ;  /* 0x0000004047007836 */ /* 0x000fea0000000000 */
[----:B------:R-:W-:Y:S04]  /*8dd0*/  SHF.R.U32.HI R0, RZ, 0x15, R0 ;  /* 0x00000015ff007819 */ /* 0x000fe80000011600 */
[----:B------:R-:W-:Y:S11]  /*8de0*/  LOP3.LUT P0, RZ, R0, 0x3, R141, 0x48, !PT ;  /* 0x0000000300ff7812 */ /* 0x000ff6000780488d */
[----:B------:R-:W-:Y:S02]  /*8df0*/  @!UPT UIADD3 URZ, UPT, UPT, URZ, URZ, URZ ;  /* 0x000000fffffff290 */ /* 0x000fe4000fffe0ff */
        /* <DEDUP_REMOVED lines=8> */
[----:B------:R-:W5:Y:S01]  /*8e80*/  LDCU.64 UR4, c[0x4][0x10] ;  /* 0x01000200ff0477ac */ /* 0x000f620008000a00 */
[----:B--2---:R-:W-:Y:S01]  /*8e90*/  MOV R5, UR9 ;  /* 0x0000000900057c02 */ /* 0x004fe20008000f00 */
[----:B------:R-:W-:Y:S01]  /*8ea0*/  IMAD.U32 R4, RZ, RZ, UR8 ;  /* 0x00000008ff047e24 */ /* 0x000fe2000f8e00ff */
[----:B---3--:R-:W-:Y:S01]  /*8eb0*/  MOV R7, UR7 ;  /* 0x0000000700077c02 */ /* 0x008fe20008000f00 */
[----:B------:R-:W-:Y:S01]  /*8ec0*/  IMAD.U32 R6, RZ, RZ, UR6 ;  /* 0x00000006ff067e24 */ /* 0x000fe2000f8e00ff */
[----:B-----5:R-:W-:Y:S01]  /*8ed0*/  MOV R11, UR5 ;  /* 0x00000005000b7c02 */ /* 0x020fe20008000f00 */
[----:B------:R-:W-:Y:S02]  /*8ee0*/  IMAD.U32 R10, RZ, RZ, UR4 ;  /* 0x00000004ff0a7e24 */ /* 0x000fe4000f8e00ff */
[----:B------:R-:W-:Y:S07]  /*8ef0*/  LEPC R20, `(.L_x_148) ;  /* 0x000000001014794e */ /* 0x000fee0000000000 */
[----:B-1--4-:R-:W-:Y:S05]  /*8f00*/  CALL.ABS.NOINC R2 ;  /* 0x0000000002007343 */ /* 0x012fea0003c00000 */
.L_x_148:
[----:B------:R-:W-:Y:S01]  /*8f10*/  ISETP.NE.AND P0, PT, R154, RZ, PT ;  /* 0x000000ff9a00720c */ /* 0x000fe20003f05270 */
[----:B------:R-:W-:Y:S05]  /*8f20*/  WARPSYNC.ALL ;  /* 0x0000000000007948 */ /* 0x000fea0003800000 */
[----:B------:R-:W-:Y:S01]  /*8f30*/  R2UR UR4, R71 ;  /* 0x00000000470472ca */ /* 0x000fe200000e0000 */
[----:B------:R-:W-:Y:S01]  /*8f40*/  IMAD.U32 R130, R82, 0x10000, RZ ;  /* 0x0001000052827824 */ /* 0x000fe200078e00ff */
[C---:B------:R-:W-:Y:S01]  /*8f50*/  SHF.L.U32 R75, R80.reuse, 0x10, RZ ;  /* 0x00000010504b7819 */ /* 0x040fe200000006ff */
[----:B------:R-:W-:Y:S01]  /*8f60*/  IMAD.U32 R115, R87, 0x10000, RZ ;  /* 0x0001000057737824 */ /* 0x000fe200078e00ff */
[----:B------:R-:W-:Y:S01]  /*8f70*/  PRMT R73, R80, 0x8880, RZ ;  /* 0x0000888050497816 */ /* 0x000fe200000000ff */
[----:B-1----:R-:W-:Y:S01]  /*8f80*/  IMAD.U32 R104, R96, 0x10000, RZ ;  /* 0x0001000060687824 */ /* 0x002fe200078e00ff */
[----:B------:R-:W-:Y:S01]  /*8f90*/  SHF.L.U32 R74, R80, 0x8, RZ ;  /* 0x00000008504a7819 */ /* 0x000fe200000006ff */
[----:B------:R-:W-:Y:S01]  /*8fa0*/  IMAD.SHL.U32 R123, R84, 0x100, RZ ;  /* 0x00000100547b7824 */ /* 0x000fe200078e00ff */
[----:B------:R-:W-:Y:S01]  /*8fb0*/  SHF.R.S32.HI R75, RZ, 0x18, R75 ;  /* 0x00000018ff4b7819 */ /* 0x000fe2000001144b */
[----:B------:R-:W-:Y:S01]  /*8fc0*/  IMAD.SHL.U32 R108, R93, 0x100, RZ ;  /* 0x000001005d6c7824 */ /* 0x000fe200078e00ff */
[----:B------:R-:W-:Y:S01]  /*8fd0*/  SHF.R.S32.HI R74, RZ, 0x18, R74 ;  /* 0x00000018ff4a7819 */ /* 0x000fe2000001144a */
[----:B------:R-:W-:Y:S01]  /*8fe0*/  BSSY.RECONVERGENT B0, `(.L_x_149) ;  /* 0x0000122000007945 */ /* 0x000fe20003800200 */
[----:B------:R-:W-:Y:S01]  /*8ff0*/  SHF.R.S32.HI R76, RZ, 0x18, R80 ;  /* 0x00000018ff4c7819 */ /* 0x000fe20000011450 */
[----:B------:R-:W1:Y:S01]  /*9000*/  LDTM.x64 R4, tmem[UR4+0x40] ;  /* 0x00004004000479ee */ /* 0x000e620008340000 */
[----:B------:R-:W-:Y:S01]  /*9010*/  NOP ;  /* 0x0000000000007918 */ /* 0x000fe20000000000 */
[----:B------:R-:W-:Y:S02]  /*9020*/  IADD3 R144, PT, PT, R144, 0x270, RZ ;  /* 0x0000027090907810 */ /* 0x000fe40007ffe0ff */
[C---:B------:R-:W-:Y:S02]  /*9030*/  PRMT R134, R81.reuse, 0x8880, RZ ;  /* 0x0000888051867816 */ /* 0x040fe400000000ff */
[----:B------:R-:W-:Y:S02]  /*9040*/  LOP3.LUT R144, R144, 0xfefffff8, RZ, 0xc0, !PT ;  /* 0xfefffff890907812 */ /* 0x000fe400078ec0ff */
[----:B------:R-:W-:Y:S02]  /*9050*/  SHF.L.U32 R133, R81, 0x10, RZ ;  /* 0x0000001051857819 */ /* 0x000fe400000006ff */
[----:B-1----:R1:W-:Y:S01]  /*9060*/  SYNCS.ARRIVE.TRANS64.RED.A1T0 RZ, [R144+URZ], RZ ;  /* 0x000000ff90ff79a7 */ /* 0x0023e200081004ff */
[----:B------:R-:W-:Y:S02]  /*9070*/  PRMT R131, R82, 0x8880, RZ ;  /* 0x0000888052837816 */ /* 0x000fe400000000ff */
[----:B------:R-:W-:Y:S02]  /*9080*/  SHF.R.S32.HI R77, RZ, 0x18, R81 ;  /* 0x00000018ff4d7819 */ /* 0x000fe40000011451 */
[C---:B------:R-:W-:Y:S02]  /*9090*/  PRMT R128, R83.reuse, 0x8880, RZ ;  /* 0x0000888053807816 */ /* 0x040fe400000000ff */
[----:B------:R-:W-:Y:S02]  /*90a0*/  SHF.R.S32.HI R78, RZ, 0x18, R82 ;  /* 0x00000018ff4e7819 */ /* 0x000fe40000011452 */
[----:B------:R-:W-:Y:S02]  /*90b0*/  SHF.L.U32 R127, R83, 0x10, RZ ;  /* 0x00000010537f7819 */ /* 0x000fe400000006ff */
[----:B------:R-:W-:Y:S02]  /*90c0*/  PRMT R125, R84, 0x8880, RZ ;  /* 0x00008880547d7816 */ /* 0x000fe400000000ff */
[----:B------:R-:W-:Y:S01]  /*90d0*/  SHF.R.S32.HI R79, RZ, 0x18, R83 ;  /* 0x00000018ff4f7819 */ /* 0x000fe20000011453 */
[C---:B------:R-:W-:Y:S01]  /*90e0*/  IMAD R0, R70.reuse, R4, RZ ;  /* 0x0000000446007224 */ /* 0x040fe200078e02ff */
[----:B------:R-:W-:Y:S01]  /*90f0*/  SHF.R.S32.HI R4, RZ, 0x18, R133 ;  /* 0x00000018ff047819 */ /* 0x000fe20000011485 */
[----:B------:R-:W-:Y:S01]  /*9100*/  IMAD R2, R70, R5, RZ ;  /* 0x0000000546027224 */ /* 0x000fe200078e02ff */
[----:B------:R-:W-:Y:S01]  /*9110*/  SHF.L.U32 R124, R84, 0x10, RZ ;  /* 0x00000010547c7819 */ /* 0x000fe200000006ff */
[C---:B------:R-:W-:Y:S01]  /*9120*/  IMAD R3, R70.reuse, R6, RZ ;  /* 0x0000000646037224 */ /* 0x040fe200078e02ff */
[----:B------:R-:W-:Y:S01]  /*9130*/  PRMT R122, R85, 0x8880, RZ ;  /* 0x00008880557a7816 */ /* 0x000fe200000000ff */
[-C--:B------:R-:W-:Y:S01]  /*9140*/  IMAD R0, R73, R72.reuse, R0 ;  /* 0x0000004849007224 */ /* 0x080fe200078e0200 */
[----:B------:R-:W-:Y:S01]  /*9150*/  SHF.L.U32 R121, R85, 0x10, RZ ;  /* 0x0000001055797819 */ /* 0x000fe200000006ff */
[----:B------:R-:W-:Y:S01]  /*9160*/  IMAD R7, R70, R7, RZ ;  /* 0x0000000746077224 */ /* 0x000fe200078e02ff */
[C---:B------:R-:W-:Y:S01]  /*9170*/  PRMT R119, R86.reuse, 0x8880, RZ ;  /* 0x0000888056777816 */ /* 0x040fe200000000ff */
[-C--:B------:R-:W-:Y:S01]  /*9180*/  IMAD R2, R75, R72.reuse, R2 ;  /* 0x000000484b027224 */ /* 0x080fe200078e0202 */
[----:B------:R-:W-:Y:S01]  /*9190*/  SHF.L.U32 R118, R86, 0x10, RZ ;  /* 0x0000001056767819 */ /* 0x000fe200000006ff */
[-C--:B------:R-:W-:Y:S01]  /*91a0*/  IMAD R3, R74, R72.reuse, R3 ;  /* 0x000000484a037224 */ /* 0x080fe200078e0203 */
[----:B------:R-:W-:Y:S01]  /*91b0*/  PRMT R116, R87, 0x8880, RZ ;  /* 0x0000888057747816 */ /* 0x000fe200000000ff */
[----:B------:R-:W-:Y:S01]  /*91c0*/  IMAD R7, R76, R72, R7 ;  /* 0x000000484c077224 */ /* 0x000fe200078e0207 */
[----:B------:R-:W-:Y:S01]  /*91d0*/  PRMT R113, R92, 0x8880, RZ ;  /* 0x000088805c717816 */ /* 0x000fe200000000ff */
[----:B------:R-:W-:Y:S01]  /*91e0*/  IMAD R8, R70, R8, RZ ;  /* 0x0000000846087224 */ /* 0x000fe200078e02ff */
[----:B------:R-:W-:Y:S01]  /*91f0*/  SHF.L.U32 R112, R92, 0x10, RZ ;  /* 0x000000105c707819 */ /* 0x000fe200000006ff */
[C---:B------:R-:W-:Y:S01]  /*9200*/  IMAD R9, R70.reuse, R9, RZ ;  /* 0x0000000946097224 */ /* 0x040fe200078e02ff */
[----:B------:R-:W-:Y:S01]  /*9210*/  I2IP.S8.S32.SAT R159, R7, R3, RZ ;  /* 0x00000003079f7239 */ /* 0x000fe200000014ff */
[C---:B------:R-:W-:Y:S01]  /*9220*/  IMAD R10, R70.reuse, R10, RZ ;  /* 0x0000000a460a7224 */ /* 0x040fe200078e02ff */
[----:B------:R-:W-:Y:S01]  /*9230*/  MOV R3, R134 ;  /* 0x0000008600037202 */ /* 0x000fe20000000f00 */
[C---:B------:R-:W-:Y:S01]  /*9240*/  IMAD R7, R70.reuse, R20, RZ ;  /* 0x0000001446077224 */ /* 0x040fe200078e02ff */
[----:B------:R-:W-:Y:S01]  /*9250*/  PRMT R110, R93, 0x8880, RZ ;  /* 0x000088805d6e7816 */ /* 0x000fe200000000ff */
[----:B------:R-:W-:Y:S01]  /*9260*/  IMAD R11, R70, R11, RZ ;  /* 0x0000000b460b7224 */ /* 0x000fe200078e02ff */
[----:B------:R-:W-:Y:S01]  /*9270*/  SHF.R.S32.HI R89, RZ, 0x18, R92 ;  /* 0x00000018ff597819 */ /* 0x000fe2000001145c */
[-C--:B------:R-:W-:Y:S01]  /*9280*/  IMAD R8, R3, R72.reuse, R8 ;  /* 0x0000004803087224 */ /* 0x080fe200078e0208 */
[----:B------:R-:W-:Y:S01]  /*9290*/  MOV R3, R131 ;  /* 0x0000008300037202 */ /* 0x000fe20000000f00 */
[----:B------:R-:W-:Y:S01]  /*92a0*/  IMAD R9, R4, R72, R9 ;  /* 0x0000004804097224 */ /* 0x000fe200078e0209 */
[----:B------:R-:W-:Y:S01]  /*92b0*/  SHF.R.S32.HI R4, RZ, 0x18, R130 ;  /* 0x00000018ff047819 */ /* 0x000fe20000011482 */
[C---:B------:R-:W-:Y:S01]  /*92c0*/  IMAD R20, R70.reuse, R25, RZ ;  /* 0x0000001946147224 */ /* 0x040fe200078e02ff */
[----:B------:R-:W-:Y:S01]  /*92d0*/  SHF.L.U32 R109, R93, 0x10, RZ ;  /* 0x000000105d6d7819 */ /* 0x000fe200000006ff */
[----:B------:R-:W-:Y:S01]  /*92e0*/  IMAD R25, R70, R30, RZ ;  /* 0x0000001e46197224 */ /* 0x000fe200078e02ff */
[----:B------:R-:W-:Y:S01]  /*92f0*/  PRMT R107, R94, 0x8880, RZ ;  /* 0x000088805e6b7816 */ /* 0x000fe200000000ff */
[C---:B------:R-:W-:Y:S01]  /*9300*/  IMAD R12, R70.reuse, R12, RZ ;  /* 0x0000000c460c7224 */ /* 0x040fe200078e02ff */
[----:B------:R-:W-:Y:S01]  /*9310*/  SHF.R.S32.HI R91, RZ, 0x18, R93 ;  /* 0x00000018ff5b7819 */ /* 0x000fe2000001145d */
[----:B------:R-:W-:Y:S01]  /*9320*/  IMAD R6, R70, R19, RZ ;  /* 0x0000001346067224 */ /* 0x000fe200078e02ff */
[----:B------:R-:W-:Y:S01]  /*9330*/  SHF.L.U32 R105, R94, 0x10, RZ ;  /* 0x000000105e697819 */ /* 0x000fe200000006ff */
[C---:B------:R-:W-:Y:S01]  /*9340*/  IMAD R30, R70.reuse, R35, RZ ;  /* 0x00000023461e7224 */ /* 0x040fe200078e02ff */
[C---:B------:R-:W-:Y:S01]  /*9350*/  PRMT R101, R95.reuse, 0x8880, RZ ;  /* 0x000088805f657816 */ /* 0x040fe200000000ff */
[C---:B------:R-:W-:Y:S01]  /*9360*/  IMAD R19, R70.reuse, R24, RZ ;  /* 0x0000001846137224 */ /* 0x040fe200078e02ff */
[----:B------:R-:W-:Y:S01]  /*9370*/  SHF.R.S32.HI R93, RZ, 0x18, R94 ;  /* 0x00000018ff5d7819 */ /* 0x000fe2000001145e */
[C---:B------:R-:W-:Y:S01]  /*9380*/  IMAD R35, R70.reuse, R40, RZ ;  /* 0x0000002846237224 */ /* 0x040fe200078e02ff */
[----:B------:R-:W-:Y:S01]  /*9390*/  SHF.L.U32 R100, R95, 0x10, RZ ;  /* 0x000000105f647819 */ /* 0x000fe200000006ff */
[----:B------:R-:W-:Y:S01]  /*93a0*/  IMAD R13, R70, R13, RZ ;  /* 0x0000000d460d7224 */ /* 0x000fe200078e02ff */
[----:B------:R-:W-:Y:S01]  /*93b0*/  PRMT R106, R96, 0x8880, RZ ;  /* 0x00008880606a7816 */ /* 0x000fe200000000ff */
[C---:B------:R-:W-:Y:S01]  /*93c0*/  IMAD R24, R70.reuse, R29, RZ ;  /* 0x0000001d46187224 */ /* 0x040fe200078e02ff */
[----:B------:R-:W-:Y:S01]  /*93d0*/  SHF.R.S32.HI R73, RZ, 0x18, R96 ;  /* 0x00000018ff497819 */ /* 0x000fe20000011460 */
[C---:B------:R-:W-:Y:S01]  /*93e0*/  IMAD R40, R70.reuse, R45, RZ ;  /* 0x0000002d46287224 */ /* 0x040fe200078e02ff */
[----:B------:R-:W-:Y:S01]  /*93f0*/  SHF.L.U32 R90, R97, 0x10, RZ ;  /* 0x00000010615a7819 */ /* 0x000fe200000006ff */
[C---:B------:R-:W-:Y:S01]  /*9400*/  IMAD R29, R70.reuse, R34, RZ ;  /* 0x00000022461d7224 */ /* 0x040fe200078e02ff */
[----:B------:R-:W-:Y:S01]  /*9410*/  SHF.R.S32.HI R75, RZ, 0x18, R97 ;  /* 0x00000018ff4b7819 */ /* 0x000fe20000011461 */
[C---:B------:R-:W-:Y:S01]  /*9420*/  IMAD R45, R70.reuse, R50, RZ ;  /* 0x00000032462d7224 */ /* 0x040fe200078e02ff */
[C---:B------:R-:W-:Y:S01]  /*9430*/  PRMT R80, R99.reuse, 0x8880, RZ ;  /* 0x0000888063507816 */ /* 0x040fe200000000ff */
[C---:B------:R-:W-:Y:S01]  /*9440*/  IMAD R14, R70.reuse, R14, RZ ;  /* 0x0000000e460e7224 */ /* 0x040fe200078e02ff */
[----:B------:R-:W-:Y:S01]  /*9450*/  SHF.L.U32 R76, R99, 0x10, RZ ;  /* 0x00000010634c7819 */ /* 0x000fe200000006ff */
[C---:B------:R-:W-:Y:S01]  /*9460*/  IMAD R34, R70.reuse, R39, RZ ;  /* 0x0000002746227224 */ /* 0x040fe200078e02ff */
[----:B------:R-:W-:Y:S01]  /*9470*/  SHF.L.U32 R132, R81, 0x8, RZ ;  /* 0x0000000851847819 */ /* 0x000fe200000006ff */
[C---:B------:R-:W-:Y:S01]  /*9480*/  IMAD R50, R70.reuse, R55, RZ ;  /* 0x0000003746327224 */ /* 0x040fe200078e02ff */
[----:B------:R-:W-:Y:S01]  /*9490*/  SHF.R.S32.HI R81, RZ, 0x18, R84 ;  /* 0x00000018ff517819 */ /* 0x000fe20000011454 */
[C---:B------:R-:W-:Y:S01]  /*94a0*/  IMAD R39, R70.reuse, R44, RZ ;  /* 0x0000002c46277224 */ /* 0x040fe200078e02ff */
[----:B------:R-:W-:Y:S01]  /*94b0*/  SHF.R.S32.HI R5, RZ, 0x18, R132 ;  /* 0x00000018ff057819 */ /* 0x000fe20000011484 */
[----:B------:R-:W-:Y:S01]  /*94c0*/  IMAD R55, R70, R60, RZ ;  /* 0x0000003c46377224 */ /* 0x000fe200078e02ff */
[----:B------:R-:W-:Y:S01]  /*94d0*/  SHF.L.U32 R84, R98, 0x10, RZ ;  /* 0x0000001062547819 */ /* 0x000fe200000006ff */
[----:B------:R-:W-:Y:S01]  /*94e0*/  IMAD R15, R70, R15, RZ ;  /* 0x0000000f460f7224 */ /* 0x000fe200078e02ff */
[----:B------:R-:W-:Y:S01]  /*94f0*/  SHF.L.U32 R129, R82, 0x8, RZ ;  /* 0x0000000852817819 */ /* 0x000fe200000006ff */
[-C--:B------:R-:W-:Y:S01]  /*9500*/  IMAD R10, R5, R72.reuse, R10 ;  /* 0x00000048050a7224 */ /* 0x080fe200078e020a */
[----:B------:R-:W-:Y:S01]  /*9510*/  SHF.L.U32 R126, R83, 0x8, RZ ;  /* 0x00000008537e7819 */ /* 0x000fe200000006ff */
[-C--:B------:R-:W-:Y:S01]  /*9520*/  IMAD R11, R77, R72.reuse, R11 ;  /* 0x000000484d0b7224 */ /* 0x080fe200078e020b */
[----:B------:R-:W-:Y:S01]  /*9530*/  SHF.R.S32.HI R5, RZ, 0x18, R129 ;  /* 0x00000018ff057819 */ /* 0x000fe20000011481 */
[-C--:B------:R-:W-:Y:S01]  /*9540*/  IMAD R12, R3, R72.reuse, R12 ;  /* 0x00000048030c7224 */ /* 0x080fe200078e020c */
[----:B------:R-:W-:Y:S01]  /*9550*/  SHF.R.S32.HI R83, RZ, 0x18, R85 ;  /* 0x00000018ff537819 */ /* 0x000fe20000011455 */
[----:B------:R-:W-:Y:S01]  /*9560*/  IMAD R13, R4, R72, R13 ;  /* 0x00000048040d7224 */ /* 0x000fe200078e020d */
[----:B------:R-:W-:Y:S01]  /*9570*/  SHF.L.U32 R120, R85, 0x8, RZ ;  /* 0x0000000855787819 */ /* 0x000fe200000006ff */
[C---:B------:R-:W-:Y:S01]  /*9580*/  IMAD R44, R70.reuse, R49, RZ ;  /* 0x00000031462c7224 */ /* 0x040fe200078e02ff */
[----:B------:R-:W-:Y:S01]  /*9590*/  SHF.R.S32.HI R85, RZ, 0x18, R86 ;  /* 0x00000018ff557819 */ /* 0x000fe20000011456 */
[C---:B------:R-:W-:Y:S01]  /*95a0*/  IMAD R60, R70.reuse, R65, RZ ;  /* 0x00000041463c7224 */ /* 0x040fe200078e02ff */
[----:B------:R-:W-:Y:S01]  /*95b0*/  I2IP.S8.S32.SAT R65, R11, R10, RZ ;  /* 0x0000000a0b417239 */ /* 0x000fe200000014ff */
[C---:B------:R-:W-:Y:S01]  /*95c0*/  IMAD R49, R70.reuse, R54, RZ ;  /* 0x0000003646317224 */ /* 0x040fe200078e02ff */
[----:B------:R-:W-:Y:S01]  /*95d0*/  SHF.R.S32.HI R11, RZ, 0x18, R127 ;  /* 0x00000018ff0b7819 */ /* 0x000fe2000001147f */
[----:B------:R-:W-:Y:S01]  /*95e0*/  IMAD R14, R5, R72, R14 ;  /* 0x00000048050e7224 */ /* 0x000fe200078e020e */
[----:B------:R-:W-:Y:S01]  /*95f0*/  I2IP.S8.S32.SAT R65, R9, R8, R65 ;  /* 0x0000000809417239 */ /* 0x000fe20000001441 */
[C---:B------:R-:W-:Y:S01]  /*9600*/  IMAD R3, R70.reuse, R16, RZ ;  /* 0x0000001046037224 */ /* 0x040fe200078e02ff */
[----:B------:R-:W-:Y:S01]  /*9610*/  SHF.R.S32.HI R9, RZ, 0x18, R124 ;  /* 0x00000018ff097819 */ /* 0x000fe2000001147c */
[----:B------:R-:W-:Y:S01]  /*9620*/  IMAD R54, R70, R59, RZ ;  /* 0x0000003b46367224 */ /* 0x000fe200078e02ff */
[----:B------:R-:W-:Y:S01]  /*9630*/  SHF.R.S32.HI R8, RZ, 0x18, R123 ;  /* 0x00000018ff087819 */ /* 0x000fe2000001147b */
[----:B------:R-:W-:Y:S01]  /*9640*/  IMAD.MOV.U32 R10, RZ, RZ, R128 ;  /* 0x000000ffff0a7224 */ /* 0x000fe200078e0080 */
[----:B------:R-:W-:Y:S01]  /*9650*/  SHF.L.U32 R117, R86, 0x8, RZ ;  /* 0x0000000856757819 */ /* 0x000fe200000006ff */
[----:B------:R-:W-:Y:S01]  /*9660*/  IMAD R59, R70, R64, RZ ;  /* 0x00000040463b7224 */ /* 0x000fe200078e02ff */
[----:B------:R-:W-:Y:S01]  /*9670*/  I2IP.S8.S32.SAT R64, R2, R0, R159 ;  /* 0x0000000002407239 */ /* 0x000fe2000000149f */
[----:B------:R-:W-:Y:S01]  /*9680*/  IMAD R15, R78, R72, R15 ;  /* 0x000000484e0f7224 */ /* 0x000fe200078e020f */
[----:B------:R-:W-:Y:S01]  /*9690*/  MOV R2, R125 ;  /* 0x0000007d00027202 */ /* 0x000fe20000000f00 */
[C---:B------:R-:W-:Y:S01]  /*96a0*/  IMAD R4, R70.reuse, R17, RZ ;  /* 0x0000001146047224 */ /* 0x040fe200078e02ff */
        /* <DEDUP_REMOVED lines=8> */
[----:B------:R-:W-:Y:S01]  /*9730*/  MOV R0, R122 ;  /* 0x0000007a00007202 */ /* 0x000fe20000000f00 */
[----:B------:R-:W-:Y:S01]  /*9740*/  IMAD R16, R70, R21, RZ ;  /* 0x0000001546107224 */ /* 0x000fe200078e02ff */
[----:B------:R-:W-:Y:S01]  /*9750*/  SHF.R.S32.HI R87, RZ, 0x18, R87 ;  /* 0x00000018ff577819 */ /* 0x000fe20000011457 */
[----:B------:R-:W-:Y:S01]  /*9760*/  IMAD R6, R79, R72, R6 ;  /* 0x000000484f067224 */ /* 0x000fe200078e0206 */
[----:B------:R-:W-:Y:S01]  /*9770*/  SHF.L.U32 R111, R92, 0x8, RZ ;  /* 0x000000085c6f7819 */ /* 0x000fe200000006ff */
[----:B------:R-:W-:Y:S01]  /*9780*/  IMAD R17, R70, R22, RZ ;  /* 0x0000001646117224 */ /* 0x000fe200078e02ff */
[----:B------:R-:W-:Y:S01]  /*9790*/  PRMT R92, R97, 0x8880, RZ ;  /* 0x00008880615c7816 */ /* 0x000fe200000000ff */
[-C--:B------:R-:W-:Y:S01]  /*97a0*/  IMAD R7, R2, R72.reuse, R7 ;  /* 0x0000004802077224 */ /* 0x080fe200078e0207 */
[----:B------:R-:W-:Y:S01]  /*97b0*/  I2IP.S8.S32.SAT R5, R6, R5, RZ ;  /* 0x0000000506057239 */ /* 0x000fe200000014ff */
[----:B------:R-:W-:Y:S01]  /*97c0*/  IMAD R18, R70, R23, RZ ;  /* 0x0000001746127224 */ /* 0x000fe200078e02ff */
[----:B------:R-:W-:Y:S01]  /*97d0*/  SHF.R.S32.HI R2, RZ, 0x18, R120 ;  /* 0x00000018ff027819 */ /* 0x000fe20000011478 */
[-C--:B------:R-:W-:Y:S01]  /*97e0*/  IMAD R16, R9, R72.reuse, R16 ;  /* 0x0000004809107224 */ /* 0x080fe200078e0210 */
[----:B------:R-:W-:Y:S01]  /*97f0*/  SHF.R.S32.HI R9, RZ, 0x18, R121 ;  /* 0x00000018ff097819 */ /* 0x000fe20000011479 */
[----:B------:R-:W-:Y:S01]  /*9800*/  IMAD R17, R8, R72, R17 ;  /* 0x0000004808117224 */ /* 0x000fe200078e0211 */
[----:B------:R-:W-:Y:S01]  /*9810*/  SHF.L.U32 R102, R94, 0x8, RZ ;  /* 0x000000085e667819 */ /* 0x000fe200000006ff */
[C---:B------:R-:W-:Y:S01]  /*9820*/  IMAD R22, R70.reuse, R27, RZ ;  /* 0x0000001b46167224 */ /* 0x040fe200078e02ff */
[----:B------:R-:W-:Y:S01]  /*9830*/  SHF.L.U32 R94, R95, 0x8, RZ ;  /* 0x000000085f5e7819 */ /* 0x000fe200000006ff */
[----:B------:R-:W-:Y:S01]  /*9840*/  IMAD R27, R70, R32, RZ ;  /* 0x00000020461b7224 */ /* 0x000fe200078e02ff */
[----:B------:R-:W-:Y:S01]  /*9850*/  SHF.R.S32.HI R95, RZ, 0x18, R95 ;  /* 0x00000018ff5f7819 */ /* 0x000fe2000001145f */
[----:B------:R-:W-:Y:S01]  /*9860*/  IMAD R18, R81, R72, R18 ;  /* 0x0000004851127224 */ /* 0x000fe200078e0212 */
[----:B------:R-:W-:Y:S01]  /*9870*/  SHF.L.U32 R103, R96, 0x8, RZ ;  /* 0x0000000860677819 */ /* 0x000fe200000006ff */
[C---:B------:R-:W-:Y:S01]  /*9880*/  IMAD R32, R70.reuse, R37, RZ ;  /* 0x0000002546207224 */ /* 0x040fe200078e02ff */
[----:B------:R-:W-:Y:S01]  /*9890*/  SHF.L.U32 R88, R97, 0x8, RZ ;  /* 0x0000000861587819 */ /* 0x000fe200000006ff */
[----:B------:R-:W-:Y:S01]  /*98a0*/  IMAD R21, R70, R26, RZ ;  /* 0x0000001a46157224 */ /* 0x000fe200078e02ff */
[----:B------:R-:W-:Y:S01]  /*98b0*/  I2IP.S8.S32.SAT R17, R18, R17, RZ ;  /* 0x0000001112117239 */ /* 0x000fe200000014ff */
[----:B------:R-:W-:Y:S01]  /*98c0*/  IMAD R37, R70, R42, RZ ;  /* 0x0000002a46257224 */ /* 0x000fe200078e02ff */
[----:B------:R-:W-:Y:S01]  /*98d0*/  SHF.R.S32.HI R97, RZ, 0x18, R98 ;  /* 0x00000018ff617819 */ /* 0x000fe20000011462 */
[----:B------:R-:W-:Y:S01]  /*98e0*/  IMAD R19, R0, R72, R19 ;  /* 0x0000004800137224 */ /* 0x000fe200078e0213 */
[----:B------:R-:W-:Y:S01]  /*98f0*/  I2IP.S8.S32.SAT R16, R16, R7, R17 ;  /* 0x0000000710107239 */ /* 0x000fe20000001411 */
[C---:B------:R-:W-:Y:S01]  /*9900*/  IMAD R42, R70.reuse, R47, RZ ;  /* 0x0000002f462a7224 */ /* 0x040fe200078e02ff */
[----:B------:R-:W-:Y:S01]  /*9910*/  MOV R0, R119 ;  /* 0x0000007700007202 */ /* 0x000fe20000000f00 */
[C---:B------:R-:W-:Y:S01]  /*9920*/  IMAD R47, R70.reuse, R52, RZ ;  /* 0x00000034462f7224 */ /* 0x040fe200078e02ff */
[----:B------:R-:W-:Y:S01]  /*9930*/  SHF.L.U32 R74, R99, 0x8, RZ ;  /* 0x00000008634a7819 */ /* 0x000fe200000006ff */
[----:B------:R-:W-:Y:S01]  /*9940*/  IMAD R20, R9, R72, R20 ;  /* 0x0000004809147224 */ /* 0x000fe200078e0214 */
[----:B------:R-:W-:Y:S01]  /*9950*/  SHF.R.S32.HI R99, RZ, 0x18, R99 ;  /* 0x00000018ff637819 */ /* 0x000fe20000011463 */
[----:B------:R-:W-:Y:S01]  /*9960*/  IMAD R52, R70, R57, RZ ;  /* 0x0000003946347224 */ /* 0x000fe200078e02ff */
[----:B------:R-:W-:Y:S01]  /*9970*/  IADD3 R68, PT, PT, R68, 0x1, RZ ;  /* 0x0000000144447810 */ /* 0x000fe20007ffe0ff */
[C---:B------:R-:W-:Y:S02]  /*9980*/  IMAD R23, R70.reuse, R28, RZ ;  /* 0x0000001c46177224 */ /* 0x040fe400078e02ff */
[----:B------:R-:W-:Y:S02]  /*9990*/  IMAD R57, R70, R62, RZ ;  /* 0x0000003e46397224 */ /* 0x000fe400078e02ff */
[----:B------:R-:W-:Y:S01]  /*99a0*/  IMAD R21, R2, R72, R21 ;  /* 0x0000004802157224 */ /* 0x000fe200078e0215 */
[----:B------:R-:W-:Y:S01]  /*99b0*/  MOV R2, R116 ;  /* 0x0000007400027202 */ /* 0x000fe20000000f00 */
[----:B------:R-:W-:Y:S01]  /*99c0*/  IMAD R62, R70, R67, RZ ;  /* 0x00000043463e7224 */ /* 0x000fe200078e02ff */
[----:B------:R-:W-:Y:S01]  /*99d0*/  I2IP.S8.S32.SAT R67, R4, R3, R5 ;  /* 0x0000000304437239 */ /* 0x000fe20000001405 */
[-C--:B------:R-:W-:Y:S01]  /*99e0*/  IMAD R22, R83, R72.reuse, R22 ;  /* 0x0000004853167224 */ /* 0x080fe200078e0216 */
[----:B------:R-:W-:Y:S01]  /*99f0*/  SHF.R.S32.HI R3, RZ, 0x18, R118 ;  /* 0x00000018ff037819 */ /* 0x000fe20000011476 */
[-C--:B------:R-:W-:Y:S01]  /*9a00*/  IMAD R23, R0, R72.reuse, R23 ;  /* 0x0000004800177224 */ /* 0x080fe200078e0217 */
[----:B------:R-:W-:Y:S01]  /*9a10*/  SHF.R.S32.HI R0, RZ, 0x18, R117 ;  /* 0x00000018ff007819 */ /* 0x000fe20000011475 */
[----:B------:R-:W-:Y:S01]  /*9a20*/  IMAD R26, R70, R31, RZ ;  /* 0x0000001f461a7224 */ /* 0x000fe200078e02ff */
[----:B------:R-:W-:Y:S01]  /*9a30*/  I2IP.S8.S32.SAT R17, R22, R21, RZ ;  /* 0x0000001516117239 */ /* 0x000fe200000014ff */
[-C--:B------:R-:W-:Y:S01]  /*9a40*/  IMAD R24, R3, R72.reuse, R24 ;  /* 0x0000004803187224 */ /* 0x080fe200078e0218 */
[----:B------:R-:W-:Y:S01]  /*9a50*/  SHF.R.S32.HI R3, RZ, 0x18, R115 ;  /* 0x00000018ff037819 */ /* 0x000fe20000011473 */
[-C--:B------:R-:W-:Y:S01]  /*9a60*/  IMAD R25, R0, R72.reuse, R25 ;  /* 0x0000004800197224 */ /* 0x080fe200078e0219 */
[----:B------:R-:W-:Y:S01]  /*9a70*/  I2IP.S8.S32.SAT R17, R20, R19, R17 ;  /* 0x0000001314117239 */ /* 0x000fe20000001411 */
[----:B------:R-:W-:Y:S01]  /*9a80*/  IMAD R28, R70, R33, RZ ;  /* 0x00000021461c7224 */ /* 0x000fe200078e02ff */
[----:B------:R-:W-:Y:S01]  /*9a90*/  SHF.R.S32.HI R4, RZ, 0x18, R114 ;  /* 0x00000018ff047819 */ /* 0x000fe20000011472 */
[-C--:B------:R-:W-:Y:S02]  /*9aa0*/  IMAD R26, R85, R72.reuse, R26 ;  /* 0x00000048551a7224 */ /* 0x080fe400078e021a */
[----:B------:R-:W-:Y:S01]  /*9ab0*/  IMAD R27, R2, R72, R27 ;  /* 0x00000048021b7224 */ /* 0x000fe200078e021b */
[----:B------:R-:W-:Y:S01]  /*9ac0*/  MOV R2, R110 ;  /* 0x0000006e00027202 */ /* 0x000fe20000000f00 */
[----:B------:R-:W-:Y:S01]  /*9ad0*/  IMAD R28, R3, R72, R28 ;  /* 0x00000048031c7224 */ /* 0x000fe200078e021c */
[----:B------:R-:W-:Y:S01]  /*9ae0*/  I2IP.S8.S32.SAT R18, R26, R25, RZ ;  /* 0x000000191a127239 */ /* 0x000fe200000014ff */
[----:B------:R-:W-:Y:S01]  /*9af0*/  IMAD R31, R70, R36, RZ ;  /* 0x00000024461f7224 */ /* 0x000fe200078e02ff */
[----:B------:R-:W-:Y:S01]  /*9b00*/  SHF.R.S32.HI R3, RZ, 0x18, R112 ;  /* 0x00000018ff037819 */ /* 0x000fe20000011470 */
[-C--:B------:R-:W-:Y:S01]  /*9b10*/  IMAD R29, R4, R72.reuse, R29 ;  /* 0x00000048041d7224 */ /* 0x080fe200078e021d */
[----:B------:R-:W-:Y:S01]  /*9b20*/  I2IP.S8.S32.SAT R18, R24, R23, R18 ;  /* 0x0000001718127239 */ /* 0x000fe20000001412 */
[----:B------:R-:W-:Y:S01]  /*9b30*/  IMAD.MOV.U32 R0, RZ, RZ, R113 ;  /* 0x000000ffff007224 */ /* 0x000fe200078e0071 */
[----:B------:R-:W-:Y:S01]  /*9b40*/  SHF.R.S32.HI R4, RZ, 0x18, R108 ;  /* 0x00000018ff047819 */ /* 0x000fe2000001146c */
[-C--:B------:R-:W-:Y:S02]  /*9b50*/  IMAD R30, R87, R72.reuse, R30 ;  /* 0x00000048571e7224 */ /* 0x080fe400078e021e */
[----:B------:R-:W-:Y:S01]  /*9b60*/  IMAD R31, R0, R72, R31 ;  /* 0x00000048001f7224 */ /* 0x000fe200078e021f */
        /* <DEDUP_REMOVED lines=8> */
[----:B------:R-:W-:Y:S01]  /*9bf0*/  MOV R0, R107 ;  /* 0x0000006b00007202 */ /* 0x000fe20000000f00 */
[-C--:B------:R-:W-:Y:S02]  /*9c00*/  IMAD R34, R89, R72.reuse, R34 ;  /* 0x0000004859227224 */ /* 0x080fe400078e0222 */
[-C--:B------:R-:W-:Y:S01]  /*9c10*/  IMAD R35, R2, R72.reuse, R35 ;  /* 0x0000004802237224 */ /* 0x080fe200078e0223 */
[----:B------:R-:W-:Y:S01]  /*9c20*/  MOV R2, R101 ;  /* 0x0000006500027202 */ /* 0x000fe20000000f00 */
[----:B------:R-:W-:Y:S01]  /*9c30*/  IMAD R38, R70, R43, RZ ;  /* 0x0000002b46267224 */ /* 0x000fe200078e02ff */
[----:B------:R-:W-:Y:S01]  /*9c40*/  I2IP.S8.S32.SAT R33, R34, R33, RZ ;  /* 0x0000002122217239 */ /* 0x000fe200000014ff */
[-C--:B------:R-:W-:Y:S01]  /*9c50*/  IMAD R36, R3, R72.reuse, R36 ;  /* 0x0000004803247224 */ /* 0x080fe200078e0224 */
[----:B------:R-:W-:Y:S01]  /*9c60*/  SHF.R.S32.HI R3, RZ, 0x18, R105 ;  /* 0x00000018ff037819 */ /* 0x000fe20000011469 */
[-C--:B------:R-:W-:Y:S01]  /*9c70*/  IMAD R37, R4, R72.reuse, R37 ;  /* 0x0000004804257224 */ /* 0x080fe200078e0225 */
[----:B------:R-:W-:Y:S01]  /*9c80*/  I2IP.S8.S32.SAT R32, R32, R31, R33 ;  /* 0x0000001f20207239 */ /* 0x000fe20000001421 */
        /* <DEDUP_REMOVED lines=8> */
[----:B------:R-:W-:Y:S01]  /*9d10*/  IMAD R43, R70, R48, RZ ;  /* 0x00000030462b7224 */ /* 0x000fe200078e02ff */
[----:B------:R-:W-:Y:S01]  /*9d20*/  I2IP.S8.S32.SAT R33, R36, R35, R37 ;  /* 0x0000002324217239 */ /* 0x000fe20000001425 */
[----:B------:R-:W-:Y:S01]  /*9d30*/  IMAD R41, R0, R72, R41 ;  /* 0x0000004800297224 */ /* 0x000fe200078e0229 */
[----:B------:R-:W-:Y:S01]  /*9d40*/  MOV R0, R106 ;  /* 0x0000006a00007202 */ /* 0x000fe20000000f00 */
[-C--:B------:R-:W-:Y:S02]  /*9d50*/  IMAD R42, R93, R72.reuse, R42 ;  /* 0x000000485d2a7224 */ /* 0x080fe400078e022a */
        /* <DEDUP_REMOVED lines=11> */
[-C--:B------:R-:W-:Y:S02]  /*9e10*/  IMAD R47, R0, R72.reuse, R47 ;  /* 0x00000048002f7224 */ /* 0x080fe400078e022f */
[----:B------:R-:W-:Y:S01]  /*9e20*/  IMAD R48, R3, R72, R48 ;  /* 0x0000004803307224 */ /* 0x000fe200078e0230 */
[----:B------:R-:W-:Y:S01]  /*9e30*/  SHF.R.S32.HI R3, RZ, 0x18, R90 ;  /* 0x00000018ff037819 */ /* 0x000fe2000001145a */
[----:B------:R-:W-:Y:S01]  /*9e40*/  IMAD R51, R70, R56, RZ ;  /* 0x0000003846337224 */ /* 0x000fe200078e02ff */
[----:B------:R-:W-:Y:S01]  /*9e50*/  I2IP.S8.S32.SAT R35, R46, R45, RZ ;  /* 0x0000002d2e237239 */ /* 0x000fe200000014ff */
[-C--:B------:R-:W-:Y:S01]  /*9e60*/  IMAD R49, R2, R72.reuse, R49 ;  /* 0x0000004802317224 */ /* 0x080fe200078e0231 */
[----:B------:R-:W-:Y:S01]  /*9e70*/  SHF.R.S32.HI R2, RZ, 0x18, R88 ;  /* 0x00000018ff027819 */ /* 0x000fe20000011458 */
[----:B------:R-:W-:Y:S01]  /*9e80*/  IMAD.MOV.U32 R0, RZ, RZ, R92 ;  /* 0x000000ffff007224 */ /* 0x000fe200078e005c */
[----:B------:R-:W-:Y:S01]  /*9e90*/  I2IP.S8.S32.SAT R35, R44, R43, R35 ;  /* 0x0000002b2c237239 */ /* 0x000fe20000001423 */
[-C--:B------:R-:W-:Y:S02]  /*9ea0*/  IMAD R50, R73, R72.reuse, R50 ;  /* 0x0000004849327224 */ /* 0x080fe400078e0232 */
[----:B------:R-:W-:Y:S01]  /*9eb0*/  IMAD R51, R0, R72, R51 ;  /* 0x0000004800337224 */ /* 0x000fe200078e0233 */
[----:B------:R-:W-:Y:S01]  /*9ec0*/  MOV R0, R86 ;  /* 0x0000005600007202 */ /* 0x000fe20000000f00 */
[----:B------:R-:W-:Y:S01]  /*9ed0*/  IMAD R53, R70, R58, RZ ;  /* 0x0000003a46357224 */ /* 0x000fe200078e02ff */
[----:B------:R-:W-:Y:S01]  /*9ee0*/  I2IP.S8.S32.SAT R49, R50, R49, RZ ;  /* 0x0000003132317239 */ /* 0x000fe200000014ff */
[-C--:B------:R-:W-:Y:S01]  /*9ef0*/  IMAD R52, R3, R72.reuse, R52 ;  /* 0x0000004803347224 */ /* 0x080fe200078e0234 */
[----:B------:R-:W-:Y:S01]  /*9f00*/  SHF.R.S32.HI R3, RZ, 0x18, R84 ;  /* 0x00000018ff037819 */ /* 0x000fe20000011454 */
[----:B------:R-:W-:Y:S01]  /*9f10*/  IMAD R53, R2, R72, R53 ;  /* 0x0000004802357224 */ /* 0x000fe200078e0235 */
[----:B------:R-:W-:Y:S01]  /*9f20*/  MOV R2, R80 ;  /* 0x0000005000027202 */ /* 0x000fe20000000f00 */
[----:B------:R-:W-:Y:S01]  /*9f30*/  IMAD.SHL.U32 R82, R98, 0x100, RZ ;  /* 0x0000010062527824 */ /* 0x000fe200078e00ff */
[----:B------:R-:W-:Y:S01]  /*9f40*/  I2IP.S8.S32.SAT R48, R48, R47, R49 ;  /* 0x0000002f30307239 */ /* 0x000fe20000001431 */
[----:B------:R-:W-:Y:S02]  /*9f50*/  IMAD R54, R75, R72, R54 ;  /* 0x000000484b367224 */ /* 0x000fe400078e0236 */
[C---:B------:R-:W-:Y:S02]  /*9f60*/  IMAD R56, R70.reuse, R61, RZ ;  /* 0x0000003d46387224 */ /* 0x040fe400078e02ff */
[----:B------:R-:W-:Y:S01]  /*9f70*/  IMAD R61, R70, R66, RZ ;  /* 0x00000042463d7224 */ /* 0x000fe200078e02ff */
[----:B------:R-:W-:Y:S01]  /*9f80*/  I2IP.S8.S32.SAT R66, R13, R12, R14 ;  /* 0x0000000c0d427239 */ /* 0x000fe2000000140e */
[-C--:B------:R-:W-:Y:S01]  /*9f90*/  IMAD R55, R0, R72.reuse, R55 ;  /* 0x0000004800377224 */ /* 0x080fe200078e0237 */
[----:B------:R-:W-:Y:S01]  /*9fa0*/  SHF.R.S32.HI R0, RZ, 0x18, R82 ;  /* 0x00000018ff007819 */ /* 0x000fe20000011452 */
[-C--:B------:R-:W-:Y:S01]  /*9fb0*/  IMAD R56, R3, R72.reuse, R56 ;  /* 0x0000004803387224 */ /* 0x080fe200078e0238 */
[----:B------:R-:W-:Y:S01]  /*9fc0*/  I2IP.S8.S32.SAT R49, R54, R53, RZ ;  /* 0x0000003536317239 */ /* 0x000fe200000014ff */
[----:B------:R1:W-:Y:S01]  /*9fd0*/  STS.128 [R135+UR44+0x6400], R64 ;  /* 0x0064004087007988 */ /* 0x0003e20008000c2c */
[----:B------:R-:W-:Y:S01]  /*9fe0*/  IMAD R58, R70, R63, RZ ;  /* 0x0000003f463a7224 */ /* 0x000fe200078e02ff */
[----:B------:R-:W-:Y:S01]  /*9ff0*/  SHF.R.S32.HI R3, RZ, 0x18, R76 ;  /* 0x00000018ff037819 */ /* 0x000fe2000001144c */
[-C--:B------:R-:W-:Y:S01]  /*a000*/  IMAD R57, R0, R72.reuse, R57 ;  /* 0x0000004800397224 */ /* 0x080fe200078e0239 */
[----:B------:R-:W-:Y:S01]  /*a010*/  I2IP.S8.S32.SAT R49, R52, R51, R49 ;  /* 0x0000003334317239 */ /* 0x000fe20000001431 */
[-C--:B------:R-:W-:Y:S02]  /*a020*/  IMAD R58, R97, R72.reuse, R58 ;  /* 0x00000048613a7224 */ /* 0x080fe400078e023a */
[-C--:B------:R-:W-:Y:S01]  /*a030*/  IMAD R59, R2, R72.reuse, R59 ;  /* 0x00000048023b7224 */ /* 0x080fe200078e023b */
[----:B------:R1:W-:Y:S01]  /*a040*/  STS.128 [R157+0x6400], R16 ;  /* 0x006400109d007388 */ /* 0x0003e20000000c00 */
[-C--:B------:R-:W-:Y:S01]  /*a050*/  IMAD R60, R3, R72.reuse, R60 ;  /* 0x00000048033c7224 */ /* 0x080fe200078e023c */
[----:B------:R-:W-:Y:S01]  /*a060*/  I2IP.S8.S32.SAT R50, R58, R57, RZ ;  /* 0x000000393a327239 */ /* 0x000fe200000014ff */
[-C--:B------:R-:W-:Y:S02]  /*a070*/  IMAD R61, R4, R72.reuse, R61 ;  /* 0x00000048043d7224 */ /* 0x080fe400078e023d */
[----:B------:R-:W-:Y:S01]  /*a080*/  IMAD R62, R99, R72, R62 ;  /* 0x00000048633e7224 */ /* 0x000fe200078e023e */
[----:B------:R-:W-:Y:S02]  /*a090*/  I2IP.S8.S32.SAT R50, R56, R55, R50 ;  /* 0x0000003738327239 */ /* 0x000fe40000001432 */
[----:B------:R1:W-:Y:S02]  /*a0a0*/  STS.128 [R156+0x6400], R32 ;  /* 0x006400209c007388 */ /* 0x0003e40000000c00 */
        /* <DEDUP_REMOVED lines=12> */
[----:B------:R-:W-:Y:S02]  /*a170*/  UIADD3 UR9, UPT, UPT, UR49, 0x40, URZ ;  /* 0x0000004031097890 */ /* 0x000fe4000fffe0ff */
[----:B------:R-:W-:Y:S01]  /*a180*/  UIADD3 UR8, UPT, UPT, UR44, 0x6400, URZ ;  /* 0x000064002c087890 */ /* 0x000fe2000fffe0ff */
[----:B------:R-:W-:Y:S01]  /*a190*/  UMOV UR10, UR50 ;  /* 0x00000032000a7c82 */ /* 0x000fe20008000000 */
[----:B------:R-:W-:Y:S01]  /*a1a0*/  UMOV UR11, UR36 ;  /* 0x00000024000b7c82 */ /* 0x000fe20008000000 */
[----:B--2---:R-:W-:Y:S04]  /*a1b0*/  UIADD3 UR4, UP0, UPT, UR6, 0x680, URZ ;  /* 0x0000068006047890 */ /* 0x004fe8000ff1e0ff */
[----:B------:R-:W-:Y:S09]  /*a1c0*/  UIADD3.X UR5, UPT, UPT, URZ, UR7, URZ, UP0, !UPT ;  /* 0x00000007ff057290 */ /* 0x000ff200087fe4ff */
[----:B------:R2:W-:Y:S01]  /*a1d0*/  UTMASTG.3D [UR8], [UR4] ;  /* 0x00000008040073b5 */ /* 0x0005e20008010000 */
[----:B------:R0:W-:Y:S01]  /*a1e0*/  UTMACMDFLUSH ;  /* 0x00000000000079b7 */ /* 0x0001e20000000000 */
[----:B--2---:R-:W-:Y:S04]  /*a1f0*/  DEPBAR.LE SB0, 0x1 ;  /* 0x000080400000791a */ /* 0x004fe80000000000 */
.L_x_150:
[----:B------:R-:W-:Y:S05]  /*a200*/  BSYNC.RECONVERGENT B0 ;  /* 0x0000000000007941 */ /* 0x000fea0003800200 */
.L_x_149:
[----:B------:R-:W-:Y:S01]  /*a210*/  R2UR UR4, R142 ;  /* 0x000000008e0472ca */ /* 0x000fe200000e0000 */
[----:B------:R-:W-:Y:S01]  /*a220*/  BAR.SYNC.DEFER_BLOCKING 0x1, 0x80 ;  /* 0x0042000000007b1d */ /* 0x000fe20000010000 */
[----:B------:R-:W-:Y:S01]  /*a230*/  ISETP.NE.AND P0, PT, R145, 0x2, PT ;  /* 0x000000029100780c */ /* 0x000fe20003f05270 */
[----:B------:R-:W-:Y:S01]  /*a240*/  UISETP.NE.AND UP0, UPT, UR45, URZ, UPT ;  /* 0x000000ff2d00728c */ /* 0x000fe2000bf05270 */
[C---:B------:R-:W-:Y:S01]  /*a250*/  ISETP.NE.AND P1, PT, R68.reuse, 0x4, PT ;  /* 0x000000044400780c */ /* 0x040fe20003f25270 */
[----:B------:R-:W-:Y:S01]  /*a260*/  UIADD3 UR20, UPT, UPT, UR38, UR63, URZ ;  /* 0x0000003f26147290 */ /* 0x000fe2000fffe0ff */
[----:B------:R-:W-:Y:S02]  /*a270*/  SEL R2, RZ, 0x1, P0 ;  /* 0x00000001ff027807 */ /* 0x000fe40000000000 */
[----:B------:R-:W-:Y:S02]  /*a280*/  SEL R0, RZ, 0x1, P1 ;  /* 0x00000001ff007807 */ /* 0x000fe40000800000 */
[----:B------:R-:W-:Y:S02]  /*a290*/  LOP3.LUT R147, R147, R2, RZ, 0x3c, !PT ;  /* 0x0000000293937212 */ /* 0x000fe400078e3cff */
[----:B------:R-:W-:Y:S01]  /*a2a0*/  LOP3.LUT R149, R149, R0, RZ, 0x3c, !PT ;  /* 0x0000000095957212 */ /* 0x000fe200078e3cff */
[----:B------:R-:W-:Y:S01]  /*a2b0*/  UIADD3 UR30, UPT, UPT, UR37, UR4, URZ ;  /* 0x00000004251e7290 */ /* 0x000fe2000fffe0ff */
[----:B------:R-:W-:Y:S02]  /*a2c0*/  SEL R145, R145, RZ, P0 ;  /* 0x000000ff91917207 */ /* 0x000fe40000000000 */
[----:B------:R-:W-:Y:S01]  /*a2d0*/  SEL R68, R68, RZ, P1 ;  /* 0x000000ff44447207 */ /* 0x000fe20000800000 */
[----:B------:R-:W-:Y:S01]  /*a2e0*/  UMOV UR36, UR59 ;  /* 0x0000003b00247c82 */ /* 0x000fe20008000000 */
[----:B------:R-:W-:Y:S07]  /*a2f0*/  BRA.U UP0, `(.L_x_151) ;  /* 0xffffffc500287547 */ /* 0x000fee000b83ffff */
[----:B------:R-:W-:Y:S05]  /*a300*/  EXIT ;  /* 0x000000000000794d */ /* 0x000fea0003800000 */
.L_x_25:
[----:B----4-:R4:W1:Y:S02]  /*a310*/  SYNCS.PHASECHK.TRANS64.TRYWAIT P0, [R3+URZ+0x2a0], R2 ;  /* 0x0002a002030075a7 */ /* 0x01086400080011ff */
[----:B-1----:R-:W-:Y:S05]  /*a320*/  @!P0 NANOSLEEP.SYNCS 0x989680 ;  /* 0x009896800000895d */ /* 0x002fea0003900000 */
[----:B------:R-:W1:Y:S02]  /*a330*/  @!P0 SYNCS.PHASECHK.TRANS64 P0, [R3+URZ+0x2a0], R2 ;  /* 0x0002a002030085a7 */ /* 0x000e6400080010ff */
[----:B-1----:R-:W-:Y:S05]  /*a340*/  @!P0 BRA `(.L_x_25) ;  /* 0xfffffffc00f08947 */ /* 0x002fea000383ffff */
[----:B------:R-:W-:Y:S05]  /*a350*/  BRA `(.L_x_152) ;  /* 0xffffff7800b47947 */ /* 0x000fea000383ffff */
.L_x_28:
[----:B---3--:R-:W-:-:S07]  /*a360*/  MOV R0, UR33 ;  /* 0x0000002100007c02 */ /* 0x008fce0008000f00 */
.L_x_153:
[----:B---3--:R3:W4:Y:S02]  /*a370*/  SYNCS.PHASECHK.TRANS64.TRYWAIT P0, [R0+URZ+0x100], R3 ;  /* 0x00010003000075a7 */ /* 0x00872400080011ff */
[----:B----4-:R-:W-:Y:S05]  /*a380*/  @!P0 NANOSLEEP.SYNCS 0x989680 ;  /* 0x009896800000895d */ /* 0x010fea0003900000 */
[----:B------:R-:W4:Y:S02]  /*a390*/  @!P0 SYNCS.PHASECHK.TRANS64 P0, [R0+URZ+0x100], R3 ;  /* 0x00010003000085a7 */ /* 0x000f2400080010ff */
[----:B----4-:R-:W-:Y:S05]  /*a3a0*/  @!P0 BRA `(.L_x_153) ;  /* 0xfffffffc00f08947 */ /* 0x010fea000383ffff */
[----:B------:R-:W-:Y:S05]  /*a3b0*/  BRA `(.L_x_27) ;  /* 0xffffff7c000c7947 */ /* 0x000fea000383ffff */
.L_x_35:
[----:B-1----:R-:W-:-:S07]  /*a3c0*/  MOV R0, UR17 ;  /* 0x0000001100007c02 */ /* 0x002fce0008000f00 */
.L_x_154:
[----:B-1----:R1:W2:Y:S02]  /*a3d0*/  SYNCS.PHASECHK.TRANS64.TRYWAIT P0, [R0+URZ+0x100], R3 ;  /* 0x00010003000075a7 */ /* 0x0022a400080011ff */
[----:B--2---:R-:W-:Y:S05]  /*a3e0*/  @!P0 NANOSLEEP.SYNCS 0x989680 ;  /* 0x009896800000895d */ /* 0x004fea0003900000 */
[----:B------:R-:W2:Y:S02]  /*a3f0*/  @!P0 SYNCS.PHASECHK.TRANS64 P0, [R0+URZ+0x100], R3 ;  /* 0x00010003000085a7 */ /* 0x000ea400080010ff */
[----:B--2---:R-:W-:Y:S05]  /*a400*/  @!P0 BRA `(.L_x_154) ;  /* 0xfffffffc00f08947 */ /* 0x004fea000383ffff */
[----:B------:R-:W-:Y:S05]  /*a410*/  BRA `(.L_x_34) ;  /* 0xffffff7c00cc7947 */ /* 0x000fea000383ffff */
.L_x_40:
[----:B-1----:R1:W2:Y:S02]  /*a420*/  SYNCS.PHASECHK.TRANS64.TRYWAIT P0, [R3+URZ+0x230], R0 ;  /* 0x00023000030075a7 */ /* 0x0022a400080011ff */
[----:B--2---:R-:W-:Y:S05]  /*a430*/  @!P0 NANOSLEEP.SYNCS 0x989680 ;  /* 0x009896800000895d */ /* 0x004fea0003900000 */
[----:B------:R-:W2:Y:S02]  /*a440*/  @!P0 SYNCS.PHASECHK.TRANS64 P0, [R3+URZ+0x230], R0 ;  /* 0x00023000030085a7 */ /* 0x000ea400080010ff */
[----:B--2---:R-:W-:Y:S05]  /*a450*/  @!P0 BRA `(.L_x_40) ;  /* 0xfffffffc00f08947 */ /* 0x004fea000383ffff */
[----:B------:R-:W-:Y:S05]  /*a460*/  BRA `(.L_x_155) ;  /* 0xffffff8000747947 */ /* 0x000fea000383ffff */
.L_x_44:
[----:B-1----:R-:W-:-:S07]  /*a470*/  MOV R0, UR4 ;  /* 0x0000000400007c02 */ /* 0x002fce0008000f00 */
.L_x_156:
[----:B-1----:R1:W2:Y:S02]  /*a480*/  SYNCS.PHASECHK.TRANS64.TRYWAIT P0, [R0+URZ], R3 ;  /* 0x00000003000075a7 */ /* 0x0022a400080011ff */
[----:B--2---:R-:W-:Y:S05]  /*a490*/  @!P0 NANOSLEEP.SYNCS 0x989680 ;  /* 0x009896800000895d */ /* 0x004fea0003900000 */
[----:B------:R-:W2:Y:S02]  /*a4a0*/  @!P0 SYNCS.PHASECHK.TRANS64 P0, [R0+URZ], R3 ;  /* 0x00000003000085a7 */ /* 0x000ea400080010ff */
[----:B--2---:R-:W-:Y:S05]  /*a4b0*/  @!P0 BRA `(.L_x_156) ;  /* 0xfffffffc00f08947 */ /* 0x004fea000383ffff */
[----:B------:R-:W-:Y:S05]  /*a4c0*/  BRA `(.L_x_157) ;  /* 0xffffff88001c7947 */ /* 0x000fea000383ffff */
.L_x_45:
[----:B------:R-:W-:-:S07]  /*a4d0*/  MOV R0, UR5 ;  /* 0x0000000500007c02 */ /* 0x000fce0008000f00 */
.L_x_158:
[----:B-1----:R1:W2:Y:S02]  /*a4e0*/  SYNCS.PHASECHK.TRANS64.TRYWAIT P0, [R0+URZ], R3 ;  /* 0x00000003000075a7 */ /* 0x0022a400080011ff */
[----:B--2---:R-:W-:Y:S05]  /*a4f0*/  @!P0 NANOSLEEP.SYNCS 0x989680 ;  /* 0x009896800000895d */ /* 0x004fea0003900000 */
[----:B------:R-:W2:Y:S02]  /*a500*/  @!P0 SYNCS.PHASECHK.TRANS64 P0, [R0+URZ], R3 ;  /* 0x00000003000085a7 */ /* 0x000ea400080010ff */
[----:B--2---:R-:W-:Y:S05]  /*a510*/  @!P0 BRA `(.L_x_158) ;  /* 0xfffffffc00f08947 */ /* 0x004fea000383ffff */
[----:B------:R-:W-:Y:S05]  /*a520*/  BRA `(.L_x_159) ;  /* 0xffffff8800287947 */ /* 0x000fea000383ffff */
.L_x_46:
[----:B------:R-:W-:-:S07]  /*a530*/  MOV R0, UR5 ;  /* 0x0000000500007c02 */ /* 0x000fce0008000f00 */
.L_x_160:
[----:B-1----:R1:W2:Y:S02]  /*a540*/  SYNCS.PHASECHK.TRANS64.TRYWAIT P0, [R0+URZ], R3 ;  /* 0x00000003000075a7 */ /* 0x0022a400080011ff */
[----:B--2---:R-:W-:Y:S05]  /*a550*/  @!P0 NANOSLEEP.SYNCS 0x989680 ;  /* 0x009896800000895d */ /* 0x004fea0003900000 */
[----:B------:R-:W2:Y:S02]  /*a560*/  @!P0 SYNCS.PHASECHK.TRANS64 P0, [R0+URZ], R3 ;  /* 0x00000003000085a7 */ /* 0x000ea400080010ff */
[----:B--2---:R-:W-:Y:S05]  /*a570*/  @!P0 BRA `(.L_x_160) ;  /* 0xfffffffc00f08947 */ /* 0x004fea000383ffff */
[----:B------:R-:W-:Y:S05]  /*a580*/  BRA `(.L_x_161) ;  /* 0xffffff8800347947 */ /* 0x000fea000383ffff */
.L_x_47:
[----:B------:R-:W-:-:S07]  /*a590*/  MOV R0, UR5 ;  /* 0x0000000500007c02 */ /* 0x000fce0008000f00 */
.L_x_162:
[----:B-1----:R1:W2:Y:S02]  /*a5a0*/  SYNCS.PHASECHK.TRANS64.TRYWAIT P0, [R0+URZ], R3 ;  /* 0x00000003000075a7 */ /* 0x0022a400080011ff */
[----:B--2---:R-:W-:Y:S05]  /*a5b0*/  @!P0 NANOSLEEP.SYNCS 0x989680 ;  /* 0x009896800000895d */ /* 0x004fea0003900000 */
[----:B------:R-:W2:Y:S02]  /*a5c0*/  @!P0 SYNCS.PHASECHK.TRANS64 P0, [R0+URZ], R3 ;  /* 0x00000003000085a7 */ /* 0x000ea400080010ff */
[----:B--2---:R-:W-:Y:S05]  /*a5d0*/  @!P0 BRA `(.L_x_162) ;  /* 0xfffffffc00f08947 */ /* 0x004fea000383ffff */
[----:B------:R-:W-:Y:S05]  /*a5e0*/  BRA `(.L_x_163) ;  /* 0xffffff8800407947 */ /* 0x000fea000383ffff */
.L_x_48:
[----:B------:R-:W-:-:S07]  /*a5f0*/  MOV R0, UR5 ;  /* 0x0000000500007c02 */ /* 0x000fce0008000f00 */
.L_x_164:
[----:B-1----:R1:W2:Y:S02]  /*a600*/  SYNCS.PHASECHK.TRANS64.TRYWAIT P0, [R0+URZ], R3 ;  /* 0x00000003000075a7 */ /* 0x0022a400080011ff */
[----:B--2---:R-:W-:Y:S05]  /*a610*/  @!P0 NANOSLEEP.SYNCS 0x989680 ;  /* 0x009896800000895d */ /* 0x004fea0003900000 */
[----:B------:R-:W2:Y:S02]  /*a620*/  @!P0 SYNCS.PHASECHK.TRANS64 P0, [R0+URZ], R3 ;  /* 0x00000003000085a7 */ /* 0x000ea400080010ff */
[----:B--2---:R-:W-:Y:S05]  /*a630*/  @!P0 BRA `(.L_x_164) ;  /* 0xfffffffc00f08947 */ /* 0x004fea000383ffff */
[----:B------:R-:W-:Y:S05]  /*a640*/  BRA `(.L_x_165) ;  /* 0xffffff88004c7947 */ /* 0x000fea000383ffff */
.L_x_49:
[----:B------:R-:W-:-:S07]  /*a650*/  MOV R0, UR5 ;  /* 0x0000000500007c02 */ /* 0x000fce0008000f00 */
.L_x_166:
[----:B-1----:R1:W2:Y:S02]  /*a660*/  SYNCS.PHASECHK.TRANS64.TRYWAIT P0, [R0+URZ], R3 ;  /* 0x00000003000075a7 */ /* 0x0022a400080011ff */
[----:B--2---:R-:W-:Y:S05]  /*a670*/  @!P0 NANOSLEEP.SYNCS 0x989680 ;  /* 0x009896800000895d */ /* 0x004fea0003900000 */
[----:B------:R-:W2:Y:S02]  /*a680*/  @!P0 SYNCS.PHASECHK.TRANS64 P0, [R0+URZ], R3 ;  /* 0x00000003000085a7 */ /* 0x000ea400080010ff */
[----:B--2---:R-:W-:Y:S05]  /*a690*/  @!P0 BRA `(.L_x_166) ;  /* 0xfffffffc00f08947 */ /* 0x004fea000383ffff */
[----:B------:R-:W-:Y:S05]  /*a6a0*/  BRA `(.L_x_167) ;  /* 0xffffff8800587947 */ /* 0x000fea000383ffff */
.L_x_50:
[----:B------:R-:W-:-:S07]  /*a6b0*/  MOV R0, UR5 ;  /* 0x0000000500007c02 */ /* 0x000fce0008000f00 */
.L_x_168:
[----:B-1----:R1:W2:Y:S02]  /*a6c0*/  SYNCS.PHASECHK.TRANS64.TRYWAIT P0, [R0+URZ], R3 ;  /* 0x00000003000075a7 */ /* 0x0022a400080011ff */
[----:B--2---:R-:W-:Y:S05]  /*a6d0*/  @!P0 NANOSLEEP.SYNCS 0x989680 ;  /* 0x009896800000895d */ /* 0x004fea0003900000 */
[----:B------:R-:W2:Y:S02]  /*a6e0*/  @!P0 SYNCS.PHASECHK.TRANS64 P0, [R0+URZ], R3 ;  /* 0x00000003000085a7 */ /* 0x000ea400080010ff */
[----:B--2---:R-:W-:Y:S05]  /*a6f0*/  @!P0 BRA `(.L_x_168) ;  /* 0xfffffffc00f08947 */ /* 0x004fea000383ffff */
[----:B------:R-:W-:Y:S05]  /*a700*/  BRA `(.L_x_169) ;  /* 0xffffff8800647947 */ /* 0x000fea000383ffff */
.L_x_51:
[----:B------:R-:W-:-:S07]  /*a710*/  MOV R0, UR5 ;  /* 0x0000000500007c02 */ /* 0x000fce0008000f00 */
.L_x_170:
[----:B-1----:R1:W2:Y:S02]  /*a720*/  SYNCS.PHASECHK.TRANS64.TRYWAIT P0, [R0+URZ], R3 ;  /* 0x00000003000075a7 */ /* 0x0022a400080011ff */
[----:B--2---:R-:W-:Y:S05]  /*a730*/  @!P0 NANOSLEEP.SYNCS 0x989680 ;  /* 0x009896800000895d */ /* 0x004fea0003900000 */
[----:B------:R-:W2:Y:S02]  /*a740*/  @!P0 SYNCS.PHASECHK.TRANS64 P0, [R0+URZ], R3 ;  /* 0x00000003000085a7 */ /* 0x000ea400080010ff */
[----:B--2---:R-:W-:Y:S05]  /*a750*/  @!P0 BRA `(.L_x_170) ;  /* 0xfffffffc00f08947 */ /* 0x004fea000383ffff */
[----:B------:R-:W-:Y:S05]  /*a760*/  BRA `(.L_x_171) ;  /* 0xffffff8800707947 */ /* 0x000fea000383ffff */
.L_x_52:
[----:B------:R-:W-:-:S07]  /*a770*/  MOV R0, UR5 ;  /* 0x0000000500007c02 */ /* 0x000fce0008000f00 */
.L_x_172:
[----:B-1----:R1:W2:Y:S02]  /*a780*/  SYNCS.PHASECHK.TRANS64.TRYWAIT P0, [R0+URZ], R3 ;  /* 0x00000003000075a7 */ /* 0x0022a400080011ff */
[----:B--2---:R-:W-:Y:S05]  /*a790*/  @!P0 NANOSLEEP.SYNCS 0x989680 ;  /* 0x009896800000895d */ /* 0x004fea0003900000 */
[----:B------:R-:W2:Y:S02]  /*a7a0*/  @!P0 SYNCS.PHASECHK.TRANS64 P0, [R0+URZ], R3 ;  /* 0x00000003000085a7 */ /* 0x000ea400080010ff */
[----:B--2---:R-:W-:Y:S05]  /*a7b0*/  @!P0 BRA `(.L_x_172) ;  /* 0xfffffffc00f08947 */ /* 0x004fea000383ffff */
[----:B------:R-:W-:Y:S05]  /*a7c0*/  BRA `(.L_x_173) ;  /* 0xffffff88007c7947 */ /* 0x000fea000383ffff */
.L_x_53:
[----:B------:R-:W-:-:S07]  /*a7d0*/  MOV R0, UR5 ;  /* 0x0000000500007c02 */ /* 0x000fce0008000f00 */
.L_x_174:
[----:B-1----:R1:W2:Y:S02]  /*a7e0*/  SYNCS.PHASECHK.TRANS64.TRYWAIT P0, [R0+URZ], R3 ;  /* 0x00000003000075a7 */ /* 0x0022a400080011ff */
[----:B--2---:R-:W-:Y:S05]  /*a7f0*/  @!P0 NANOSLEEP.SYNCS 0x989680 ;  /* 0x009896800000895d */ /* 0x004fea0003900000 */
[----:B------:R-:W2:Y:S02]  /*a800*/  @!P0 SYNCS.PHASECHK.TRANS64 P0, [R0+URZ], R3 ;  /* 0x00000003000085a7 */ /* 0x000ea400080010ff */
[----:B--2---:R-:W-:Y:S05]  /*a810*/  @!P0 BRA `(.L_x_174) ;  /* 0xfffffffc00f08947 */ /* 0x004fea000383ffff */
[----:B------:R-:W-:Y:S05]  /*a820*/  BRA `(.L_x_175) ;  /* 0xffffff8800887947 */ /* 0x000fea000383ffff */
.L_x_54:
[----:B------:R-:W-:-:S07]  /*a830*/  MOV R0, UR5 ;  /* 0x0000000500007c02 */ /* 0x000fce0008000f00 */
.L_x_176:
[----:B-1----:R1:W2:Y:S02]  /*a840*/  SYNCS.PHASECHK.TRANS64.TRYWAIT P0, [R0+URZ], R3 ;  /* 0x00000003000075a7 */ /* 0x0022a400080011ff */
[----:B--2---:R-:W-:Y:S05]  /*a850*/  @!P0 NANOSLEEP.SYNCS 0x989680 ;  /* 0x009896800000895d */ /* 0x004fea0003900000 */
[----:B------:R-:W2:Y:S02]  /*a860*/  @!P0 SYNCS.PHASECHK.TRANS64 P0, [R0+URZ], R3 ;  /* 0x00000003000085a7 */ /* 0x000ea400080010ff */
[----:B--2---:R-:W-:Y:S05]  /*a870*/  @!P0 BRA `(.L_x_176) ;  /* 0xfffffffc00f08947 */ /* 0x004fea000383ffff */
[----:B------:R-:W-:Y:S05]  /*a880*/  BRA `(.L_x_177) ;  /* 0xffffff8800947947 */ /* 0x000fea000383ffff */
.L_x_55:
[----:B------:R-:W-:-:S07]  /*a890*/  MOV R0, UR5 ;  /* 0x0000000500007c02 */ /* 0x000fce0008000f00 */
.L_x_178:
[----:B-1----:R1:W2:Y:S02]  /*a8a0*/  SYNCS.PHASECHK.TRANS64.TRYWAIT P0, [R0+URZ], R3 ;  /* 0x00000003000075a7 */ /* 0x0022a400080011ff */
[----:B--2---:R-:W-:Y:S05]  /*a8b0*/  @!P0 NANOSLEEP.SYNCS 0x989680 ;  /* 0x009896800000895d */ /* 0x004fea0003900000 */
[----:B------:R-:W2:Y:S02]  /*a8c0*/  @!P0 SYNCS.PHASECHK.TRANS64 P0, [R0+URZ], R3 ;  /* 0x00000003000085a7 */ /* 0x000ea400080010ff */
[----:B--2---:R-:W-:Y:S05]  /*a8d0*/  @!P0 BRA `(.L_x_178) ;  /* 0xfffffffc00f08947 */ /* 0x004fea000383ffff */
[----:B------:R-:W-:Y:S05]  /*a8e0*/  BRA `(.L_x_179) ;  /* 0xffffff8800a07947 */ /* 0x000fea000383ffff */
.L_x_56:
[----:B------:R-:W-:-:S07]  /*a8f0*/  MOV R0, UR5 ;  /* 0x0000000500007c02 */ /* 0x000fce0008000f00 */
.L_x_180:
[----:B-1----:R1:W2:Y:S02]  /*a900*/  SYNCS.PHASECHK.TRANS64.TRYWAIT P0, [R0+URZ], R3 ;  /* 0x00000003000075a7 */ /* 0x0022a400080011ff */
[----:B--2---:R-:W-:Y:S05]  /*a910*/  @!P0 NANOSLEEP.SYNCS 0x989680 ;  /* 0x009896800000895d */ /* 0x004fea0003900000 */
[----:B------:R-:W2:Y:S02]  /*a920*/  @!P0 SYNCS.PHASECHK.TRANS64 P0, [R0+URZ], R3 ;  /* 0x00000003000085a7 */ /* 0x000ea400080010ff */
[----:B--2---:R-:W-:Y:S05]  /*a930*/  @!P0 BRA `(.L_x_180) ;  /* 0xfffffffc00f08947 */ /* 0x004fea000383ffff */
[----:B------:R-:W-:Y:S05]  /*a940*/  BRA `(.L_x_181) ;  /* 0xffffff8800ac7947 */ /* 0x000fea000383ffff */
.L_x_57:
[----:B------:R-:W-:-:S07]  /*a950*/  MOV R0, UR5 ;  /* 0x0000000500007c02 */ /* 0x000fce0008000f00 */
.L_x_182:
[----:B-1----:R1:W2:Y:S02]  /*a960*/  SYNCS.PHASECHK.TRANS64.TRYWAIT P0, [R0+URZ], R3 ;  /* 0x00000003000075a7 */ /* 0x0022a400080011ff */
[----:B--2---:R-:W-:Y:S05]  /*a970*/  @!P0 NANOSLEEP.SYNCS 0x989680 ;  /* 0x009896800000895d */ /* 0x004fea0003900000 */
[----:B------:R-:W2:Y:S02]  /*a980*/  @!P0 SYNCS.PHASECHK.TRANS64 P0, [R0+URZ], R3 ;  /* 0x00000003000085a7 */ /* 0x000ea400080010ff */
[----:B--2---:R-:W-:Y:S05]  /*a990*/  @!P0 BRA `(.L_x_182) ;  /* 0xfffffffc00f08947 */ /* 0x004fea000383ffff */
[----:B------:R-:W-:Y:S05]  /*a9a0*/  BRA `(.L_x_183) ;  /* 0xffffff8800b87947 */ /* 0x000fea000383ffff */
.L_x_58:
[----:B------:R-:W-:-:S07]  /*a9b0*/  MOV R0, UR5 ;  /* 0x0000000500007c02 */ /* 0x000fce0008000f00 */
.L_x_184:
[----:B-1----:R1:W2:Y:S02]  /*a9c0*/  SYNCS.PHASECHK.TRANS64.TRYWAIT P0, [R0+URZ], R3 ;  /* 0x00000003000075a7 */ /* 0x0022a400080011ff */
[----:B--2---:R-:W-:Y:S05]  /*a9d0*/  @!P0 NANOSLEEP.SYNCS 0x989680 ;  /* 0x009896800000895d */ /* 0x004fea0003900000 */
[----:B------:R-:W2:Y:S02]  /*a9e0*/  @!P0 SYNCS.PHASECHK.TRANS64 P0, [R0+URZ], R3 ;  /* 0x00000003000085a7 */ /* 0x000ea400080010ff */
[----:B--2---:R-:W-:Y:S05]  /*a9f0*/  @!P0 BRA `(.L_x_184) ;  /* 0xfffffffc00f08947 */ /* 0x004fea000383ffff */
[----:B------:R-:W-:Y:S05]  /*aa00*/  BRA `(.L_x_185) ;  /* 0xffffff8800c47947 */ /* 0x000fea000383ffff */
.L_x_59:
[----:B------:R-:W-:-:S07]  /*aa10*/  MOV R0, UR5 ;  /* 0x0000000500007c02 */ /* 0x000fce0008000f00 */
.L_x_186:
[----:B-1----:R1:W2:Y:S02]  /*aa20*/  SYNCS.PHASECHK.TRANS64.TRYWAIT P0, [R0+URZ], R3 ;  /* 0x00000003000075a7 */ /* 0x0022a400080011ff */
[----:B--2---:R-:W-:Y:S05]  /*aa30*/  @!P0 NANOSLEEP.SYNCS 0x989680 ;  /* 0x009896800000895d */ /* 0x004fea0003900000 */
[----:B------:R-:W2:Y:S02]  /*aa40*/  @!P0 SYNCS.PHASECHK.TRANS64 P0, [R0+URZ], R3 ;  /* 0x00000003000085a7 */ /* 0x000ea400080010ff */
[----:B--2---:R-:W-:Y:S05]  /*aa50*/  @!P0 BRA `(.L_x_186) ;  /* 0xfffffffc00f08947 */ /* 0x004fea000383ffff */
[----:B------:R-:W-:Y:S05]  /*aa60*/  BRA `(.L_x_187) ;  /* 0xffffff8800d07947 */ /* 0x000fea000383ffff */
.L_x_60:
[----:B------:R-:W-:-:S07]  /*aa70*/  MOV R0, UR5 ;  /* 0x0000000500007c02 */ /* 0x000fce0008000f00 */
.L_x_188:
[----:B-1----:R1:W2:Y:S02]  /*aa80*/  SYNCS.PHASECHK.TRANS64.TRYWAIT P0, [R0+URZ], R3 ;  /* 0x00000003000075a7 */ /* 0x0022a400080011ff */
[----:B--2---:R-:W-:Y:S05]  /*aa90*/  @!P0 NANOSLEEP.SYNCS 0x989680 ;  /* 0x009896800000895d */ /* 0x004fea0003900000 */
[----:B------:R-:W2:Y:S02]  /*aaa0*/  @!P0 SYNCS.PHASECHK.TRANS64 P0, [R0+URZ], R3 ;  /* 0x00000003000085a7 */ /* 0x000ea400080010ff */
[----:B--2---:R-:W-:Y:S05]  /*aab0*/  @!P0 BRA `(.L_x_188) ;  /* 0xfffffffc00f08947 */ /* 0x004fea000383ffff */
[----:B------:R-:W-:Y:S05]  /*aac0*/  BRA `(.L_x_189) ;  /* 0xffffff8800dc7947 */ /* 0x000fea000383ffff */
.L_x_61:
[----:B------:R-:W-:-:S07]  /*aad0*/  MOV R0, UR5 ;  /* 0x0000000500007c02 */ /* 0x000fce0008000f00 */
.L_x_190:
[----:B-1----:R1:W2:Y:S02]  /*aae0*/  SYNCS.PHASECHK.TRANS64.TRYWAIT P0, [R0+URZ], R3 ;  /* 0x00000003000075a7 */ /* 0x0022a400080011ff */
[----:B--2---:R-:W-:Y:S05]  /*aaf0*/  @!P0 NANOSLEEP.SYNCS 0x989680 ;  /* 0x009896800000895d */ /* 0x004fea0003900000 */
[----:B------:R-:W2:Y:S02]  /*ab00*/  @!P0 SYNCS.PHASECHK.TRANS64 P0, [R0+URZ], R3 ;  /* 0x00000003000085a7 */ /* 0x000ea400080010ff */
[----:B--2---:R-:W-:Y:S05]  /*ab10*/  @!P0 BRA `(.L_x_190) ;  /* 0xfffffffc00f08947 */ /* 0x004fea000383ffff */
[----:B------:R-:W-:Y:S05]  /*ab20*/  BRA `(.L_x_191) ;  /* 0xffffff8800e87947 */ /* 0x000fea000383ffff */
.L_x_62:
[----:B------:R-:W-:-:S07]  /*ab30*/  MOV R0, UR5 ;  /* 0x0000000500007c02 */ /* 0x000fce0008000f00 */
.L_x_192:
[----:B-1----:R1:W2:Y:S02]  /*ab40*/  SYNCS.PHASECHK.TRANS64.TRYWAIT P0, [R0+URZ], R3 ;  /* 0x00000003000075a7 */ /* 0x0022a400080011ff */
[----:B--2---:R-:W-:Y:S05]  /*ab50*/  @!P0 NANOSLEEP.SYNCS 0x989680 ;  /* 0x009896800000895d */ /* 0x004fea0003900000 */
[----:B------:R-:W2:Y:S02]  /*ab60*/  @!P0 SYNCS.PHASECHK.TRANS64 P0, [R0+URZ], R3 ;  /* 0x00000003000085a7 */ /* 0x000ea400080010ff */
[----:B--2---:R-:W-:Y:S05]  /*ab70*/  @!P0 BRA `(.L_x_192) ;  /* 0xfffffffc00f08947 */ /* 0x004fea000383ffff */
[----:B------:R-:W-:Y:S05]  /*ab80*/  BRA `(.L_x_193) ;  /* 0xffffff8800f47947 */ /* 0x000fea000383ffff */
.L_x_63:
[----:B------:R-:W-:-:S07]  /*ab90*/  MOV R0, UR5 ;  /* 0x0000000500007c02 */ /* 0x000fce0008000f00 */
.L_x_194:
[----:B-1----:R1:W2:Y:S02]  /*aba0*/  SYNCS.PHASECHK.TRANS64.TRYWAIT P0, [R0+URZ], R3 ;  /* 0x00000003000075a7 */ /* 0x0022a400080011ff */
[----:B--2---:R-:W-:Y:S05]  /*abb0*/  @!P0 NANOSLEEP.SYNCS 0x989680 ;  /* 0x009896800000895d */ /* 0x004fea0003900000 */
[----:B------:R-:W2:Y:S02]  /*abc0*/  @!P0 SYNCS.PHASECHK.TRANS64 P0, [R0+URZ], R3 ;  /* 0x00000003000085a7 */ /* 0x000ea400080010ff */
[----:B--2---:R-:W-:Y:S05]  /*abd0*/  @!P0 BRA `(.L_x_194) ;  /* 0xfffffffc00f08947 */ /* 0x004fea000383ffff */
[----:B------:R-:W-:Y:S05]  /*abe0*/  BRA `(.L_x_195) ;  /* 0xffffff8c00007947 */ /* 0x000fea000383ffff */
.L_x_64:
[----:B------:R-:W-:-:S07]  /*abf0*/  MOV R0, UR5 ;  /* 0x0000000500007c02 */ /* 0x000fce0008000f00 */
.L_x_196:
[----:B-1----:R1:W2:Y:S02]  /*ac00*/  SYNCS.PHASECHK.TRANS64.TRYWAIT P0, [R0+URZ], R3 ;  /* 0x00000003000075a7 */ /* 0x0022a400080011ff */
[----:B--2---:R-:W-:Y:S05]  /*ac10*/  @!P0 NANOSLEEP.SYNCS 0x989680 ;  /* 0x009896800000895d */ /* 0x004fea0003900000 */
[----:B------:R-:W2:Y:S02]  /*ac20*/  @!P0 SYNCS.PHASECHK.TRANS64 P0, [R0+URZ], R3 ;  /* 0x00000003000085a7 */ /* 0x000ea400080010ff */
[----:B--2---:R-:W-:Y:S05]  /*ac30*/  @!P0 BRA `(.L_x_196) ;  /* 0xfffffffc00f08947 */ /* 0x004fea000383ffff */
[----:B------:R-:W-:Y:S05]  /*ac40*/  BRA `(.L_x_197) ;  /* 0xffffff8c000c7947 */ /* 0x000fea000383ffff */
.L_x_65:
[----:B------:R-:W-:-:S07]  /*ac50*/  MOV R0, UR5 ;  /* 0x0000000500007c02 */ /* 0x000fce0008000f00 */
.L_x_198:
[----:B-1----:R1:W2:Y:S02]  /*ac60*/  SYNCS.PHASECHK.TRANS64.TRYWAIT P0, [R0+URZ], R3 ;  /* 0x00000003000075a7 */ /* 0x0022a400080011ff */
[----:B--2---:R-:W-:Y:S05]  /*ac70*/  @!P0 NANOSLEEP.SYNCS 0x989680 ;  /* 0x009896800000895d */ /* 0x004fea0003900000 */
[----:B------:R-:W2:Y:S02]  /*ac80*/  @!P0 SYNCS.PHASECHK.TRANS64 P0, [R0+URZ], R3 ;  /* 0x00000003000085a7 */ /* 0x000ea400080010ff */
[----:B--2---:R-:W-:Y:S05]  /*ac90*/  @!P0 BRA `(.L_x_198) ;  /* 0xfffffffc00f08947 */ /* 0x004fea000383ffff */
[----:B------:R-:W-:Y:S05]  /*aca0*/  BRA `(.L_x_199) ;  /* 0xffffff8c00187947 */ /* 0x000fea000383ffff */
.L_x_66:
[----:B------:R-:W-:-:S07]  /*acb0*/  MOV R0, UR5 ;  /* 0x0000000500007c02 */ /* 0x000fce0008000f00 */
.L_x_200:
[----:B-1----:R1:W2:Y:S02]  /*acc0*/  SYNCS.PHASECHK.TRANS64.TRYWAIT P0, [R0+URZ], R3 ;  /* 0x00000003000075a7 */ /* 0x0022a400080011ff */
[----:B--2---:R-:W-:Y:S05]  /*acd0*/  @!P0 NANOSLEEP.SYNCS 0x989680 ;  /* 0x009896800000895d */ /* 0x004fea0003900000 */
[----:B------:R-:W2:Y:S02]  /*ace0*/  @!P0 SYNCS.PHASECHK.TRANS64 P0, [R0+URZ], R3 ;  /* 0x00000003000085a7 */ /* 0x000ea400080010ff */
[----:B--2---:R-:W-:Y:S05]  /*acf0*/  @!P0 BRA `(.L_x_200) ;  /* 0xfffffffc00f08947 */ /* 0x004fea000383ffff */
[----:B------:R-:W-:Y:S05]  /*ad00*/  BRA `(.L_x_201) ;  /* 0xffffff8c00247947 */ /* 0x000fea000383ffff */
.L_x_67:
[----:B------:R-:W-:-:S07]  /*ad10*/  MOV R0, UR5 ;  /* 0x0000000500007c02 */ /* 0x000fce0008000f00 */
.L_x_202:
[----:B-1----:R1:W2:Y:S02]  /*ad20*/  SYNCS.PHASECHK.TRANS64.TRYWAIT P0, [R0+URZ], R3 ;  /* 0x00000003000075a7 */ /* 0x0022a400080011ff */
[----:B--2---:R-:W-:Y:S05]  /*ad30*/  @!P0 NANOSLEEP.SYNCS 0x989680 ;  /* 0x009896800000895d */ /* 0x004fea0003900000 */
[----:B------:R-:W2:Y:S02]  /*ad40*/  @!P0 SYNCS.PHASECHK.TRANS64 P0, [R0+URZ], R3 ;  /* 0x00000003000085a7 */ /* 0x000ea400080010ff */
[----:B--2---:R-:W-:Y:S05]  /*ad50*/  @!P0 BRA `(.L_x_202) ;  /* 0xfffffffc00f08947 */ /* 0x004fea000383ffff */
[----:B------:R-:W-:Y:S05]  /*ad60*/  BRA `(.L_x_203) ;  /* 0xffffff8c00307947 */ /* 0x000fea000383ffff */
.L_x_68:
[----:B------:R-:W-:-:S07]  /*ad70*/  MOV R0, UR5 ;  /* 0x0000000500007c02 */ /* 0x000fce0008000f00 */
.L_x_204:
[----:B-1----:R1:W2:Y:S02]  /*ad80*/  SYNCS.PHASECHK.TRANS64.TRYWAIT P0, [R0+URZ], R3 ;  /* 0x00000003000075a7 */ /* 0x0022a400080011ff */
[----:B--2---:R-:W-:Y:S05]  /*ad90*/  @!P0 NANOSLEEP.SYNCS 0x989680 ;  /* 0x009896800000895d */ /* 0x004fea0003900000 */
[----:B------:R-:W2:Y:S02]  /*ada0*/  @!P0 SYNCS.PHASECHK.TRANS64 P0, [R0+URZ], R3 ;  /* 0x00000003000085a7 */ /* 0x000ea400080010ff */
[----:B--2---:R-:W-:Y:S05]  /*adb0*/  @!P0 BRA `(.L_x_204) ;  /* 0xfffffffc00f08947 */ /* 0x004fea000383ffff */
[----:B------:R-:W-:Y:S05]  /*adc0*/  BRA `(.L_x_205) ;  /* 0xffffff8c003c7947 */ /* 0x000fea000383ffff */
.L_x_69:
[----:B------:R-:W-:-:S07]  /*add0*/  MOV R0, UR5 ;  /* 0x0000000500007c02 */ /* 0x000fce0008000f00 */
.L_x_206:
[----:B-1----:R1:W2:Y:S02]  /*ade0*/  SYNCS.PHASECHK.TRANS64.TRYWAIT P0, [R0+URZ], R3 ;  /* 0x00000003000075a7 */ /* 0x0022a400080011ff */
[----:B--2---:R-:W-:Y:S05]  /*adf0*/  @!P0 NANOSLEEP.SYNCS 0x989680 ;  /* 0x009896800000895d */ /* 0x004fea0003900000 */
[----:B------:R-:W2:Y:S02]  /*ae00*/  @!P0 SYNCS.PHASECHK.TRANS64 P0, [R0+URZ], R3 ;  /* 0x00000003000085a7 */ /* 0x000ea400080010ff */
[----:B--2---:R-:W-:Y:S05]  /*ae10*/  @!P0 BRA `(.L_x_206) ;  /* 0xfffffffc00f08947 */ /* 0x004fea000383ffff */
[----:B------:R-:W-:Y:S05]  /*ae20*/  BRA `(.L_x_207) ;  /* 0xffffff8c00487947 */ /* 0x000fea000383ffff */
.L_x_70:
[----:B------:R-:W-:-:S07]  /*ae30*/  MOV R0, UR5 ;  /* 0x0000000500007c02 */ /* 0x000fce0008000f00 */
.L_x_208:
[----:B-1----:R1:W2:Y:S02]  /*ae40*/  SYNCS.PHASECHK.TRANS64.TRYWAIT P0, [R0+URZ], R3 ;  /* 0x00000003000075a7 */ /* 0x0022a400080011ff */
[----:B--2---:R-:W-:Y:S05]  /*ae50*/  @!P0 NANOSLEEP.SYNCS 0x989680 ;  /* 0x009896800000895d */ /* 0x004fea0003900000 */
[----:B------:R-:W2:Y:S02]  /*ae60*/  @!P0 SYNCS.PHASECHK.TRANS64 P0, [R0+URZ], R3 ;  /* 0x00000003000085a7 */ /* 0x000ea400080010ff */
[----:B--2---:R-:W-:Y:S05]  /*ae70*/  @!P0 BRA `(.L_x_208) ;  /* 0xfffffffc00f08947 */ /* 0x004fea000383ffff */
[----:B------:R-:W-:Y:S05]  /*ae80*/  BRA `(.L_x_209) ;  /* 0xffffff8c00547947 */ /* 0x000fea000383ffff */
.L_x_71:
[----:B------:R-:W-:-:S07]  /*ae90*/  MOV R0, UR5 ;  /* 0x0000000500007c02 */ /* 0x000fce0008000f00 */
.L_x_210:
[----:B-1----:R1:W2:Y:S02]  /*aea0*/  SYNCS.PHASECHK.TRANS64.TRYWAIT P0, [R0+URZ], R3 ;  /* 0x00000003000075a7 */ /* 0x0022a400080011ff */
[----:B--2---:R-:W-:Y:S05]  /*aeb0*/  @!P0 NANOSLEEP.SYNCS 0x989680 ;  /* 0x009896800000895d */ /* 0x004fea0003900000 */
[----:B------:R-:W2:Y:S02]  /*aec0*/  @!P0 SYNCS.PHASECHK.TRANS64 P0, [R0+URZ], R3 ;  /* 0x00000003000085a7 */ /* 0x000ea400080010ff */
[----:B--2---:R-:W-:Y:S05]  /*aed0*/  @!P0 BRA `(.L_x_210) ;  /* 0xfffffffc00f08947 */ /* 0x004fea000383ffff */
[----:B------:R-:W-:Y:S05]  /*aee0*/  BRA `(.L_x_211) ;  /* 0xffffff8c00607947 */ /* 0x000fea000383ffff */
.L_x_72:
[----:B------:R-:W-:-:S07]  /*aef0*/  MOV R0, UR5 ;  /* 0x0000000500007c02 */ /* 0x000fce0008000f00 */
.L_x_212:
[----:B-1----:R1:W2:Y:S02]  /*af00*/  SYNCS.PHASECHK.TRANS64.TRYWAIT P0, [R0+URZ], R3 ;  /* 0x00000003000075a7 */ /* 0x0022a400080011ff */
[----:B--2---:R-:W-:Y:S05]  /*af10*/  @!P0 NANOSLEEP.SYNCS 0x989680 ;  /* 0x009896800000895d */ /* 0x004fea0003900000 */
[----:B------:R-:W2:Y:S02]  /*af20*/  @!P0 SYNCS.PHASECHK.TRANS64 P0, [R0+URZ], R3 ;  /* 0x00000003000085a7 */ /* 0x000ea400080010ff */
[----:B--2---:R-:W-:Y:S05]  /*af30*/  @!P0 BRA `(.L_x_212) ;  /* 0xfffffffc00f08947 */ /* 0x004fea000383ffff */
[----:B------:R-:W-:Y:S05]  /*af40*/  BRA `(.L_x_213) ;  /* 0xffffff8c006c7947 */ /* 0x000fea000383ffff */
.L_x_73:
[----:B------:R-:W-:-:S07]  /*af50*/  MOV R0, UR5 ;  /* 0x0000000500007c02 */ /* 0x000fce0008000f00 */
.L_x_214:
[----:B-1----:R1:W2:Y:S02]  /*af60*/  SYNCS.PHASECHK.TRANS64.TRYWAIT P0, [R0+URZ], R3 ;  /* 0x00000003000075a7 */ /* 0x0022a400080011ff */
[----:B--2---:R-:W-:Y:S05]  /*af70*/  @!P0 NANOSLEEP.SYNCS 0x989680 ;  /* 0x009896800000895d */ /* 0x004fea0003900000 */
[----:B------:R-:W2:Y:S02]  /*af80*/  @!P0 SYNCS.PHASECHK.TRANS64 P0, [R0+URZ], R3 ;  /* 0x00000003000085a7 */ /* 0x000ea400080010ff */
[----:B--2---:R-:W-:Y:S05]  /*af90*/  @!P0 BRA `(.L_x_214) ;  /* 0xfffffffc00f08947 */ /* 0x004fea000383ffff */
[----:B------:R-:W-:Y:S05]  /*afa0*/  BRA `(.L_x_215) ;  /* 0xffffff8c00787947 */ /* 0x000fea000383ffff */
.L_x_74:
[----:B------:R-:W-:-:S07]  /*afb0*/  MOV R0, UR5 ;  /* 0x0000000500007c02 */ /* 0x000fce0008000f00 */
.L_x_216:
[----:B-1----:R1:W2:Y:S02]  /*afc0*/  SYNCS.PHASECHK.TRANS64.TRYWAIT P0, [R0+URZ], R3 ;  /* 0x00000003000075a7 */ /* 0x0022a400080011ff */
[----:B--2---:R-:W-:Y:S05]  /*afd0*/  @!P0 NANOSLEEP.SYNCS 0x989680 ;  /* 0x009896800000895d */ /* 0x004fea0003900000 */
[----:B------:R-:W2:Y:S02]  /*afe0*/  @!P0 SYNCS.PHASECHK.TRANS64 P0, [R0+URZ], R3 ;  /* 0x00000003000085a7 */ /* 0x000ea400080010ff */
[----:B--2---:R-:W-:Y:S05]  /*aff0*/  @!P0 BRA `(.L_x_216) ;  /* 0xfffffffc00f08947 */ /* 0x004fea000383ffff */
[----:B------:R-:W-:Y:S05]  /*b000*/  BRA `(.L_x_217) ;  /* 0xffffff8c00847947 */ /* 0x000fea000383ffff */
.L_x_77:
[----:B--2---:R2:W3:Y:S02]  /*b010*/  SYNCS.PHASECHK.TRANS64.TRYWAIT P0, [R2+URZ+0x290], R5 ;  /* 0x00029005020075a7 */ /* 0x0044e400080011ff */
[----:B---3--:R-:W-:Y:S05]  /*b020*/  @!P0 NANOSLEEP.SYNCS 0x989680 ;  /* 0x009896800000895d */ /* 0x008fea0003900000 */
[----:B------:R-:W3:Y:S02]  /*b030*/  @!P0 SYNCS.PHASECHK.TRANS64 P0, [R2+URZ+0x290], R5 ;  /* 0x00029005020085a7 */ /* 0x000ee400080010ff */
[----:B---3--:R-:W-:Y:S05]  /*b040*/  @!P0 BRA `(.L_x_77) ;  /* 0xfffffffc00f08947 */ /* 0x008fea000383ffff */
[----:B------:R-:W-:Y:S05]  /*b050*/  BRA `(.L_x_218) ;  /* 0xffffff8c00e07947 */ /* 0x000fea000383ffff */
.L_x_78:
[----:B------:R-:W-:-:S07]  /*b060*/  MOV R2, UR4 ;  /* 0x0000000400027c02 */ /* 0x000fce0008000f00 */
.L_x_219:
[----:B--2---:R2:W3:Y:S02]  /*b070*/  SYNCS.PHASECHK.TRANS64.TRYWAIT P0, [R2+URZ+0x240], R5 ;  /* 0x00024005020075a7 */ /* 0x0044e400080011ff */
[----:B---3--:R-:W-:Y:S05]  /*b080*/  @!P0 NANOSLEEP.SYNCS 0x989680 ;  /* 0x009896800000895d */ /* 0x008fea0003900000 */
[----:B------:R-:W3:Y:S02]  /*b090*/  @!P0 SYNCS.PHASECHK.TRANS64 P0, [R2+URZ+0x240], R5 ;  /* 0x00024005020085a7 */ /* 0x000ee400080010ff */
[----:B---3--:R-:W-:Y:S05]  /*b0a0*/  @!P0 BRA `(.L_x_219) ;  /* 0xfffffffc00f08947 */ /* 0x008fea000383ffff */
[----:B------:R-:W-:Y:S05]  /*b0b0*/  BRA `(.L_x_220) ;  /* 0xffffff8c00f07947 */ /* 0x000fea000383ffff */
.L_x_79:
[----:B--2---:R2:W3:Y:S02]  /*b0c0*/  SYNCS.PHASECHK.TRANS64.TRYWAIT P1, [R2+URZ+0x230], R5 ;  /* 0x00023005020075a7 */ /* 0x0044e400080211ff */
[----:B---3--:R-:W-:Y:S05]  /*b0d0*/  @!P1 NANOSLEEP.SYNCS 0x989680 ;  /* 0x009896800000995d */ /* 0x008fea0003900000 */
[----:B------:R-:W3:Y:S02]  /*b0e0*/  @!P1 SYNCS.PHASECHK.TRANS64 P1, [R2+URZ+0x230], R5 ;  /* 0x00023005020095a7 */ /* 0x000ee400080210ff */
[----:B---3--:R-:W-:Y:S05]  /*b0f0*/  @!P1 BRA `(.L_x_79) ;  /* 0xfffffffc00f09947 */ /* 0x008fea000383ffff */
[----:B------:R-:W-:Y:S05]  /*b100*/  BRA `(.L_x_221) ;  /* 0xffffff9000207947 */ /* 0x000fea000383ffff */
.L_x_82:
[----:B------:R-:W-:-:S07]  /*b110*/  MOV R0, UR4 ;  /* 0x0000000400007c02 */ /* 0x000fce0008000f00 */
.L_x_222:
[----:B--2---:R2:W3:Y:S02]  /*b120*/  SYNCS.PHASECHK.TRANS64.TRYWAIT P0, [R0+URZ+0x240], R3 ;  /* 0x00024003000075a7 */ /* 0x0044e400080011ff */
[----:B---3--:R-:W-:Y:S05]  /*b130*/  @!P0 NANOSLEEP.SYNCS 0x989680 ;  /* 0x009896800000895d */ /* 0x008fea0003900000 */
[----:B------:R-:W3:Y:S02]  /*b140*/  @!P0 SYNCS.PHASECHK.TRANS64 P0, [R0+URZ+0x240], R3 ;  /* 0x00024003000085a7 */ /* 0x000ee400080010ff */
[----:B---3--:R-:W-:Y:S05]  /*b150*/  @!P0 BRA `(.L_x_222) ;  /* 0xfffffffc00f08947 */ /* 0x008fea000383ffff */
[----:B------:R-:W-:Y:S05]  /*b160*/  BRA `(.L_x_81) ;  /* 0xffffff9000747947 */ /* 0x000fea000383ffff */
.L_x_91:
[----:B--2---:R-:W-:-:S04]  /*b170*/  MOV R0, UR5 ;  /* 0x0000000500007c02 */ /* 0x004fc80008000f00 */
[----:B------:R2:W3:Y:S03]  /*b180*/  SYNCS.PHASECHK.TRANS64.TRYWAIT P0, [R0+URZ+0x8], R7 ;  /* 0x00000807000075a7 */ /* 0x0004e600080011ff */
[----:B---3--:R-:W-:Y:S05]  /*b190*/  @!P0 NANOSLEEP.SYNCS 0x989680 ;  /* 0x009896800000895d */ /* 0x008fea0003900000 */
[----:B------:R-:W3:Y:S02]  /*b1a0*/  @!P0 SYNCS.PHASECHK.TRANS64 P0, [R0+URZ+0x8], R7 ;  /* 0x00000807000085a7 */ /* 0x000ee400080010ff */
[----:B---3--:R-:W-:Y:S05]  /*b1b0*/  @!P0 BRA `(.L_x_91) ;  /* 0xfffffffc00ec8947 */ /* 0x008fea000383ffff */
[----:B------:R-:W-:Y:S05]  /*b1c0*/  BRA `(.L_x_90) ;  /* 0xffffff9400287947 */ /* 0x000fea000383ffff */
.L_x_93:
[----:B------:R-:W-:Y:S01]  /*b1d0*/  BSSY B0, `(.L_x_223) ;  /* 0x0000006000007945 */ /* 0x000fe20003800000 */
[----:B------:R-:W-:-:S07]  /*b1e0*/  MOV R15, 0xffffffff ;  /* 0xffffffff000f7802 */ /* 0x000fce0000000f00 */
[----:B-12--5:R-:W-:Y:S05]  /*b1f0*/  WARPSYNC.COLLECTIVE R15, `(.L_x_224) ;  /* 0x000000000f0c7348 */ /* 0x026fea0003c00000 */
[----:B------:R-:W-:Y:S02]  /*b200*/  ELECT P6, UR79, PT ;  /* 0x00000000004f782f */ /* 0x000fe400038c0000 */
[----:B------:R-:W-:Y:S01]  /*b210*/  MOV R14, UR79 ;  /* 0x0000004f000e7c02 */ /* 0x000fe20008000f00 */
[----:B-12--5:R-:W-:Y:S10]  /*b220*/  ENDCOLLECTIVE ;  /* 0x000000000000791b */ /* 0x026ff40003800000 */
.L_x_224:
[----:B------:R-:W-:Y:S05]  /*b230*/  BSYNC B0 ;  /* 0x0000000000007941 */ /* 0x000fea0003800000 */
.L_x_223:
[----:B------:R-:W-:Y:S01]  /*b240*/  PLOP3.LUT P0, PT, P6, PT, PT, 0x80, 0x8 ;  /* 0x000000000008781c */ /* 0x000fe2000370f070 */
[----:B------:R-:W-:-:S12]  /*b250*/  BRA `(.L_x_225) ;  /* 0xffffff9400547947 */ /* 0x000fd8000383ffff */
.L_x_95:
[----:B--2---:R-:W-:-:S04]  /*b260*/  MOV R0, UR5 ;  /* 0x0000000500007c02 */ /* 0x004fc80008000f00 */
[----:B------:R2:W3:Y:S03]  /*b270*/  SYNCS.PHASECHK.TRANS64.TRYWAIT P0, [R0+URZ+0x8], R5 ;  /* 0x00000805000075a7 */ /* 0x0004e600080011ff */
[----:B---3--:R-:W-:Y:S05]  /*b280*/  @!P0 NANOSLEEP.SYNCS 0x989680 ;  /* 0x009896800000895d */ /* 0x008fea0003900000 */
[----:B------:R-:W3:Y:S02]  /*b290*/  @!P0 SYNCS.PHASECHK.TRANS64 P0, [R0+URZ+0x8], R5 ;  /* 0x00000805000085a7 */ /* 0x000ee400080010ff */
[----:B---3--:R-:W-:Y:S05]  /*b2a0*/  @!P0 BRA `(.L_x_95) ;  /* 0xfffffffc00ec8947 */ /* 0x008fea000383ffff */
[----:B------:R-:W-:Y:S05]  /*b2b0*/  BRA `(.L_x_94) ;  /* 0xffffff9400587947 */ /* 0x000fea000383ffff */
.L_x_96:
[----:B-1----:R1:W2:Y:S02]  /*b2c0*/  SYNCS.PHASECHK.TRANS64.TRYWAIT P0, [R0+URZ+0x230], R5 ;  /* 0x00023005000075a7 */ /* 0x0022a400080011ff */
[----:B--2---:R-:W-:Y:S05]  /*b2d0*/  @!P0 NANOSLEEP.SYNCS 0x989680 ;  /* 0x009896800000895d */ /* 0x004fea0003900000 */
[----:B------:R-:W2:Y:S02]  /*b2e0*/  @!P0 SYNCS.PHASECHK.TRANS64 P0, [R0+URZ+0x230], R5 ;  /* 0x00023005000085a7 */ /* 0x000ea400080010ff */
[----:B--2---:R-:W-:Y:S05]  /*b2f0*/  @!P0 BRA `(.L_x_96) ;  /* 0xfffffffc00f08947 */ /* 0x004fea000383ffff */
[----:B------:R-:W-:Y:S05]  /*b300*/  BRA `(.L_x_226) ;  /* 0xffffff98002c7947 */ /* 0x000fea000383ffff */
.L_x_98:
[----:B------:R-:W-:-:S07]  /*b310*/  MOV R0, UR19 ;  /* 0x0000001300007c02 */ /* 0x000fce0008000f00 */
.L_x_227:
[----:B-1----:R1:W2:Y:S02]  /*b320*/  SYNCS.PHASECHK.TRANS64.TRYWAIT P0, [R0+URZ+0x270], R5 ;  /* 0x00027005000075a7 */ /* 0x0022a400080011ff */
[----:B--2---:R-:W-:Y:S05]  /*b330*/  @!P0 NANOSLEEP.SYNCS 0x989680 ;  /* 0x009896800000895d */ /* 0x004fea0003900000 */
[----:B------:R-:W2:Y:S02]  /*b340*/  @!P0 SYNCS.PHASECHK.TRANS64 P0, [R0+URZ+0x270], R5 ;  /* 0x00027005000085a7 */ /* 0x000ea400080010ff */
[----:B--2---:R-:W-:Y:S05]  /*b350*/  @!P0 BRA `(.L_x_227) ;  /* 0xfffffffc00f08947 */ /* 0x004fea000383ffff */
[----:B------:R-:W-:Y:S05]  /*b360*/  BRA `(.L_x_228) ;  /* 0xffffff9800747947 */ /* 0x000fea000383ffff */
.L_x_101:
[----:B------:R-:W-:Y:S07]  /*b370*/  MOV R0, UR6 ;  /* 0x0000000600007c02 */ /* 0x000fee0008000f00 */
.L_x_229:
[----:B-1----:R1:W2:Y:S02]  /*b380*/  SYNCS.PHASECHK.TRANS64.TRYWAIT P0, [R0+URZ], R5 ;  /* 0x00000005000075a7 */ /* 0x0022a400080011ff */
[----:B--2---:R-:W-:Y:S05]  /*b390*/  @!P0 NANOSLEEP.SYNCS 0x989680 ;  /* 0x009896800000895d */ /* 0x004fea0003900000 */
[----:B------:R-:W2:Y:S02]  /*b3a0*/  @!P0 SYNCS.PHASECHK.TRANS64 P0, [R0+URZ], R5 ;  /* 0x00000005000085a7 */ /* 0x000ea400080010ff */
[----:B--2---:R-:W-:Y:S05]  /*b3b0*/  @!P0 BRA `(.L_x_229) ;  /* 0xfffffffc00f08947 */ /* 0x004fea000383ffff */
[----:B------:R-:W-:Y:S05]  /*b3c0*/  BRA `(.L_x_100) ;  /* 0xffffff98008c7947 */ /* 0x000fea000383ffff */
.L_x_105:
[----:B-1----:R-:W-:-:S07]  /*b3d0*/  MOV R0, UR4 ;  /* 0x0000000400007c02 */ /* 0x002fce0008000f00 */
.L_x_230:
[----:B-1----:R1:W2:Y:S02]  /*b3e0*/  SYNCS.PHASECHK.TRANS64.TRYWAIT P0, [R0+URZ], R3 ;  /* 0x00000003000075a7 */ /* 0x0022a400080011ff */
[----:B--2---:R-:W-:Y:S05]  /*b3f0*/  @!P0 NANOSLEEP.SYNCS 0x989680 ;  /* 0x009896800000895d */ /* 0x004fea0003900000 */
[----:B------:R-:W2:Y:S02]  /*b400*/  @!P0 SYNCS.PHASECHK.TRANS64 P0, [R0+URZ], R3 ;  /* 0x00000003000085a7 */ /* 0x000ea400080010ff */
[----:B--2---:R-:W-:Y:S05]  /*b410*/  @!P0 BRA `(.L_x_230) ;  /* 0xfffffffc00f08947 */ /* 0x004fea000383ffff */
[----:B------:R-:W-:Y:S05]  /*b420*/  BRA `(.L_x_231) ;  /* 0xffffff9c00447947 */ /* 0x000fea000383ffff */
.L_x_106:
[----:B------:R-:W-:-:S07]  /*b430*/  MOV R0, UR5 ;  /* 0x0000000500007c02 */ /* 0x000fce0008000f00 */
.L_x_232:
[----:B-1----:R1:W2:Y:S02]  /*b440*/  SYNCS.PHASECHK.TRANS64.TRYWAIT P0, [R0+URZ], R3 ;  /* 0x00000003000075a7 */ /* 0x0022a400080011ff */
[----:B--2---:R-:W-:Y:S05]  /*b450*/  @!P0 NANOSLEEP.SYNCS 0x989680 ;  /* 0x009896800000895d */ /* 0x004fea0003900000 */
[----:B------:R-:W2:Y:S02]  /*b460*/  @!P0 SYNCS.PHASECHK.TRANS64 P0, [R0+URZ], R3 ;  /* 0x00000003000085a7 */ /* 0x000ea400080010ff */
[----:B--2---:R-:W-:Y:S05]  /*b470*/  @!P0 BRA `(.L_x_232) ;  /* 0xfffffffc00f08947 */ /* 0x004fea000383ffff */
[----:B------:R-:W-:Y:S05]  /*b480*/  BRA `(.L_x_233) ;  /* 0xffffff9c00507947 */ /* 0x000fea000383ffff */
.L_x_107:
[----:B------:R-:W-:-:S07]  /*b490*/  MOV R0, UR5 ;  /* 0x0000000500007c02 */ /* 0x000fce0008000f00 */
.L_x_234:
[----:B-1----:R1:W2:Y:S02]  /*b4a0*/  SYNCS.PHASECHK.TRANS64.TRYWAIT P0, [R0+URZ], R3 ;  /* 0x00000003000075a7 */ /* 0x0022a400080011ff */
[----:B--2---:R-:W-:Y:S05]  /*b4b0*/  @!P0 NANOSLEEP.SYNCS 0x989680 ;  /* 0x009896800000895d */ /* 0x004fea0003900000 */
[----:B------:R-:W2:Y:S02]  /*b4c0*/  @!P0 SYNCS.PHASECHK.TRANS64 P0, [R0+URZ], R3 ;  /* 0x00000003000085a7 */ /* 0x000ea400080010ff */
[----:B--2---:R-:W-:Y:S05]  /*b4d0*/  @!P0 BRA `(.L_x_234) ;  /* 0xfffffffc00f08947 */ /* 0x004fea000383ffff */
[----:B------:R-:W-:Y:S05]  /*b4e0*/  BRA `(.L_x_235) ;  /* 0xffffff9c005c7947 */ /* 0x000fea000383ffff */
.L_x_110:
[----:B------:R-:W-:-:S07]  /*b4f0*/  MOV R0, UR13 ;  /* 0x0000000d00007c02 */ /* 0x000fce0008000f00 */
.L_x_236:
[----:B-1----:R1:W2:Y:S02]  /*b500*/  SYNCS.PHASECHK.TRANS64.TRYWAIT P1, [R0+URZ+0x2b0], R3 ;  /* 0x0002b003000075a7 */ /* 0x0022a400080211ff */
[----:B--2---:R-:W-:Y:S05]  /*b510*/  @!P1 NANOSLEEP.SYNCS 0x989680 ;  /* 0x009896800000995d */ /* 0x004fea0003900000 */
[----:B------:R-:W2:Y:S02]  /*b520*/  @!P1 SYNCS.PHASECHK.TRANS64 P1, [R0+URZ+0x2b0], R3 ;  /* 0x0002b003000095a7 */ /* 0x000ea400080210ff */
[----:B--2---:R-:W-:Y:S05]  /*b530*/  @!P1 BRA `(.L_x_236) ;  /* 0xfffffffc00f09947 */ /* 0x004fea000383ffff */
[----:B------:R-:W-:Y:S05]  /*b540*/  BRA `(.L_x_237) ;  /* 0xffffff9c00a87947 */ /* 0x000fea000383ffff */
.L_x_115:
[----:B--2---:R2:W3:Y:S02]  /*b550*/  SYNCS.PHASECHK.TRANS64.TRYWAIT P0, [R8+URZ+0x230], R5 ;  /* 0x00023005080075a7 */ /* 0x0044e400080011ff */
[----:B---3--:R-:W-:Y:S05]  /*b560*/  @!P0 NANOSLEEP.SYNCS 0x989680 ;  /* 0x009896800000895d */ /* 0x008fea0003900000 */
[----:B------:R-:W3:Y:S02]  /*b570*/  @!P0 SYNCS.PHASECHK.TRANS64 P0, [R8+URZ+0x230], R5 ;  /* 0x00023005080085a7 */ /* 0x000ee400080010ff */
[----:B---3--:R-:W-:Y:S05]  /*b580*/  @!P0 BRA `(.L_x_115) ;  /* 0xfffffffc00f08947 */ /* 0x008fea000383ffff */
[----:B------:R-:W-:Y:S05]  /*b590*/  BRA `(.L_x_238) ;  /* 0xffffffa000d87947 */ /* 0x000fea000383ffff */
.L_x_118:
[----:B------:R-:W-:Y:S07]  /*b5a0*/  MOV R0, UR21 ;  /* 0x0000001500007c02 */ /* 0x000fee0008000f00 */
.L_x_239:
[----:B--2---:R2:W3:Y:S02]  /*b5b0*/  SYNCS.PHASECHK.TRANS64.TRYWAIT P1, [R0+URZ+0x228], R5 ;  /* 0x00022805000075a7 */ /* 0x0044e400080211ff */
[----:B---3--:R-:W-:Y:S05]  /*b5c0*/  @!P1 NANOSLEEP.SYNCS 0x989680 ;  /* 0x009896800000995d */ /* 0x008fea0003900000 */
[----:B------:R-:W3:Y:S02]  /*b5d0*/  @!P1 SYNCS.PHASECHK.TRANS64 P1, [R0+URZ+0x228], R5 ;  /* 0x00022805000095a7 */ /* 0x000ee400080210ff */
[----:B---3--:R-:W-:Y:S05]  /*b5e0*/  @!P1 BRA `(.L_x_239) ;  /* 0xfffffffc00f09947 */ /* 0x008fea000383ffff */
[----:B------:R-:W-:Y:S05]  /*b5f0*/  BRA `(.L_x_117) ;  /* 0xffffffa800547947 */ /* 0x000fea000383ffff */
.L_x_121:
[----:B--2---:R-:W-:Y:S07]  /*b600*/  MOV R5, UR21 ;  /* 0x0000001500057c02 */ /* 0x004fee0008000f00 */
.L_x_240:
[----:B--2---:R2:W3:Y:S02]  /*b610*/  SYNCS.PHASECHK.TRANS64.TRYWAIT P0, [R5+URZ+0x210], R4 ;  /* 0x00021004050075a7 */ /* 0x0044e400080011ff */
[----:B---3--:R-:W-:Y:S05]  /*b620*/  @!P0 NANOSLEEP.SYNCS 0x989680 ;  /* 0x009896800000895d */ /* 0x008fea0003900000 */
[----:B------:R-:W3:Y:S02]  /*b630*/  @!P0 SYNCS.PHASECHK.TRANS64 P0, [R5+URZ+0x210], R4 ;  /* 0x00021004050085a7 */ /* 0x000ee400080010ff */
[----:B---3--:R-:W-:Y:S05]  /*b640*/  @!P0 BRA `(.L_x_240) ;  /* 0xfffffffc00f08947 */ /* 0x008fea000383ffff */
[----:B------:R-:W-:Y:S05]  /*b650*/  BRA `(.L_x_241) ;  /* 0xffffffa800ac7947 */ /* 0x000fea000383ffff */
.L_x_122:
[----:B------:R-:W-:Y:S07]  /*b660*/  MOV R5, UR21 ;  /* 0x0000001500057c02 */ /* 0x000fee0008000f00 */
.L_x_242:
[----:B--2---:R2:W3:Y:S02]  /*b670*/  SYNCS.PHASECHK.TRANS64.TRYWAIT P0, [R5+URZ+0x218], R4 ;  /* 0x00021804050075a7 */ /* 0x0044e400080011ff */
[----:B---3--:R-:W-:Y:S05]  /*b680*/  @!P0 NANOSLEEP.SYNCS 0x989680 ;  /* 0x009896800000895d */ /* 0x008fea0003900000 */
[----:B------:R-:W3:Y:S02]  /*b690*/  @!P0 SYNCS.PHASECHK.TRANS64 P0, [R5+URZ+0x218], R4 ;  /* 0x00021804050085a7 */ /* 0x000ee400080010ff */
[----:B---3--:R-:W-:Y:S05]  /*b6a0*/  @!P0 BRA `(.L_x_242) ;  /* 0xfffffffc00f08947 */ /* 0x008fea000383ffff */
[----:B------:R-:W-:Y:S05]  /*b6b0*/  BRA `(.L_x_243) ;  /* 0xffffffa800f07947 */ /* 0x000fea000383ffff */
.L_x_124:
[----:B------:R-:W-:-:S07]  /*b6c0*/  MOV R0, UR21 ;  /* 0x0000001500007c02 */ /* 0x000fce0008000f00 */
.L_x_244:
[----:B--2---:R2:W3:Y:S02]  /*b6d0*/  SYNCS.PHASECHK.TRANS64.TRYWAIT P0, [R0+URZ+0x210], R3 ;  /* 0x00021003000075a7 */ /* 0x0044e400080011ff */
[----:B---3--:R-:W-:Y:S05]  /*b6e0*/  @!P0 NANOSLEEP.SYNCS 0x989680 ;  /* 0x009896800000895d */ /* 0x008fea0003900000 */
[----:B------:R-:W3:Y:S02]  /*b6f0*/  @!P0 SYNCS.PHASECHK.TRANS64 P0, [R0+URZ+0x210], R3 ;  /* 0x00021003000085a7 */ /* 0x000ee400080010ff */
[----:B---3--:R-:W-:Y:S05]  /*b700*/  @!P0 BRA `(.L_x_244) ;  /* 0xfffffffc00f08947 */ /* 0x008fea000383ffff */
[----:B------:R-:W-:Y:S05]  /*b710*/  BRA `(.L_x_245) ;  /* 0xffffffac00647947 */ /* 0x000fea000383ffff */
.L_x_126:
[----:B-1----:R1:W2:Y:S02]  /*b720*/  SYNCS.PHASECHK.TRANS64.TRYWAIT P0, [R3+URZ+0x230], R0 ;  /* 0x00023000030075a7 */ /* 0x0022a400080011ff */
[----:B--2---:R-:W-:Y:S05]  /*b730*/  @!P0 NANOSLEEP.SYNCS 0x989680 ;  /* 0x009896800000895d */ /* 0x004fea0003900000 */
[----:B------:R-:W2:Y:S02]  /*b740*/  @!P0 SYNCS.PHASECHK.TRANS64 P0, [R3+URZ+0x230], R0 ;  /* 0x00023000030085a7 */ /* 0x000ea400080010ff */
[----:B--2---:R-:W-:Y:S05]  /*b750*/  @!P0 BRA `(.L_x_126) ;  /* 0xfffffffc00f08947 */ /* 0x004fea000383ffff */
[----:B------:R-:W-:Y:S05]  /*b760*/  BRA `(.L_x_246) ;  /* 0xffffffb000207947 */ /* 0x000fea000383ffff */
.L_x_137:
[----:B-1----:R1:W2:Y:S02]  /*b770*/  SYNCS.PHASECHK.TRANS64.TRYWAIT P1, [R3+URZ+0x200], R0 ;  /* 0x00020000030075a7 */ /* 0x0022a400080211ff */
[----:B--2---:R-:W-:Y:S05]  /*b780*/  @!P1 NANOSLEEP.SYNCS 0x989680 ;  /* 0x009896800000995d */ /* 0x004fea0003900000 */
[----:B------:R-:W2:Y:S02]  /*b790*/  @!P1 SYNCS.PHASECHK.TRANS64 P1, [R3+URZ+0x200], R0 ;  /* 0x00020000030095a7 */ /* 0x000ea400080210ff */
[----:B--2---:R-:W-:Y:S05]  /*b7a0*/  @!P1 BRA `(.L_x_137) ;  /* 0xfffffffc00f09947 */ /* 0x004fea000383ffff */
[----:B------:R-:W-:Y:S05]  /*b7b0*/  BRA `(.L_x_136) ;  /* 0xffffffbc00a07947 */ /* 0x000fea000383ffff */
.L_x_139:
[----:B-1----:R1:W4:Y:S02]  /*b7c0*/  SYNCS.PHASECHK.TRANS64.TRYWAIT P0, [R144+URZ+0x250], R5 ;  /* 0x00025005900075a7 */ /* 0x00232400080011ff */
[----:B----4-:R-:W-:Y:S05]  /*b7d0*/  @!P0 NANOSLEEP.SYNCS 0x989680 ;  /* 0x009896800000895d */ /* 0x010fea0003900000 */
[----:B------:R-:W4:Y:S02]  /*b7e0*/  @!P0 SYNCS.PHASECHK.TRANS64 P0, [R144+URZ+0x250], R5 ;  /* 0x00025005900085a7 */ /* 0x000f2400080010ff */
[----:B----4-:R-:W-:Y:S05]  /*b7f0*/  @!P0 BRA `(.L_x_139) ;  /* 0xfffffffc00f08947 */ /* 0x010fea000383ffff */
[----:B------:R-:W-:Y:S05]  /*b800*/  BRA `(.L_x_138) ;  /* 0xffffffbc00fc7947 */ /* 0x000fea000383ffff */
.L_x_147:
[----:B--2---:R2:W3:Y:S02]  /*b810*/  SYNCS.PHASECHK.TRANS64.TRYWAIT P0, [R114+URZ+0x200], R3 ;  /* 0x00020003720075a7 */ /* 0x0044e400080011ff */
[----:B---3--:R-:W-:Y:S05]  /*b820*/  @!P0 NANOSLEEP.SYNCS 0x989680 ;  /* 0x009896800000895d */ /* 0x008fea0003900000 */
[----:B------:R-:W3:Y:S02]  /*b830*/  @!P0 SYNCS.PHASECHK.TRANS64 P0, [R114+URZ+0x200], R3 ;  /* 0x00020003720085a7 */ /* 0x000ee400080010ff */
[----:B---3--:R-:W-:Y:S05]  /*b840*/  @!P0 BRA `(.L_x_147) ;  /* 0xfffffffc00f08947 */ /* 0x008fea000383ffff */
[----:B------:R-:W-:Y:S05]  /*b850*/  BRA `(.L_x_146) ;  /* 0xffffffd400007947 */ /* 0x000fea000383ffff */
        .weak           $__internal_0_$__cuda_sm10x_tcgen05_guardrail_trap_col_being_dealloced_not_returned_by_alloc
        .type           $__internal_0_$__cuda_sm10x_tcgen05_guardrail_trap_col_being_dealloced_not_returned_by_alloc,@function
        .size           $__internal_0_$__cuda_sm10x_tcgen05_guardrail_trap_col_being_dealloced_not_returned_by_alloc,($__internal_1_$__cuda_sm10x_tcgen05_guardrail_trap_phase_invalid_during_alloc - $__internal_0_$__cuda_sm10x_tcgen05_guardrail_trap_col_being_dealloced_not_returned_by_alloc)
$__internal_0_$__cuda_sm10x_tcgen05_guardrail_trap_col_being_dealloced_not_returned_by_alloc:
[----:B------:R-:W-:Y:S05]  /*b860*/  BPT.TRAP 0x1 ;  /* 0x000000040000795c */ /* 0x000fea0000300000 */
[----:B------:R-:W-:-:S04]  /*b870*/  HFMA2 R3, -RZ, RZ, 0, 0 ;  /* 0x00000000ff037431 */ /* 0x000fc800000001ff */
[----:B------:R-:W-:Y:S05]  /*b880*/  RET.REL.NODEC R2 `(_ZN7cutlass13device_kernelINS_4gemm6kernel13GemmUniversalIN4cute5tupleIJiiiiEEENS1_10collective13CollectiveMmaINS1_35MainloopSm100TmaUmmaWarpSpecializedILi32ELi2ELi4ENS5_IJNS4_1CILi8EEENSA_ILi1EEESC_EEEEENS5_IJNSA_ILi256EEENSA_ILi128EEENSA_ILi32EEEEEEaNS5_IJlSC_lEEEaSJ_NS4_8TiledMMAINS4_8MMA_AtomIJNS4_21SM100_MMA_S8_2x1SM_SSIaaiLi256ELi128ELNS4_4UMMA5MajorE0ELSO_0ELNSN_8SaturateE0EEEEEENS4_6LayoutINS5_IJSC_SC_SC_EEENS5_IJNSA_ILi0EEESU_SU_EEEEENS5_IJNS4_10UnderscoreESX_SX_EEEEENS4_18SM100_TMA_2SM_LOADENS4_14ComposedLayoutINS4_7SwizzleILi1ELi4ELi3EEENS4_18smem_ptr_flag_bitsILi8EEENSS_INS5_IJSB_SH_EEENS5_IJSH_SC_EEEEEEEvNS4_8identityENS4_28SM100_TMA_2SM_LOAD_MULTICASTES19_vS1A_EENS_8epilogue10collective18CollectiveEpilogueINS1D_23Sm100TmaWarpSpecializedILi2ELi2ELi64ELb0ELb0EEEJNS5_IJSG_SG_SH_EEENS5_IJNSS_ISG_SC_EENSS_INSA_ILi64EEESC_EEEEEaSJ_aSJ_NS1D_6fusion15FusionCallbacksIS1H_NS1N_17LinearCombinationIaiaiLNS_15FloatRoundStyleE2EEES1I_S1M_JEEENS4_5SM1004TMEM4LOAD26SM100_TMEM_LOAD_32dp32b64xENS4_13SM90_TMA_LOADENS11_INS12_ILi2ELi4ELi3EEES15_NSS_INS5_IJSB_S1K_EEENS5_IJS1K_SC_EEEEEEENS4_39AutoVectorizingCopyWithAssumedAlignmentILi128EEENS4_14SM90_TMA_STOREES22_S24_S24_EEEvvEEEEvNT_6ParamsE) ;  /* 0xffffff4402dc7950 */ /* 0x000fea0003c3ffff */
        .weak           $__internal_1_$__cuda_sm10x_tcgen05_guardrail_trap_phase_invalid_during_alloc
        .type           $__internal_1_$__cuda_sm10x_tcgen05_guardrail_trap_phase_invalid_during_alloc,@function
        .size           $__internal_1_$__cuda_sm10x_tcgen05_guardrail_trap_phase_invalid_during_alloc,($__internal_2_$__cuda_sm10x_tcgen05_guardrail_trap_unallocated_columns_being_dealloced - $__internal_1_$__cuda_sm10x_tcgen05_guardrail_trap_phase_invalid_during_alloc)
$__internal_1_$__cuda_sm10x_tcgen05_guardrail_trap_phase_invalid_during_alloc:
[----:B------:R-:W-:Y:S05]  /*b890*/  BPT.TRAP 0x1 ;  /* 0x000000040000795c */ /* 0x000fea0000300000 */
[----:B------:R-:W-:-:S04]  /*b8a0*/  MOV R5, 0x0 ;  /* 0x0000000000057802 */ /* 0x000fc80000000f00 */
[----:B------:R-:W-:Y:S05]  /*b8b0*/  RET.REL.NODEC R4 `(_ZN7cutlass13device_kernelINS_4gemm6kernel13GemmUniversalIN4cute5tupleIJiiiiEEENS1_10collective13CollectiveMmaINS1_35MainloopSm100TmaUmmaWarpSpecializedILi32ELi2ELi4ENS5_IJNS4_1CILi8EEENSA_ILi1EEESC_EEEEENS5_IJNSA_ILi256EEENSA_ILi128EEENSA_ILi32EEEEEEaNS5_IJlSC_lEEEaSJ_NS4_8TiledMMAINS4_8MMA_AtomIJNS4_21SM100_MMA_S8_2x1SM_SSIaaiLi256ELi128ELNS4_4UMMA5MajorE0ELSO_0ELNSN_8SaturateE0EEEEEENS4_6LayoutINS5_IJSC_SC_SC_EEENS5_IJNSA_ILi0EEESU_SU_EEEEENS5_IJNS4_10UnderscoreESX_SX_EEEEENS4_18SM100_TMA_2SM_LOADENS4_14ComposedLayoutINS4_7SwizzleILi1ELi4ELi3EEENS4_18smem_ptr_flag_bitsILi8EEENSS_INS5_IJSB_SH_EEENS5_IJSH_SC_EEEEEEEvNS4_8identityENS4_28SM100_TMA_2SM_LOAD_MULTICASTES19_vS1A_EENS_8epilogue10collective18CollectiveEpilogueINS1D_23Sm100TmaWarpSpecializedILi2ELi2ELi64ELb0ELb0EEEJNS5_IJSG_SG_SH_EEENS5_IJNSS_ISG_SC_EENSS_INSA_ILi64EEESC_EEEEEaSJ_aSJ_NS1D_6fusion15FusionCallbacksIS1H_NS1N_17LinearCombinationIaiaiLNS_15FloatRoundStyleE2EEES1I_S1M_JEEENS4_5SM1004TMEM4LOAD26SM100_TMEM_LOAD_32dp32b64xENS4_13SM90_TMA_LOADENS11_INS12_ILi2ELi4ELi3EEES15_NSS_INS5_IJSB_S1K_EEENS5_IJS1K_SC_EEEEEEENS4_39AutoVectorizingCopyWithAssumedAlignmentILi128EEENS4_14SM90_TMA_STOREES22_S24_S24_EEEvvEEEEvNT_6ParamsE) ;  /* 0xffffff4404d07950 */ /* 0x000fea0003c3ffff */
        .weak           $__internal_2_$__cuda_sm10x_tcgen05_guardrail_trap_unallocated_columns_being_dealloced
        .type           $__internal_2_$__cuda_sm10x_tcgen05_guardrail_trap_unallocated_columns_being_dealloced,@function
        .size           $__internal_2_$__cuda_sm10x_tcgen05_guardrail_trap_unallocated_columns_being_dealloced,(.L_x_248 - $__internal_2_$__cuda_sm10x_tcgen05_guardrail_trap_unallocated_columns_being_dealloced)
$__internal_2_$__cuda_sm10x_tcgen05_guardrail_trap_unallocated_columns_being_dealloced:
[----:B------:R-:W-:Y:S05]  /*b8c0*/  BPT.TRAP 0x1 ;  /* 0x000000040000795c */ /* 0x000fea0000300000 */
[----:B------:R-:W-:-:S04]  /*b8d0*/  HFMA2 R3, -RZ, RZ, 0, 0 ;  /* 0x00000000ff037431 */ /* 0x000fc800000001ff */
[----:B------:R-:W-:Y:S05]  /*b8e0*/  RET.REL.NODEC R2 `(_ZN7cutlass13device_kernelINS_4gemm6kernel13GemmUniversalIN4cute5tupleIJiiiiEEENS1_10collective13CollectiveMmaINS1_35MainloopSm100TmaUmmaWarpSpecializedILi32ELi2ELi4ENS5_IJNS4_1CILi8EEENSA_ILi1EEESC_EEEEENS5_IJNSA_ILi256EEENSA_ILi128EEENSA_ILi32EEEEEEaNS5_IJlSC_lEEEaSJ_NS4_8TiledMMAINS4_8MMA_AtomIJNS4_21SM100_MMA_S8_2x1SM_SSIaaiLi256ELi128ELNS4_4UMMA5MajorE0ELSO_0ELNSN_8SaturateE0EEEEEENS4_6LayoutINS5_IJSC_SC_SC_EEENS5_IJNSA_ILi0EEESU_SU_EEEEENS5_IJNS4_10UnderscoreESX_SX_EEEEENS4_18SM100_TMA_2SM_LOADENS4_14ComposedLayoutINS4_7SwizzleILi1ELi4ELi3EEENS4_18smem_ptr_flag_bitsILi8EEENSS_INS5_IJSB_SH_EEENS5_IJSH_SC_EEEEEEEvNS4_8identityENS4_28SM100_TMA_2SM_LOAD_MULTICASTES19_vS1A_EENS_8epilogue10collective18CollectiveEpilogueINS1D_23Sm100TmaWarpSpecializedILi2ELi2ELi64ELb0ELb0EEEJNS5_IJSG_SG_SH_EEENS5_IJNSS_ISG_SC_EENSS_INSA_ILi64EEESC_EEEEEaSJ_aSJ_NS1D_6fusion15FusionCallbacksIS1H_NS1N_17LinearCombinationIaiaiLNS_15FloatRoundStyleE2EEES1I_S1M_JEEENS4_5SM1004TMEM4LOAD26SM100_TMEM_LOAD_32dp32b64xENS4_13SM90_TMA_LOADENS11_INS12_ILi2ELi4ELi3EEES15_NSS_INS5_IJSB_S1K_EEENS5_IJS1K_SC_EEEEEEENS4_39AutoVectorizingCopyWithAssumedAlignmentILi128EEENS4_14SM90_TMA_STOREES22_S24_S24_EEEvvEEEEvNT_6ParamsE) ;  /* 0xffffff4402c47950 */ /* 0x000fea0003c3ffff */
.L_x_247:
[----:B------:R-:W-:-:S00]  /*b8f0*/  BRA `(.L_x_247) ;  /* 0xfffffffc00fc7947 */ /* 0x000fc0000383ffff */
[----:B------:R-:W-:-:S00]  /*b900*/  NOP ;  /* 0x0000000000007918 */ /* 0x000fc00000000000 */
[----:B------:R-:W-:-:S00]  /*b910*/  NOP ;  /* 0x0000000000007918 */ /* 0x000fc00000000000 */
[----:B------:R-:W-:-:S00]  /*b920*/  NOP ;  /* 0x0000000000007918 */ /* 0x000fc00000000000 */
[----:B------:R-:W-:-:S00]  /*b930*/  NOP ;  /* 0x0000000000007918 */ /* 0x000fc00000000000 */
[----:B------:R-:W-:-:S00]  /*b940*/  NOP ;  /* 0x0000000000007918 */ /* 0x000fc00000000000 */
[----:B------:R-:W-:-:S00]  /*b950*/  NOP ;  /* 0x0000000000007918 */ /* 0x000fc00000000000 */
[----:B------:R-:W-:-:S00]  /*b960*/  NOP ;  /* 0x0000000000007918 */ /* 0x000fc00000000000 */
[----:B------:R-:W-:-:S00]  /*b970*/  NOP ;  /* 0x0000000000007918 */ /* 0x000fc00000000000 */
.L_x_248:


//--------------------- .nv.global.init           --------------------------
	.section	.nv.global.init,"aw",@progbits
.nv.global.init:
	.type		$str$27,@object
	.size		$str$27,($str$28 - $str$27)
$str$27:
        /*0000*/ 	.byte	0x28, 0x61, 0x64, 0x64, 0x72, 0x65, 0x73, 0x73, 0x20, 0x26, 0x20, 0x6d, 0x61, 0x73, 0x6b, 0x29
        /*0010*/ 	.byte	0x20, 0x3d, 0x3d, 0x20, 0x30, 0x00
	.type		$str$28,@object
	.size		$str$28,($str$26 - $str$28)
$str$28:
        /*0016*/ 	.byte	0x2f, 0x74, 0x6d, 0x70, 0x2f, 0x63, 0x75, 0x74, 0x6c, 0x61, 0x73, 0x73, 0x5f, 0x73, 0x77, 0x65
        /*0026*/ 	.byte	0x65, 0x70, 0x5f, 0x73, 0x72, 0x63, 0x2f, 0x69, 0x6e, 0x63, 0x6c, 0x75, 0x64, 0x65, 0x2f, 0x63
        /*0036*/ 	.byte	0x75, 0x74, 0x65, 0x2f, 0x70, 0x6f, 0x69, 0x6e, 0x74, 0x65, 0x72, 0x5f, 0x66, 0x6c, 0x61, 0x67
        /*0046*/ 	.byte	0x67, 0x65, 0x64, 0x2e, 0x68, 0x70, 0x70, 0x00
	.type		$str$26,@object
	.size		$str$26,($str$25 - $str$26)
$str$26:
        /*004e*/ 	.byte	0x2f, 0x74, 0x6d, 0x70, 0x2f, 0x63, 0x75, 0x74, 0x6c, 0x61, 0x73, 0x73, 0x5f, 0x73, 0x77, 0x65
        /*005e*/ 	.byte	0x65, 0x70, 0x5f, 0x73, 0x72, 0x63, 0x2f, 0x69, 0x6e, 0x63, 0x6c, 0x75, 0x64, 0x65, 0x2f, 0x63
        /*006e*/ 	.byte	0x75, 0x74, 0x65, 0x2f, 0x61, 0x74, 0x6f, 0x6d, 0x2f, 0x63, 0x6f, 0x70, 0x79, 0x5f, 0x74, 0x72
        /*007e*/ 	.byte	0x61, 0x69, 0x74, 0x73, 0x5f, 0x73, 0x6d, 0x31, 0x30, 0x30, 0x2e, 0x68, 0x70, 0x70, 0x00
	.type		$str$25,@object
	.size		$str$25,(__unnamed_1 - $str$25)
$str$25:
        /*008d*/ 	.byte	0x28, 0x28, 0x75, 0x69, 0x6e, 0x74, 0x33, 0x32, 0x5f, 0x74, 0x28, 0x74, 0x68, 0x72, 0x65, 0x61
        /*009d*/ 	.byte	0x64, 0x49, 0x64, 0x78, 0x2e, 0x78, 0x29, 0x20, 0x2f, 0x20, 0x33, 0x32, 0x29, 0x20, 0x25, 0x20
        /*00ad*/ 	.byte	0x34, 0x29, 0x20, 0x3d, 0x3d, 0x20, 0x28, 0x28, 0x28, 0x74, 0x6d, 0x65, 0x6d, 0x5f, 0x61, 0x64
        /*00bd*/ 	.byte	0x64, 0x72, 0x20, 0x3e, 0x3e, 0x20, 0x31, 0x36, 0x29, 0x20, 0x2f, 0x20, 0x33, 0x32, 0x29, 0x20
        /*00cd*/ 	.byte	0x25, 0x20, 0x34, 0x29, 0x00
	.type		__unnamed_1,@object
	.size		__unnamed_1,(__unnamed_2 - __unnamed_1)
__unnamed_1:
        /*00d2*/ 	.byte	0x61, 0x75, 0x74, 0x6f, 0x20, 0x63, 0x75, 0x74, 0x65, 0x3a, 0x3a, 0x61, 0x73, 0x5f, 0x70, 0x6f
        /* <DEDUP_REMOVED lines=24> */
        /*0262*/ 	.byte	0x5d, 0x00
	.type		__unnamed_2,@object
	.size		__unnamed_2,(.L_2 - __unnamed_2)
__unnamed_2:
        /* <DEDUP_REMOVED lines=42> */
        /*0504*/ 	.byte	0x43, 0x3c, 0x30, 0x3e, 0x3e, 0x3e, 0x3e, 0x5d, 0x00
.L_2:


//--------------------- .nv.shared._ZN7cutlass13device_kernelINS_4gemm6kernel13GemmUniversalIN4cute5tupleIJiiiiEEENS1_10collective13CollectiveMmaINS1_35MainloopSm100TmaUmmaWarpSpecializedILi32ELi2ELi4ENS5_IJNS4_1CILi8EEENSA_ILi1EEESC_EEEEENS5_IJNSA_ILi256EEENSA_ILi128EEENSA_ILi32EEEEEEaNS5_IJlSC_lEEEaSJ_NS4_8TiledMMAINS4_8MMA_AtomIJNS4_21SM100_MMA_S8_2x1SM_SSIaaiLi256ELi128ELNS4_4UMMA5MajorE0ELSO_0ELNSN_8SaturateE0EEEEEENS4_6LayoutINS5_IJSC_SC_SC_EEENS5_IJNSA_ILi0EEESU_SU_EEEEENS5_IJNS4_10UnderscoreESX_SX_EEEEENS4_18SM100_TMA_2SM_LOADENS4_14ComposedLayoutINS4_7SwizzleILi1ELi4ELi3EEENS4_18smem_ptr_flag_bitsILi8EEENSS_INS5_IJSB_SH_EEENS5_IJSH_SC_EEEEEEEvNS4_8identityENS4_28SM100_TMA_2SM_LOAD_MULTICASTES19_vS1A_EENS_8epilogue10collective18CollectiveEpilogueINS1D_23Sm100TmaWarpSpecializedILi2ELi2ELi64ELb0ELb0EEEJNS5_IJSG_SG_SH_EEENS5_IJNSS_ISG_SC_EENSS_INSA_ILi64EEESC_EEEEEaSJ_aSJ_NS1D_6fusion15FusionCallbacksIS1H_NS1N_17LinearCombinationIaiaiLNS_15FloatRoundStyleE2EEES1I_S1M_JEEENS4_5SM1004TMEM4LOAD26SM100_TMEM_LOAD_32dp32b64xENS4_13SM90_TMA_LOADENS11_INS12_ILi2ELi4ELi3EEES15_NSS_INS5_IJSB_S1K_EEENS5_IJS1K_SC_EEEEEEENS4_39AutoVectorizingCopyWithAssumedAlignmentILi128EEENS4_14SM90_TMA_STOREES22_S24_S24_EEEvvEEEEvNT_6ParamsE --------------------------
	.section	.nv.shared._ZN7cutlass13device_kernelINS_4gemm6kernel13GemmUniversalIN4cute5tupleIJiiiiEEENS1_10collective13CollectiveMmaINS1_35MainloopSm100TmaUmmaWarpSpecializedILi32ELi2ELi4ENS5_IJNS4_1CILi8EEENSA_ILi1EEESC_EEEEENS5_IJNSA_ILi256EEENSA_ILi128EEENSA_ILi32EEEEEEaNS5_IJlSC_lEEEaSJ_NS4_8TiledMMAINS4_8MMA_AtomIJNS4_21SM100_MMA_S8_2x1SM_SSIaaiLi256ELi128ELNS4_4UMMA5MajorE0ELSO_0ELNSN_8SaturateE0EEEEEENS4_6LayoutINS5_IJSC_SC_SC_EEENS5_IJNSA_ILi0EEESU_SU_EEEEENS5_IJNS4_10UnderscoreESX_SX_EEEEENS4_18SM100_TMA_2SM_LOADENS4_14ComposedLayoutINS4_7SwizzleILi1ELi4ELi3EEENS4_18smem_ptr_flag_bitsILi8EEENSS_INS5_IJSB_SH_EEENS5_IJSH_SC_EEEEEEEvNS4_8identityENS4_28SM100_TMA_2SM_LOAD_MULTICASTES19_vS1A_EENS_8epilogue10collective18CollectiveEpilogueINS1D_23Sm100TmaWarpSpecializedILi2ELi2ELi64ELb0ELb0EEEJNS5_IJSG_SG_SH_EEENS5_IJNSS_ISG_SC_EENSS_INSA_ILi64EEESC_EEEEEaSJ_aSJ_NS1D_6fusion15FusionCallbacksIS1H_NS1N_17LinearCombinationIaiaiLNS_15FloatRoundStyleE2EEES1I_S1M_JEEENS4_5SM1004TMEM4LOAD26SM100_TMEM_LOAD_32dp32b64xENS4_13SM90_TMA_LOADENS11_INS12_ILi2ELi4ELi3EEES15_NSS_INS5_IJSB_S1K_EEENS5_IJS1K_SC_EEEEEEENS4_39AutoVectorizingCopyWithAssumedAlignmentILi128EEENS4_14SM90_TMA_STOREES22_S24_S24_EEEvvEEEEvNT_6ParamsE,"aw",@nobits
	.sectionflags	@""
	.align	16
	.zero		1024


//--------------------- .nv.shared.reserved.0     --------------------------
	.section	.nv.shared.reserved.0,"aw",@nobits
	.weak		__nv_reservedSMEM_offset_0_alias
	.size		__nv_reservedSMEM_offset_0_alias, 0, 64
	.other		__nv_reservedSMEM_offset_0_alias,@"STO_CUDA_RESERVED_SHARED STV_DEFAULT"
__nv_reservedSMEM_offset_0_alias:
	.zero		0
.nv.shared.reserved.0:
	.zero		64
	.weak		__nv_reservedSMEM_tcgen05_partition
	.type		__nv_reservedSMEM_tcgen05_partition,@object
	.size		__nv_reservedSMEM_tcgen05_partition,(.L_0 - __nv_reservedSMEM_tcgen05_partition)
__nv_reservedSMEM_tcgen05_partition:
	.zero		32
.L_0:


//--------------------- .nv.global                --------------------------
	.section	.nv.global,"aw",@nobits
.nv.global:
	.type		_ZN40_INTERNAL_63b8d6a2_4_k_cu_53bb9f64_202484cute1_E,@object
	.size		_ZN40_INTERNAL_63b8d6a2_4_k_cu_53bb9f64_202484cute1_E,(_ZN40_INTERNAL_63b8d6a2_4_k_cu_53bb9f64_202484cuda3std3__45__cpo6cbeginE - _ZN40_INTERNAL_63b8d6a2_4_k_cu_53bb9f64_202484cute1_E)
_ZN40_INTERNAL_63b8d6a2_4_k_cu_53bb9f64_202484cute1_E:
	.zero		1
	.type		_ZN40_INTERNAL_63b8d6a2_4_k_cu_53bb9f64_202484cuda3std3__45__cpo6cbeginE,@object
	.size		_ZN40_INTERNAL_63b8d6a2_4_k_cu_53bb9f64_202484cuda3std3__45__cpo6cbeginE,(_ZN40_INTERNAL_63b8d6a2_4_k_cu_53bb9f64_202484cuda3std3__48in_placeE - _ZN40_INTERNAL_63b8d6a2_4_k_cu_53bb9f64_202484cuda3std3__45__cpo6cbeginE)
_ZN40_INTERNAL_63b8d6a2_4_k_cu_53bb9f64_202484cuda3std3__45__cpo6cbeginE:
	.zero		1
	.type		_ZN40_INTERNAL_63b8d6a2_4_k_cu_53bb9f64_202484cuda3std3__48in_placeE,@object
	.size		_ZN40_INTERNAL_63b8d6a2_4_k_cu_53bb9f64_202484cuda3std3__48in_placeE,(_ZN40_INTERNAL_63b8d6a2_4_k_cu_53bb9f64_202484cuda3std6ranges3__45__cpo9iter_moveE - _ZN40_INTERNAL_63b8d6a2_4_k_cu_53bb9f64_202484cuda3std3__48in_placeE)
_ZN40_INTERNAL_63b8d6a2_4_k_cu_53bb9f64_202484cuda3std3__48in_placeE:
	.zero		1
	.type		_ZN40_INTERNAL_63b8d6a2_4_k_cu_53bb9f64_202484cuda3std6ranges3__45__cpo9iter_moveE,@object
	.size		_ZN40_INTERNAL_63b8d6a2_4_k_cu_53bb9f64_202484cuda3std6ranges3__45__cpo9iter_moveE,(_ZN40_INTERNAL_63b8d6a2_4_k_cu_53bb9f64_202484cuda3std3__45__cpo5beginE - _ZN40_INTERNAL_63b8d6a2_4_k_cu_53bb9f64_202484cuda3std6ranges3__45__cpo9iter_moveE)
_ZN40_INTERNAL_63b8d6a2_4_k_cu_53bb9f64_202484cuda3std6ranges3__45__cpo9iter_moveE:
	.zero		1
	.type		_ZN40_INTERNAL_63b8d6a2_4_k_cu_53bb9f64_202484cuda3std3__45__cpo5beginE,@object
	.size		_ZN40_INTERNAL_63b8d6a2_4_k_cu_53bb9f64_202484cuda3std3__45__cpo5beginE,(_ZN40_INTERNAL_63b8d6a2_4_k_cu_53bb9f64_202484cuda3std3__442_GLOBAL__N__63b8d6a2_4_k_cu_53bb9f64_202486ignoreE - _ZN40_INTERNAL_63b8d6a2_4_k_cu_53bb9f64_202484cuda3std3__45__cpo5beginE)
_ZN40_INTERNAL_63b8d6a2_4_k_cu_53bb9f64_202484cuda3std3__45__cpo5beginE:
	.zero		1
	.type		_ZN40_INTERNAL_63b8d6a2_4_k_cu_53bb9f64_202484cuda3std3__442_GLOBAL__N__63b8d6a2_4_k_cu_53bb9f64_202486ignoreE,@object
	.size		_ZN40_INTERNAL_63b8d6a2_4_k_cu_53bb9f64_202484cuda3std3__442_GLOBAL__N__63b8d6a2_4_k_cu_53bb9f64_202486ignoreE,(_ZN40_INTERNAL_63b8d6a2_4_k_cu_53bb9f64_202484cute7productE - _ZN40_INTERNAL_63b8d6a2_4_k_cu_53bb9f64_202484cuda3std3__442_GLOBAL__N__63b8d6a2_4_k_cu_53bb9f64_202486ignoreE)
_ZN40_INTERNAL_63b8d6a2_4_k_cu_53bb9f64_202484cuda3std3__442_GLOBAL__N__63b8d6a2_4_k_cu_53bb9f64_202486ignoreE:
	.zero		1
	.type		_ZN40_INTERNAL_63b8d6a2_4_k_cu_53bb9f64_202484cute7productE,@object
	.size		_ZN40_INTERNAL_63b8d6a2_4_k_cu_53bb9f64_202484cute7productE,(_ZN40_INTERNAL_63b8d6a2_4_k_cu_53bb9f64_202484cuda3std3__45__cpo3endE - _ZN40_INTERNAL_63b8d6a2_4_k_cu_53bb9f64_202484cute7productE)
_ZN40_INTERNAL_63b8d6a2_4_k_cu_53bb9f64_202484cute7productE:
	.zero		1
	.type		_ZN40_INTERNAL_63b8d6a2_4_k_cu_53bb9f64_202484cuda3std3__45__cpo3endE,@object
	.size		_ZN40_INTERNAL_63b8d6a2_4_k_cu_53bb9f64_202484cuda3std3__45__cpo3endE,(_ZN40_INTERNAL_63b8d6a2_4_k_cu_53bb9f64_202484cuda3std3__419piecewise_constructE - _ZN40_INTERNAL_63b8d6a2_4_k_cu_53bb9f64_202484cuda3std3__45__cpo3endE)
_ZN40_INTERNAL_63b8d6a2_4_k_cu_53bb9f64_202484cuda3std3__45__cpo3endE:
	.zero		1
	.type		_ZN40_INTERNAL_63b8d6a2_4_k_cu_53bb9f64_202484cuda3std3__419piecewise_constructE,@object
	.size		_ZN40_INTERNAL_63b8d6a2_4_k_cu_53bb9f64_202484cuda3std3__419piecewise_constructE,(_ZN40_INTERNAL_63b8d6a2_4_k_cu_53bb9f64_202484cuda3std3__45__cpo4cendE - _ZN40_INTERNAL_63b8d6a2_4_k_cu_53bb9f64_202484cuda3std3__419piecewise_constructE)
_ZN40_INTERNAL_63b8d6a2_4_k_cu_53bb9f64_202484cuda3std3__419piecewise_constructE:
	.zero		1
	.type		_ZN40_INTERNAL_63b8d6a2_4_k_cu_53bb9f64_202484cuda3std3__45__cpo4cendE,@object
	.size		_ZN40_INTERNAL_63b8d6a2_4_k_cu_53bb9f64_202484cuda3std3__45__cpo4cendE,(_ZN40_INTERNAL_63b8d6a2_4_k_cu_53bb9f64_202484cuda3std6ranges3__45__cpo4swapE - _ZN40_INTERNAL_63b8d6a2_4_k_cu_53bb9f64_202484cuda3std3__45__cpo4cendE)
_ZN40_INTERNAL_63b8d6a2_4_k_cu_53bb9f64_202484cuda3std3__45__cpo4cendE:
	.zero		1
	.type		_ZN40_INTERNAL_63b8d6a2_4_k_cu_53bb9f64_202484cuda3std6ranges3__45__cpo4swapE,@object
	.size		_ZN40_INTERNAL_63b8d6a2_4_k_cu_53bb9f64_202484cuda3std6ranges3__45__cpo4swapE,(.L_10 - _ZN40_INTERNAL_63b8d6a2_4_k_cu_53bb9f64_202484cuda3std6ranges3__45__cpo4swapE)
_ZN40_INTERNAL_63b8d6a2_4_k_cu_53bb9f64_202484cuda3std6ranges3__45__cpo4swapE:
	.zero		1
.L_10:


//--------------------- .nv.constant0._ZN7cutlass13device_kernelINS_4gemm6kernel13GemmUniversalIN4cute5tupleIJiiiiEEENS1_10collective13CollectiveMmaINS1_35MainloopSm100TmaUmmaWarpSpecializedILi32ELi2ELi4ENS5_IJNS4_1CILi8EEENSA_ILi1EEESC_EEEEENS5_IJNSA_ILi256EEENSA_ILi128EEENSA_ILi32EEEEEEaNS5_IJlSC_lEEEaSJ_NS4_8TiledMMAINS4_8MMA_AtomIJNS4_21SM100_MMA_S8_2x1SM_SSIaaiLi256ELi128ELNS4_4UMMA5MajorE0ELSO_0ELNSN_8SaturateE0EEEEEENS4_6LayoutINS5_IJSC_SC_SC_EEENS5_IJNSA_ILi0EEESU_SU_EEEEENS5_IJNS4_10UnderscoreESX_SX_EEEEENS4_18SM100_TMA_2SM_LOADENS4_14ComposedLayoutINS4_7SwizzleILi1ELi4ELi3EEENS4_18smem_ptr_flag_bitsILi8EEENSS_INS5_IJSB_SH_EEENS5_IJSH_SC_EEEEEEEvNS4_8identityENS4_28SM100_TMA_2SM_LOAD_MULTICASTES19_vS1A_EENS_8epilogue10collective18CollectiveEpilogueINS1D_23Sm100TmaWarpSpecializedILi2ELi2ELi64ELb0ELb0EEEJNS5_IJSG_SG_SH_EEENS5_IJNSS_ISG_SC_EENSS_INSA_ILi64EEESC_EEEEEaSJ_aSJ_NS1D_6fusion15FusionCallbacksIS1H_NS1N_17LinearCombinationIaiaiLNS_15FloatRoundStyleE2EEES1I_S1M_JEEENS4_5SM1004TMEM4LOAD26SM100_TMEM_LOAD_32dp32b64xENS4_13SM90_TMA_LOADENS11_INS12_ILi2ELi4ELi3EEES15_NSS_INS5_IJSB_S1K_EEENS5_IJS1K_SC_EEEEEEENS4_39AutoVectorizingCopyWithAssumedAlignmentILi128EEENS4_14SM90_TMA_STOREES22_S24_S24_EEEvvEEEEvNT_6ParamsE --------------------------
	.section	.nv.constant0._ZN7cutlass13device_kernelINS_4gemm6kernel13GemmUniversalIN4cute5tupleIJiiiiEEENS1_10collective13CollectiveMmaINS1_35MainloopSm100TmaUmmaWarpSpecializedILi32ELi2ELi4ENS5_IJNS4_1CILi8EEENSA_ILi1EEESC_EEEEENS5_IJNSA_ILi256EEENSA_ILi128EEENSA_ILi32EEEEEEaNS5_IJlSC_lEEEaSJ_NS4_8TiledMMAINS4_8MMA_AtomIJNS4_21SM100_MMA_S8_2x1SM_SSIaaiLi256ELi128ELNS4_4UMMA5MajorE0ELSO_0ELNSN_8SaturateE0EEEEEENS4_6LayoutINS5_IJSC_SC_SC_EEENS5_IJNSA_ILi0EEESU_SU_EEEEENS5_IJNS4_10UnderscoreESX_SX_EEEEENS4_18SM100_TMA_2SM_LOADENS4_14ComposedLayoutINS4_7SwizzleILi1ELi4ELi3EEENS4_18smem_ptr_flag_bitsILi8EEENSS_INS5_IJSB_SH_EEENS5_IJSH_SC_EEEEEEEvNS4_8identityENS4_28SM100_TMA_2SM_LOAD_MULTICASTES19_vS1A_EENS_8epilogue10collective18CollectiveEpilogueINS1D_23Sm100TmaWarpSpecializedILi2ELi2ELi64ELb0ELb0EEEJNS5_IJSG_SG_SH_EEENS5_IJNSS_ISG_SC_EENSS_INSA_ILi64EEESC_EEEEEaSJ_aSJ_NS1D_6fusion15FusionCallbacksIS1H_NS1N_17LinearCombinationIaiaiLNS_15FloatRoundStyleE2EEES1I_S1M_JEEENS4_5SM1004TMEM4LOAD26SM100_TMEM_LOAD_32dp32b64xENS4_13SM90_TMA_LOADENS11_INS12_ILi2ELi4ELi3EEES15_NSS_INS5_IJSB_S1K_EEENS5_IJS1K_SC_EEEEEEENS4_39AutoVectorizingCopyWithAssumedAlignmentILi128EEENS4_14SM90_TMA_STOREES22_S24_S24_EEEvvEEEEvNT_6ParamsE,"a",@progbits
	.sectionflags	@""
	.align	4
.nv.constant0._ZN7cutlass13device_kernelINS_4gemm6kernel13GemmUniversalIN4cute5tupleIJiiiiEEENS1_10collective13CollectiveMmaINS1_35MainloopSm100TmaUmmaWarpSpecializedILi32ELi2ELi4ENS5_IJNS4_1CILi8EEENSA_ILi1EEESC_EEEEENS5_IJNSA_ILi256EEENSA_ILi128EEENSA_ILi32EEEEEEaNS5_IJlSC_lEEEaSJ_NS4_8TiledMMAINS4_8MMA_AtomIJNS4_21SM100_MMA_S8_2x1SM_SSIaaiLi256ELi128ELNS4_4UMMA5MajorE0ELSO_0ELNSN_8SaturateE0EEEEEENS4_6LayoutINS5_IJSC_SC_SC_EEENS5_IJNSA_ILi0EEESU_SU_EEEEENS5_IJNS4_10UnderscoreESX_SX_EEEEENS4_18SM100_TMA_2SM_LOADENS4_14ComposedLayoutINS4_7SwizzleILi1ELi4ELi3EEENS4_18smem_ptr_flag_bitsILi8EEENSS_INS5_IJSB_SH_EEENS5_IJSH_SC_EEEEEEEvNS4_8identityENS4_28SM100_TMA_2SM_LOAD_MULTICASTES19_vS1A_EENS_8epilogue10collective18CollectiveEpilogueINS1D_23Sm100TmaWarpSpecializedILi2ELi2ELi64ELb0ELb0EEEJNS5_IJSG_SG_SH_EEENS5_IJNSS_ISG_SC_EENSS_INSA_ILi64EEESC_EEEEEaSJ_aSJ_NS1D_6fusion15FusionCallbacksIS1H_NS1N_17LinearCombinationIaiaiLNS_15FloatRoundStyleE2EEES1I_S1M_JEEENS4_5SM1004TMEM4LOAD26SM100_TMEM_LOAD_32dp32b64xENS4_13SM90_TMA_LOADENS11_INS12_ILi2ELi4ELi3EEES15_NSS_INS5_IJSB_S1K_EEENS5_IJS1K_SC_EEEEEEENS4_39AutoVectorizingCopyWithAssumedAlignmentILi128EEENS4_14SM90_TMA_STOREES22_S24_S24_EEEvvEEEEvNT_6ParamsE:
	.zero		2944


//--------------------- SYMBOLS --------------------------

	.type		.nv.reservedSmem.offset0,@object
	.size		.nv.reservedSmem.offset0,0x4
	.type		.nv.reservedSmem.cap,@object
	.size		.nv.reservedSmem.cap,0x4
	.type		__assertfail,@function
